	.target	sm_90a

	.elftype	@"ET_EXEC"


//--------------------- .note.nv.tkinfo           --------------------------
	.section	.note.nv.tkinfo,"",@"SHT_NOTE"
	.sectionflags	@"SHF_NOTE_NV_TKINFO"
	.tkinfo
        /*0018*/ 	.word	0x00000002
        /*0030*/ 	.string	""
        /*0030*/ 	.string	"ptxas"
        /*0030*/ 	.string	"Cuda compilation tools, release 13.0, V13.0.88"
        /*0030*/ 	.string	"Build cuda_13.0.r13.0/compiler.36424714_0"
        /*0030*/ 	.string	"-arch sm_90a -m 64 "



//--------------------- .note.nv.cuinfo           --------------------------
	.section	.note.nv.cuinfo,"",@"SHT_NOTE"
	.sectionflags	@"SHF_NOTE_NV_CUINFO"
        /*0018*/ 	.short	0x0002
        /*001a*/ 	.short	0x005a
        /*001c*/ 	.short	0x0082
	.zero		2


//--------------------- .nv.info                  --------------------------
	.section	.nv.info,"",@"SHT_CUDA_INFO"
	.align	4


	//----- nvinfo : EIATTR_REGCOUNT
	.align		4
        /*0000*/ 	.byte	0x04, 0x2f
        /*0002*/ 	.short	(.L_12 - .L_11)
	.align		4
.L_11:
        /*0004*/ 	.word	index@(_ZN5flash25flash_bwd_dot_do_o_kernelILb1E23Flash_bwd_kernel_traitsILi256ELi64ELi64ELi8ELi4ELi2ELi2ELb0ELb0EN7cutlass10bfloat16_tE19Flash_kernel_traitsILi256ELi64ELi64ELi8ES3_EEEEvNS_16Flash_bwd_paramsE)
        /*0008*/ 	.word	0x00000051


	//----- nvinfo : EIATTR_FRAME_SIZE
	.align		4
.L_12:
        /*000c*/ 	.byte	0x04, 0x11
        /*000e*/ 	.short	(.L_14 - .L_13)
	.align		4
.L_13:
        /*0010*/ 	.word	index@(_ZN5flash25flash_bwd_dot_do_o_kernelILb1E23Flash_bwd_kernel_traitsILi256ELi64ELi64ELi8ELi4ELi2ELi2ELb0ELb0EN7cutlass10bfloat16_tE19Flash_kernel_traitsILi256ELi64ELi64ELi8ES3_EEEEvNS_16Flash_bwd_paramsE)
        /*0014*/ 	.word	0x00000000


	//----- nvinfo : EIATTR_REGCOUNT
	.align		4
.L_14:
        /*0018*/ 	.byte	0x04, 0x2f
        /*001a*/ 	.short	(.L_16 - .L_15)
	.align		4
.L_15:
        /*001c*/ 	.word	index@(_ZN5flash25flash_bwd_dot_do_o_kernelILb0E23Flash_bwd_kernel_traitsILi256ELi64ELi64ELi8ELi4ELi2ELi2ELb0ELb0EN7cutlass10bfloat16_tE19Flash_kernel_traitsILi256ELi64ELi64ELi8ES3_EEEEvNS_16Flash_bwd_paramsE)
        /*0020*/ 	.word	0x00000050


	//----- nvinfo : EIATTR_FRAME_SIZE
	.align		4
.L_16:
        /*0024*/ 	.byte	0x04, 0x11
        /*0026*/ 	.short	(.L_18 - .L_17)
	.align		4
.L_17:
        /*0028*/ 	.word	index@(_ZN5flash25flash_bwd_dot_do_o_kernelILb0E23Flash_bwd_kernel_traitsILi256ELi64ELi64ELi8ELi4ELi2ELi2ELb0ELb0EN7cutlass10bfloat16_tE19Flash_kernel_traitsILi256ELi64ELi64ELi8ES3_EEEEvNS_16Flash_bwd_paramsE)
        /*002c*/ 	.word	0x00000000


	//----- nvinfo : EIATTR_REGCOUNT
	.align		4
.L_18:
        /*0030*/ 	.byte	0x04, 0x2f
        /*0032*/ 	.short	(.L_20 - .L_19)
	.align		4
.L_19:
        /*0034*/ 	.word	index@(_ZN5flash44flash_bwd_dq_dk_dv_loop_seqk_parallel_kernelI23Flash_bwd_kernel_traitsILi256ELi64ELi64ELi8ELi4ELi2ELi2ELb0ELb0EN7cutlass10bfloat16_tE19Flash_kernel_traitsILi256ELi64ELi64ELi8ES3_EELb0ELb1ELb0ELb1ELb0ELb0ELb1EEEvNS_16Flash_bwd_paramsE)
        /*0038*/ 	.word	0x000000ff


	//----- nvinfo : EIATTR_FRAME_SIZE
	.align		4
.L_20:
        /*003c*/ 	.byte	0x04, 0x11
        /*003e*/ 	.short	(.L_22 - .L_21)
	.align		4
.L_21:
        /*0040*/ 	.word	index@(_ZN5flash44flash_bwd_dq_dk_dv_loop_seqk_parallel_kernelI23Flash_bwd_kernel_traitsILi256ELi64ELi64ELi8ELi4ELi2ELi2ELb0ELb0EN7cutlass10bfloat16_tE19Flash_kernel_traitsILi256ELi64ELi64ELi8ES3_EELb0ELb1ELb0ELb1ELb0ELb0ELb1EEEvNS_16Flash_bwd_paramsE)
        /*0044*/ 	.word	0x00000028


	//----- nvinfo : EIATTR_REGCOUNT
	.align		4
.L_22:
        /*0048*/ 	.byte	0x04, 0x2f
        /*004a*/ 	.short	(.L_24 - .L_23)
	.align		4
.L_23:
        /*004c*/ 	.word	index@(_ZN5flash44flash_bwd_dq_dk_dv_loop_seqk_parallel_kernelI23Flash_bwd_kernel_traitsILi256ELi64ELi64ELi8ELi4ELi2ELi2ELb0ELb0EN7cutlass10bfloat16_tE19Flash_kernel_traitsILi256ELi64ELi64ELi8ES3_EELb1ELb1ELb0ELb1ELb0ELb0ELb0EEEvNS_16Flash_bwd_paramsE)
        /*0050*/ 	.word	0x000000ff


	//----- nvinfo : EIATTR_FRAME_SIZE
	.align		4
.L_24:
        /*0054*/ 	.byte	0x04, 0x11
        /*0056*/ 	.short	(.L_26 - .L_25)
	.align		4
.L_25:
        /*0058*/ 	.word	index@(_ZN5flash44flash_bwd_dq_dk_dv_loop_seqk_parallel_kernelI23Flash_bwd_kernel_traitsILi256ELi64ELi64ELi8ELi4ELi2ELi2ELb0ELb0EN7cutlass10bfloat16_tE19Flash_kernel_traitsILi256ELi64ELi64ELi8ES3_EELb1ELb1ELb0ELb1ELb0ELb0ELb0EEEvNS_16Flash_bwd_paramsE)
        /*005c*/ 	.word	0x00000068


	//----- nvinfo : EIATTR_REGCOUNT
	.align		4
.L_26:
        /*0060*/ 	.byte	0x04, 0x2f
        /*0062*/ 	.short	(.L_28 - .L_27)
	.align		4
.L_27:
        /*0064*/ 	.word	index@(_ZN5flash44flash_bwd_dq_dk_dv_loop_seqk_parallel_kernelI23Flash_bwd_kernel_traitsILi256ELi64ELi64ELi8ELi4ELi2ELi2ELb0ELb0EN7cutlass10bfloat16_tE19Flash_kernel_traitsILi256ELi64ELi64ELi8ES3_EELb0ELb1ELb0ELb0ELb0ELb1ELb1EEEvNS_16Flash_bwd_paramsE)
        /*0068*/ 	.word	0x000000ff


	//----- nvinfo : EIATTR_FRAME_SIZE
	.align		4
.L_28:
        /*006c*/ 	.byte	0x04, 0x11
        /*006e*/ 	.short	(.L_30 - .L_29)
	.align		4
.L_29:
        /*0070*/ 	.word	index@(_ZN5flash44flash_bwd_dq_dk_dv_loop_seqk_parallel_kernelI23Flash_bwd_kernel_traitsILi256ELi64ELi64ELi8ELi4ELi2ELi2ELb0ELb0EN7cutlass10bfloat16_tE19Flash_kernel_traitsILi256ELi64ELi64ELi8ES3_EELb0ELb1ELb0ELb0ELb0ELb1ELb1EEEvNS_16Flash_bwd_paramsE)
        /*0074*/ 	.word	0x00000000


	//----- nvinfo : EIATTR_REGCOUNT
	.align		4
.L_30:
        /*0078*/ 	.byte	0x04, 0x2f
        /*007a*/ 	.short	(.L_32 - .L_31)
	.align		4
.L_31:
        /*007c*/ 	.word	index@(_ZN5flash44flash_bwd_dq_dk_dv_loop_seqk_parallel_kernelI23Flash_bwd_kernel_traitsILi256ELi64ELi64ELi8ELi4ELi2ELi2ELb0ELb0EN7cutlass10bfloat16_tE19Flash_kernel_traitsILi256ELi64ELi64ELi8ES3_EELb1ELb1ELb0ELb0ELb0ELb1ELb0EEEvNS_16Flash_bwd_paramsE)
        /*0080*/ 	.word	0x000000ff


	//----- nvinfo : EIATTR_FRAME_SIZE
	.align		4
.L_32:
        /*0084*/ 	.byte	0x04, 0x11
        /*0086*/ 	.short	(.L_34 - .L_33)
	.align		4
.L_33:
        /*0088*/ 	.word	index@(_ZN5flash44flash_bwd_dq_dk_dv_loop_seqk_parallel_kernelI23Flash_bwd_kernel_traitsILi256ELi64ELi64ELi8ELi4ELi2ELi2ELb0ELb0EN7cutlass10bfloat16_tE19Flash_kernel_traitsILi256ELi64ELi64ELi8ES3_EELb1ELb1ELb0ELb0ELb0ELb1ELb0EEEvNS_16Flash_bwd_paramsE)
        /*008c*/ 	.word	0x00000000


	//----- nvinfo : EIATTR_REGCOUNT
	.align		4
.L_34:
        /*0090*/ 	.byte	0x04, 0x2f
        /*0092*/ 	.short	(.L_36 - .L_35)
	.align		4
.L_35:
        /*0094*/ 	.word	index@(_ZN5flash44flash_bwd_dq_dk_dv_loop_seqk_parallel_kernelI23Flash_bwd_kernel_traitsILi256ELi64ELi64ELi8ELi4ELi2ELi2ELb0ELb0EN7cutlass10bfloat16_tE19Flash_kernel_traitsILi256ELi64ELi64ELi8ES3_EELb0ELb1ELb0ELb0ELb0ELb0ELb1EEEvNS_16Flash_bwd_paramsE)
        /*0098*/ 	.word	0x000000ff


	//----- nvinfo : EIATTR_FRAME_SIZE
	.align		4
.L_36:
        /*009c*/ 	.byte	0x04, 0x11
        /*009e*/ 	.short	(.L_38 - .L_37)
	.align		4
.L_37:
        /*00a0*/ 	.word	index@(_ZN5flash44flash_bwd_dq_dk_dv_loop_seqk_parallel_kernelI23Flash_bwd_kernel_traitsILi256ELi64ELi64ELi8ELi4ELi2ELi2ELb0ELb0EN7cutlass10bfloat16_tE19Flash_kernel_traitsILi256ELi64ELi64ELi8ES3_EELb0ELb1ELb0ELb0ELb0ELb0ELb1EEEvNS_16Flash_bwd_paramsE)
        /*00a4*/ 	.word	0x00000078


	//----- nvinfo : EIATTR_REGCOUNT
	.align		4
.L_38:
        /*00a8*/ 	.byte	0x04, 0x2f
        /*00aa*/ 	.short	(.L_40 - .L_39)
	.align		4
.L_39:
        /*00ac*/ 	.word	index@(_ZN5flash44flash_bwd_dq_dk_dv_loop_seqk_parallel_kernelI23Flash_bwd_kernel_traitsILi256ELi64ELi64ELi8ELi4ELi2ELi2ELb0ELb0EN7cutlass10bfloat16_tE19Flash_kernel_traitsILi256ELi64ELi64ELi8ES3_EELb1ELb1ELb0ELb0ELb0ELb0ELb0EEEvNS_16Flash_bwd_paramsE)
        /*00b0*/ 	.word	0x000000ff


	//----- nvinfo : EIATTR_FRAME_SIZE
	.align		4
.L_40:
        /*00b4*/ 	.byte	0x04, 0x11
        /*00b6*/ 	.short	(.L_42 - .L_41)
	.align		4
.L_41:
        /*00b8*/ 	.word	index@(_ZN5flash44flash_bwd_dq_dk_dv_loop_seqk_parallel_kernelI23Flash_bwd_kernel_traitsILi256ELi64ELi64ELi8ELi4ELi2ELi2ELb0ELb0EN7cutlass10bfloat16_tE19Flash_kernel_traitsILi256ELi64ELi64ELi8ES3_EELb1ELb1ELb0ELb0ELb0ELb0ELb0EEEvNS_16Flash_bwd_paramsE)
        /*00bc*/ 	.word	0x00000080


	//----- nvinfo : EIATTR_REGCOUNT
	.align		4
.L_42:
        /*00c0*/ 	.byte	0x04, 0x2f
        /*00c2*/ 	.short	(.L_44 - .L_43)
	.align		4
.L_43:
        /*00c4*/ 	.word	index@(_ZN5flash27flash_bwd_convert_dq_kernelI23Flash_bwd_kernel_traitsILi256ELi64ELi64ELi8ELi4ELi2ELi2ELb0ELb0EN7cutlass10bfloat16_tE19Flash_kernel_traitsILi256ELi64ELi64ELi8ES3_EEEEvNS_16Flash_bwd_paramsEi)
        /*00c8*/ 	.word	0x00000060


	//----- nvinfo : EIATTR_FRAME_SIZE
	.align		4
.L_44:
        /*00cc*/ 	.byte	0x04, 0x11
        /*00ce*/ 	.short	(.L_46 - .L_45)
	.align		4
.L_45:
        /*00d0*/ 	.word	index@(_ZN5flash27flash_bwd_convert_dq_kernelI23Flash_bwd_kernel_traitsILi256ELi64ELi64ELi8ELi4ELi2ELi2ELb0ELb0EN7cutlass10bfloat16_tE19Flash_kernel_traitsILi256ELi64ELi64ELi8ES3_EEEEvNS_16Flash_bwd_paramsEi)
        /*00d4*/ 	.word	0x00000000


	//----- nvinfo : EIATTR_REGCOUNT
	.align		4
.L_46:
        /*00d8*/ 	.byte	0x04, 0x2f
        /*00da*/ 	.short	(.L_48 - .L_47)
	.align		4
.L_47:
        /*00dc*/ 	.word	index@(_ZN5flash25flash_bwd_dot_do_o_kernelILb1E23Flash_bwd_kernel_traitsILi256ELi64ELi64ELi8ELi4ELi2ELi2ELb0ELb1EN7cutlass10bfloat16_tE19Flash_kernel_traitsILi256ELi64ELi64ELi8ES3_EEEEvNS_16Flash_bwd_paramsE)
        /*00e0*/ 	.word	0x00000051


	//----- nvinfo : EIATTR_FRAME_SIZE
	.align		4
.L_48:
        /*00e4*/ 	.byte	0x04, 0x11
        /*00e6*/ 	.short	(.L_50 - .L_49)
	.align		4
.L_49:
        /*00e8*/ 	.word	index@(_ZN5flash25flash_bwd_dot_do_o_kernelILb1E23Flash_bwd_kernel_traitsILi256ELi64ELi64ELi8ELi4ELi2ELi2ELb0ELb1EN7cutlass10bfloat16_tE19Flash_kernel_traitsILi256ELi64ELi64ELi8ES3_EEEEvNS_16Flash_bwd_paramsE)
        /*00ec*/ 	.word	0x00000000


	//----- nvinfo : EIATTR_REGCOUNT
	.align		4
.L_50:
        /*00f0*/ 	.byte	0x04, 0x2f
        /*00f2*/ 	.short	(.L_52 - .L_51)
	.align		4
.L_51:
        /*00f4*/ 	.word	index@(_ZN5flash25flash_bwd_dot_do_o_kernelILb0E23Flash_bwd_kernel_traitsILi256ELi64ELi64ELi8ELi4ELi2ELi2ELb0ELb1EN7cutlass10bfloat16_tE19Flash_kernel_traitsILi256ELi64ELi64ELi8ES3_EEEEvNS_16Flash_bwd_paramsE)
        /*00f8*/ 	.word	0x00000050


	//----- nvinfo : EIATTR_FRAME_SIZE
	.align		4
.L_52:
        /*00fc*/ 	.byte	0x04, 0x11
        /*00fe*/ 	.short	(.L_54 - .L_53)
	.align		4
.L_53:
        /*0100*/ 	.word	index@(_ZN5flash25flash_bwd_dot_do_o_kernelILb0E23Flash_bwd_kernel_traitsILi256ELi64ELi64ELi8ELi4ELi2ELi2ELb0ELb1EN7cutlass10bfloat16_tE19Flash_kernel_traitsILi256ELi64ELi64ELi8ES3_EEEEvNS_16Flash_bwd_paramsE)
        /*0104*/ 	.word	0x00000000


	//----- nvinfo : EIATTR_REGCOUNT
	.align		4
.L_54:
        /*0108*/ 	.byte	0x04, 0x2f
        /*010a*/ 	.short	(.L_56 - .L_55)
	.align		4
.L_55:
        /*010c*/ 	.word	index@(_ZN5flash44flash_bwd_dq_dk_dv_loop_seqk_parallel_kernelI23Flash_bwd_kernel_traitsILi256ELi64ELi64ELi8ELi4ELi2ELi2ELb0ELb1EN7cutlass10bfloat16_tE19Flash_kernel_traitsILi256ELi64ELi64ELi8ES3_EELb0ELb1ELb0ELb1ELb0ELb0ELb1EEEvNS_16Flash_bwd_paramsE)
        /*0110*/ 	.word	0x000000ff


	//----- nvinfo : EIATTR_FRAME_SIZE
	.align		4
.L_56:
        /*0114*/ 	.byte	0x04, 0x11
        /*0116*/ 	.short	(.L_58 - .L_57)
	.align		4
.L_57:
        /*0118*/ 	.word	index@(_ZN5flash44flash_bwd_dq_dk_dv_loop_seqk_parallel_kernelI23Flash_bwd_kernel_traitsILi256ELi64ELi64ELi8ELi4ELi2ELi2ELb0ELb1EN7cutlass10bfloat16_tE19Flash_kernel_traitsILi256ELi64ELi64ELi8ES3_EELb0ELb1ELb0ELb1ELb0ELb0ELb1EEEvNS_16Flash_bwd_paramsE)
        /*011c*/ 	.word	0x00000000


	//----- nvinfo : EIATTR_REGCOUNT
	.align		4
.L_58:
        /*0120*/ 	.byte	0x04, 0x2f
        /*0122*/ 	.short	(.L_60 - .L_59)
	.align		4
.L_59:
        /*0124*/ 	.word	index@(_ZN5flash44flash_bwd_dq_dk_dv_loop_seqk_parallel_kernelI23Flash_bwd_kernel_traitsILi256ELi64ELi64ELi8ELi4ELi2ELi2ELb0ELb1EN7cutlass10bfloat16_tE19Flash_kernel_traitsILi256ELi64ELi64ELi8ES3_EELb1ELb1ELb0ELb1ELb0ELb0ELb0EEEvNS_16Flash_bwd_paramsE)
        /*0128*/ 	.word	0x000000ff


	//----- nvinfo : EIATTR_FRAME_SIZE
	.align		4
.L_60:
        /*012c*/ 	.byte	0x04, 0x11
        /*012e*/ 	.short	(.L_62 - .L_61)
	.align		4
.L_61:
        /*0130*/ 	.word	index@(_ZN5flash44flash_bwd_dq_dk_dv_loop_seqk_parallel_kernelI23Flash_bwd_kernel_traitsILi256ELi64ELi64ELi8ELi4ELi2ELi2ELb0ELb1EN7cutlass10bfloat16_tE19Flash_kernel_traitsILi256ELi64ELi64ELi8ES3_EELb1ELb1ELb0ELb1ELb0ELb0ELb0EEEvNS_16Flash_bwd_paramsE)
        /*0134*/ 	.word	0x00000048


	//----- nvinfo : EIATTR_REGCOUNT
	.align		4
.L_62:
        /*0138*/ 	.byte	0x04, 0x2f
        /*013a*/ 	.short	(.L_64 - .L_63)
	.align		4
.L_63:
        /*013c*/ 	.word	index@(_ZN5flash44flash_bwd_dq_dk_dv_loop_seqk_parallel_kernelI23Flash_bwd_kernel_traitsILi256ELi64ELi64ELi8ELi4ELi2ELi2ELb0ELb1EN7cutlass10bfloat16_tE19Flash_kernel_traitsILi256ELi64ELi64ELi8ES3_EELb0ELb1ELb0ELb0ELb0ELb1ELb1EEEvNS_16Flash_bwd_paramsE)
        /*0140*/ 	.word	0x000000ff


	//----- nvinfo : EIATTR_FRAME_SIZE
	.align		4
.L_64:
        /*0144*/ 	.byte	0x04, 0x11
        /*0146*/ 	.short	(.L_66 - .L_65)
	.align		4
.L_65:
        /*0148*/ 	.word	index@(_ZN5flash44flash_bwd_dq_dk_dv_loop_seqk_parallel_kernelI23Flash_bwd_kernel_traitsILi256ELi64ELi64ELi8ELi4ELi2ELi2ELb0ELb1EN7cutlass10bfloat16_tE19Flash_kernel_traitsILi256ELi64ELi64ELi8ES3_EELb0ELb1ELb0ELb0ELb0ELb1ELb1EEEvNS_16Flash_bwd_paramsE)
        /*014c*/ 	.word	0x00000000


	//----- nvinfo : EIATTR_REGCOUNT
	.align		4
.L_66:
        /*0150*/ 	.byte	0x04, 0x2f
        /*0152*/ 	.short	(.L_68 - .L_67)
	.align		4
.L_67:
        /*0154*/ 	.word	index@(_ZN5flash44flash_bwd_dq_dk_dv_loop_seqk_parallel_kernelI23Flash_bwd_kernel_traitsILi256ELi64ELi64ELi8ELi4ELi2ELi2ELb0ELb1EN7cutlass10bfloat16_tE19Flash_kernel_traitsILi256ELi64ELi64ELi8ES3_EELb1ELb1ELb0ELb0ELb0ELb1ELb0EEEvNS_16Flash_bwd_paramsE)
        /*0158*/ 	.word	0x000000ff


	//----- nvinfo : EIATTR_FRAME_SIZE
	.align		4
.L_68:
        /*015c*/ 	.byte	0x04, 0x11
        /*015e*/ 	.short	(.L_70 - .L_69)
	.align		4
.L_69:
        /*0160*/ 	.word	index@(_ZN5flash44flash_bwd_dq_dk_dv_loop_seqk_parallel_kernelI23Flash_bwd_kernel_traitsILi256ELi64ELi64ELi8ELi4ELi2ELi2ELb0ELb1EN7cutlass10bfloat16_tE19Flash_kernel_traitsILi256ELi64ELi64ELi8ES3_EELb1ELb1ELb0ELb0ELb0ELb1ELb0EEEvNS_16Flash_bwd_paramsE)
        /*0164*/ 	.word	0x00000000


	//----- nvinfo : EIATTR_REGCOUNT
	.align		4
.L_70:
        /*0168*/ 	.byte	0x04, 0x2f
        /*016a*/ 	.short	(.L_72 - .L_71)
	.align		4
.L_71:
        /*016c*/ 	.word	index@(_ZN5flash44flash_bwd_dq_dk_dv_loop_seqk_parallel_kernelI23Flash_bwd_kernel_traitsILi256ELi64ELi64ELi8ELi4ELi2ELi2ELb0ELb1EN7cutlass10bfloat16_tE19Flash_kernel_traitsILi256ELi64ELi64ELi8ES3_EELb0ELb1ELb0ELb0ELb0ELb0ELb1EEEvNS_16Flash_bwd_paramsE)
        /*0170*/ 	.word	0x000000ff


	//----- nvinfo : EIATTR_FRAME_SIZE
	.align		4
.L_72:
        /*0174*/ 	.byte	0x04, 0x11
        /*0176*/ 	.short	(.L_74 - .L_73)
	.align		4
.L_73:
        /*0178*/ 	.word	index@(_ZN5flash44flash_bwd_dq_dk_dv_loop_seqk_parallel_kernelI23Flash_bwd_kernel_traitsILi256ELi64ELi64ELi8ELi4ELi2ELi2ELb0ELb1EN7cutlass10bfloat16_tE19Flash_kernel_traitsILi256ELi64ELi64ELi8ES3_EELb0ELb1ELb0ELb0ELb0ELb0ELb1EEEvNS_16Flash_bwd_paramsE)
        /*017c*/ 	.word	0x00000000


	//----- nvinfo : EIATTR_REGCOUNT
	.align		4
.L_74:
        /*0180*/ 	.byte	0x04, 0x2f
        /*0182*/ 	.short	(.L_76 - .L_75)
	.align		4
.L_75:
        /*0184*/ 	.word	index@(_ZN5flash44flash_bwd_dq_dk_dv_loop_seqk_parallel_kernelI23Flash_bwd_kernel_traitsILi256ELi64ELi64ELi8ELi4ELi2ELi2ELb0ELb1EN7cutlass10bfloat16_tE19Flash_kernel_traitsILi256ELi64ELi64ELi8ES3_EELb1ELb1ELb0ELb0ELb0ELb0ELb0EEEvNS_16Flash_bwd_paramsE)
        /*0188*/ 	.word	0x000000ff


	//----- nvinfo : EIATTR_FRAME_SIZE
	.align		4
.L_76:
        /*018c*/ 	.byte	0x04, 0x11
        /*018e*/ 	.short	(.L_78 - .L_77)
	.align		4
.L_77:
        /*0190*/ 	.word	index@(_ZN5flash44flash_bwd_dq_dk_dv_loop_seqk_parallel_kernelI23Flash_bwd_kernel_traitsILi256ELi64ELi64ELi8ELi4ELi2ELi2ELb0ELb1EN7cutlass10bfloat16_tE19Flash_kernel_traitsILi256ELi64ELi64ELi8ES3_EELb1ELb1ELb0ELb0ELb0ELb0ELb0EEEvNS_16Flash_bwd_paramsE)
        /*0194*/ 	.word	0x00000000


	//----- nvinfo : EIATTR_REGCOUNT
	.align		4
.L_78:
        /*0198*/ 	.byte	0x04, 0x2f
        /*019a*/ 	.short	(.L_80 - .L_79)
	.align		4
.L_79:
        /*019c*/ 	.word	index@(_ZN5flash27flash_bwd_convert_dq_kernelI23Flash_bwd_kernel_traitsILi256ELi64ELi64ELi8ELi4ELi2ELi2ELb0ELb1EN7cutlass10bfloat16_tE19Flash_kernel_traitsILi256ELi64ELi64ELi8ES3_EEEEvNS_16Flash_bwd_paramsEi)
        /*01a0*/ 	.word	0x00000060


	//----- nvinfo : EIATTR_FRAME_SIZE
	.align		4
.L_80:
        /*01a4*/ 	.byte	0x04, 0x11
        /*01a6*/ 	.short	(.L_82 - .L_81)
	.align		4
.L_81:
        /*01a8*/ 	.word	index@(_ZN5flash27flash_bwd_convert_dq_kernelI23Flash_bwd_kernel_traitsILi256ELi64ELi64ELi8ELi4ELi2ELi2ELb0ELb1EN7cutlass10bfloat16_tE19Flash_kernel_traitsILi256ELi64ELi64ELi8ES3_EEEEvNS_16Flash_bwd_paramsEi)
        /*01ac*/ 	.word	0x00000000


	//----- nvinfo : EIATTR_REGCOUNT
	.align		4
.L_82:
        /*01b0*/ 	.byte	0x04, 0x2f
        /*01b2*/ 	.short	(.L_84 - .L_83)
	.align		4
.L_83:
        /*01b4*/ 	.word	index@(_ZN5flash44flash_bwd_dq_dk_dv_loop_seqk_parallel_kernelI23Flash_bwd_kernel_traitsILi256ELi64ELi64ELi8ELi4ELi2ELi2ELb0ELb0EN7cutlass10bfloat16_tE19Flash_kernel_traitsILi256ELi64ELi64ELi8ES3_EELb0ELb1ELb0ELb1ELb0ELb0ELb0EEEvNS_16Flash_bwd_paramsE)
        /*01b8*/ 	.word	0x000000ff


	//----- nvinfo : EIATTR_FRAME_SIZE
	.align		4
.L_84:
        /*01bc*/ 	.byte	0x04, 0x11
        /*01be*/ 	.short	(.L_86 - .L_85)
	.align		4
.L_85:
        /*01c0*/ 	.word	index@(_ZN5flash44flash_bwd_dq_dk_dv_loop_seqk_parallel_kernelI23Flash_bwd_kernel_traitsILi256ELi64ELi64ELi8ELi4ELi2ELi2ELb0ELb0EN7cutlass10bfloat16_tE19Flash_kernel_traitsILi256ELi64ELi64ELi8ES3_EELb0ELb1ELb0ELb1ELb0ELb0ELb0EEEvNS_16Flash_bwd_paramsE)
        /*01c4*/ 	.word	0x00000028


	//----- nvinfo : EIATTR_REGCOUNT
	.align		4
.L_86:
        /*01c8*/ 	.byte	0x04, 0x2f
        /*01ca*/ 	.short	(.L_88 - .L_87)
	.align		4
.L_87:
        /*01cc*/ 	.word	index@(_ZN5flash44flash_bwd_dq_dk_dv_loop_seqk_parallel_kernelI23Flash_bwd_kernel_traitsILi256ELi64ELi64ELi8ELi4ELi2ELi2ELb0ELb0EN7cutlass10bfloat16_tE19Flash_kernel_traitsILi256ELi64ELi64ELi8ES3_EELb0ELb1ELb0ELb0ELb0ELb1ELb0EEEvNS_16Flash_bwd_paramsE)
        /*01d0*/ 	.word	0x000000ff


	//----- nvinfo : EIATTR_FRAME_SIZE
	.align		4
.L_88:
        /*01d4*/ 	.byte	0x04, 0x11
        /*01d6*/ 	.short	(.L_90 - .L_89)
	.align		4
.L_89:
        /*01d8*/ 	.word	index@(_ZN5flash44flash_bwd_dq_dk_dv_loop_seqk_parallel_kernelI23Flash_bwd_kernel_traitsILi256ELi64ELi64ELi8ELi4ELi2ELi2ELb0ELb0EN7cutlass10bfloat16_tE19Flash_kernel_traitsILi256ELi64ELi64ELi8ES3_EELb0ELb1ELb0ELb0ELb0ELb1ELb0EEEvNS_16Flash_bwd_paramsE)
        /*01dc*/ 	.word	0x00000000


	//----- nvinfo : EIATTR_REGCOUNT
	.align		4
.L_90:
        /*01e0*/ 	.byte	0x04, 0x2f
        /*01e2*/ 	.short	(.L_92 - .L_91)
	.align		4
.L_91:
        /*01e4*/ 	.word	index@(_ZN5flash44flash_bwd_dq_dk_dv_loop_seqk_parallel_kernelI23Flash_bwd_kernel_traitsILi256ELi64ELi64ELi8ELi4ELi2ELi2ELb0ELb0EN7cutlass10bfloat16_tE19Flash_kernel_traitsILi256ELi64ELi64ELi8ES3_EELb0ELb1ELb0ELb0ELb0ELb0ELb0EEEvNS_16Flash_bwd_paramsE)
        /*01e8*/ 	.word	0x000000ff


	//----- nvinfo : EIATTR_FRAME_SIZE
	.align		4
.L_92:
        /*01ec*/ 	.byte	0x04, 0x11
        /*01ee*/ 	.short	(.L_94 - .L_93)
	.align		4
.L_93:
        /*01f0*/ 	.word	index@(_ZN5flash44flash_bwd_dq_dk_dv_loop_seqk_parallel_kernelI23Flash_bwd_kernel_traitsILi256ELi64ELi64ELi8ELi4ELi2ELi2ELb0ELb0EN7cutlass10bfloat16_tE19Flash_kernel_traitsILi256ELi64ELi64ELi8ES3_EELb0ELb1ELb0ELb0ELb0ELb0ELb0EEEvNS_16Flash_bwd_paramsE)
        /*01f4*/ 	.word	0x00000078


	//----- nvinfo : EIATTR_REGCOUNT
	.align		4
.L_94:
        /*01f8*/ 	.byte	0x04, 0x2f
        /*01fa*/ 	.short	(.L_96 - .L_95)
	.align		4
.L_95:
        /*01fc*/ 	.word	index@(_ZN5flash44flash_bwd_dq_dk_dv_loop_seqk_parallel_kernelI23Flash_bwd_kernel_traitsILi256ELi64ELi64ELi8ELi4ELi2ELi2ELb0ELb1EN7cutlass10bfloat16_tE19Flash_kernel_traitsILi256ELi64ELi64ELi8ES3_EELb0ELb1ELb0ELb1ELb0ELb0ELb0EEEvNS_16Flash_bwd_paramsE)
        /*0200*/ 	.word	0x000000ff


	//----- nvinfo : EIATTR_FRAME_SIZE
	.align		4
.L_96:
        /*0204*/ 	.byte	0x04, 0x11
        /*0206*/ 	.short	(.L_98 - .L_97)
	.align		4
.L_97:
        /*0208*/ 	.word	index@(_ZN5flash44flash_bwd_dq_dk_dv_loop_seqk_parallel_kernelI23Flash_bwd_kernel_traitsILi256ELi64ELi64ELi8ELi4ELi2ELi2ELb0ELb1EN7cutlass10bfloat16_tE19Flash_kernel_traitsILi256ELi64ELi64ELi8ES3_EELb0ELb1ELb0ELb1ELb0ELb0ELb0EEEvNS_16Flash_bwd_paramsE)
        /*020c*/ 	.word	0x00000008


	//----- nvinfo : EIATTR_REGCOUNT
	.align		4
.L_98:
        /*0210*/ 	.byte	0x04, 0x2f
        /*0212*/ 	.short	(.L_100 - .L_99)
	.align		4
.L_99:
        /*0214*/ 	.word	index@(_ZN5flash44flash_bwd_dq_dk_dv_loop_seqk_parallel_kernelI23Flash_bwd_kernel_traitsILi256ELi64ELi64ELi8ELi4ELi2ELi2ELb0ELb1EN7cutlass10bfloat16_tE19Flash_kernel_traitsILi256ELi64ELi64ELi8ES3_EELb0ELb1ELb0ELb0ELb0ELb1ELb0EEEvNS_16Flash_bwd_paramsE)
        /*0218*/ 	.word	0x000000ff


	//----- nvinfo : EIATTR_FRAME_SIZE
	.align		4
.L_100:
        /*021c*/ 	.byte	0x04, 0x11
        /*021e*/ 	.short	(.L_102 - .L_101)
	.align		4
.L_101:
        /*0220*/ 	.word	index@(_ZN5flash44flash_bwd_dq_dk_dv_loop_seqk_parallel_kernelI23Flash_bwd_kernel_traitsILi256ELi64ELi64ELi8ELi4ELi2ELi2ELb0ELb1EN7cutlass10bfloat16_tE19Flash_kernel_traitsILi256ELi64ELi64ELi8ES3_EELb0ELb1ELb0ELb0ELb0ELb1ELb0EEEvNS_16Flash_bwd_paramsE)
        /*0224*/ 	.word	0x00000000


	//----- nvinfo : EIATTR_REGCOUNT
	.align		4
.L_102:
        /*0228*/ 	.byte	0x04, 0x2f
        /*022a*/ 	.short	(.L_104 - .L_103)
	.align		4
.L_103:
        /*022c*/ 	.word	index@(_ZN5flash44flash_bwd_dq_dk_dv_loop_seqk_parallel_kernelI23Flash_bwd_kernel_traitsILi256ELi64ELi64ELi8ELi4ELi2ELi2ELb0ELb1EN7cutlass10bfloat16_tE19Flash_kernel_traitsILi256ELi64ELi64ELi8ES3_EELb0ELb1ELb0ELb0ELb0ELb0ELb0EEEvNS_16Flash_bwd_paramsE)
        /*0230*/ 	.word	0x000000ff


	//----- nvinfo : EIATTR_FRAME_SIZE
	.align		4
.L_104:
        /*0234*/ 	.byte	0x04, 0x11
        /*0236*/ 	.short	(.L_106 - .L_105)
	.align		4
.L_105:
        /*0238*/ 	.word	index@(_ZN5flash44flash_bwd_dq_dk_dv_loop_seqk_parallel_kernelI23Flash_bwd_kernel_traitsILi256ELi64ELi64ELi8ELi4ELi2ELi2ELb0ELb1EN7cutlass10bfloat16_tE19Flash_kernel_traitsILi256ELi64ELi64ELi8ES3_EELb0ELb1ELb0ELb0ELb0ELb0ELb0EEEvNS_16Flash_bwd_paramsE)
        /*023c*/ 	.word	0x00000000


	//----- nvinfo : EIATTR_REGCOUNT
	.align		4
.L_106:
        /*0240*/ 	.byte	0x04, 0x2f
        /*0242*/ 	.short	(.L_108 - .L_107)
	.align		4
.L_107:
        /*0244*/ 	.word	index@(_ZN5flash25flash_bwd_dot_do_o_kernelILb1E23Flash_bwd_kernel_traitsILi256ELi64ELi32ELi8ELi4ELi1ELi2ELb1ELb1EN7cutlass10bfloat16_tE19Flash_kernel_traitsILi256ELi64ELi32ELi8ES3_EEEEvNS_16Flash_bwd_paramsE)
        /*0248*/ 	.word	0x00000051


	//----- nvinfo : EIATTR_FRAME_SIZE
	.align		4
.L_108:
        /*024c*/ 	.byte	0x04, 0x11
        /*024e*/ 	.short	(.L_110 - .L_109)
	.align		4
.L_109:
        /*0250*/ 	.word	index@(_ZN5flash25flash_bwd_dot_do_o_kernelILb1E23Flash_bwd_kernel_traitsILi256ELi64ELi32ELi8ELi4ELi1ELi2ELb1ELb1EN7cutlass10bfloat16_tE19Flash_kernel_traitsILi256ELi64ELi32ELi8ES3_EEEEvNS_16Flash_bwd_paramsE)
        /*0254*/ 	.word	0x00000000


	//----- nvinfo : EIATTR_REGCOUNT
	.align		4
.L_110:
        /*0258*/ 	.byte	0x04, 0x2f
        /*025a*/ 	.short	(.L_112 - .L_111)
	.align		4
.L_111:
        /*025c*/ 	.word	index@(_ZN5flash25flash_bwd_dot_do_o_kernelILb0E23Flash_bwd_kernel_traitsILi256ELi64ELi32ELi8ELi4ELi1ELi2ELb1ELb1EN7cutlass10bfloat16_tE19Flash_kernel_traitsILi256ELi64ELi32ELi8ES3_EEEEvNS_16Flash_bwd_paramsE)
        /*0260*/ 	.word	0x00000050


	//----- nvinfo : EIATTR_FRAME_SIZE
	.align		4
.L_112:
        /*0264*/ 	.byte	0x04, 0x11
        /*0266*/ 	.short	(.L_114 - .L_113)
	.align		4
.L_113:
        /*0268*/ 	.word	index@(_ZN5flash25flash_bwd_dot_do_o_kernelILb0E23Flash_bwd_kernel_traitsILi256ELi64ELi32ELi8ELi4ELi1ELi2ELb1ELb1EN7cutlass10bfloat16_tE19Flash_kernel_traitsILi256ELi64ELi32ELi8ES3_EEEEvNS_16Flash_bwd_paramsE)
        /*026c*/ 	.word	0x00000000


	//----- nvinfo : EIATTR_REGCOUNT
	.align		4
.L_114:
        /*0270*/ 	.byte	0x04, 0x2f
        /*0272*/ 	.short	(.L_116 - .L_115)
	.align		4
.L_115:
        /*0274*/ 	.word	index@(_ZN5flash44flash_bwd_dq_dk_dv_loop_seqk_parallel_kernelI23Flash_bwd_kernel_traitsILi256ELi64ELi32ELi8ELi4ELi1ELi2ELb1ELb1EN7cutlass10bfloat16_tE19Flash_kernel_traitsILi256ELi64ELi32ELi8ES3_EELb0ELb1ELb0ELb1ELb0ELb0ELb1EEEvNS_16Flash_bwd_paramsE)
        /*0278*/ 	.word	0x000000ff


	//----- nvinfo : EIATTR_FRAME_SIZE
	.align		4
.L_116:
        /*027c*/ 	.byte	0x04, 0x11
        /*027e*/ 	.short	(.L_118 - .L_117)
	.align		4
.L_117:
        /*0280*/ 	.word	index@(_ZN5flash44flash_bwd_dq_dk_dv_loop_seqk_parallel_kernelI23Flash_bwd_kernel_traitsILi256ELi64ELi32ELi8ELi4ELi1ELi2ELb1ELb1EN7cutlass10bfloat16_tE19Flash_kernel_traitsILi256ELi64ELi32ELi8ES3_EELb0ELb1ELb0ELb1ELb0ELb0ELb1EEEvNS_16Flash_bwd_paramsE)
        /*0284*/ 	.word	0x00000030


	//----- nvinfo : EIATTR_REGCOUNT
	.align		4
.L_118:
        /*0288*/ 	.byte	0x04, 0x2f
        /*028a*/ 	.short	(.L_120 - .L_119)
	.align		4
.L_119:
        /*028c*/ 	.word	index@(_ZN5flash44flash_bwd_dq_dk_dv_loop_seqk_parallel_kernelI23Flash_bwd_kernel_traitsILi256ELi64ELi32ELi8ELi4ELi1ELi2ELb1ELb1EN7cutlass10bfloat16_tE19Flash_kernel_traitsILi256ELi64ELi32ELi8ES3_EELb0ELb1ELb0ELb1ELb0ELb0ELb0EEEvNS_16Flash_bwd_paramsE)
        /*0290*/ 	.word	0x000000ff


	//----- nvinfo : EIATTR_FRAME_SIZE
	.align		4
.L_120:
        /*0294*/ 	.byte	0x04, 0x11
        /*0296*/ 	.short	(.L_122 - .L_121)
	.align		4
.L_121:
        /*0298*/ 	.word	index@(_ZN5flash44flash_bwd_dq_dk_dv_loop_seqk_parallel_kernelI23Flash_bwd_kernel_traitsILi256ELi64ELi32ELi8ELi4ELi1ELi2ELb1ELb1EN7cutlass10bfloat16_tE19Flash_kernel_traitsILi256ELi64ELi32ELi8ES3_EELb0ELb1ELb0ELb1ELb0ELb0ELb0EEEvNS_16Flash_bwd_paramsE)
        /*029c*/ 	.word	0x00000030


	//----- nvinfo : EIATTR_REGCOUNT
	.align		4
.L_122:
        /*02a0*/ 	.byte	0x04, 0x2f
        /*02a2*/ 	.short	(.L_124 - .L_123)
	.align		4
.L_123:
        /*02a4*/ 	.word	index@(_ZN5flash44flash_bwd_dq_dk_dv_loop_seqk_parallel_kernelI23Flash_bwd_kernel_traitsILi256ELi64ELi32ELi8ELi4ELi1ELi2ELb1ELb1EN7cutlass10bfloat16_tE19Flash_kernel_traitsILi256ELi64ELi32ELi8ES3_EELb0ELb1ELb0ELb0ELb0ELb1ELb1EEEvNS_16Flash_bwd_paramsE)
        /*02a8*/ 	.word	0x000000ff


	//----- nvinfo : EIATTR_FRAME_SIZE
	.align		4
.L_124:
        /*02ac*/ 	.byte	0x04, 0x11
        /*02ae*/ 	.short	(.L_126 - .L_125)
	.align		4
.L_125:
        /*02b0*/ 	.word	index@(_ZN5flash44flash_bwd_dq_dk_dv_loop_seqk_parallel_kernelI23Flash_bwd_kernel_traitsILi256ELi64ELi32ELi8ELi4ELi1ELi2ELb1ELb1EN7cutlass10bfloat16_tE19Flash_kernel_traitsILi256ELi64ELi32ELi8ES3_EELb0ELb1ELb0ELb0ELb0ELb1ELb1EEEvNS_16Flash_bwd_paramsE)
        /*02b4*/ 	.word	0x00000010


	//----- nvinfo : EIATTR_REGCOUNT
	.align		4
.L_126:
        /*02b8*/ 	.byte	0x04, 0x2f
        /*02ba*/ 	.short	(.L_128 - .L_127)
	.align		4
.L_127:
        /*02bc*/ 	.word	index@(_ZN5flash44flash_bwd_dq_dk_dv_loop_seqk_parallel_kernelI23Flash_bwd_kernel_traitsILi256ELi64ELi32ELi8ELi4ELi1ELi2ELb1ELb1EN7cutlass10bfloat16_tE19Flash_kernel_traitsILi256ELi64ELi32ELi8ES3_EELb0ELb1ELb0ELb0ELb0ELb1ELb0EEEvNS_16Flash_bwd_paramsE)
        /*02c0*/ 	.word	0x000000ff


	//----- nvinfo : EIATTR_FRAME_SIZE
	.align		4
.L_128:
        /*02c4*/ 	.byte	0x04, 0x11
        /*02c6*/ 	.short	(.L_130 - .L_129)
	.align		4
.L_129:
        /*02c8*/ 	.word	index@(_ZN5flash44flash_bwd_dq_dk_dv_loop_seqk_parallel_kernelI23Flash_bwd_kernel_traitsILi256ELi64ELi32ELi8ELi4ELi1ELi2ELb1ELb1EN7cutlass10bfloat16_tE19Flash_kernel_traitsILi256ELi64ELi32ELi8ES3_EELb0ELb1ELb0ELb0ELb0ELb1ELb0EEEvNS_16Flash_bwd_paramsE)
        /*02cc*/ 	.word	0x00000010


	//----- nvinfo : EIATTR_REGCOUNT
	.align		4
.L_130:
        /*02d0*/ 	.byte	0x04, 0x2f
        /*02d2*/ 	.short	(.L_132 - .L_131)
	.align		4
.L_131:
        /*02d4*/ 	.word	index@(_ZN5flash44flash_bwd_dq_dk_dv_loop_seqk_parallel_kernelI23Flash_bwd_kernel_traitsILi256ELi64ELi32ELi8ELi4ELi1ELi2ELb1ELb1EN7cutlass10bfloat16_tE19Flash_kernel_traitsILi256ELi64ELi32ELi8ES3_EELb0ELb1ELb0ELb0ELb0ELb0ELb1EEEvNS_16Flash_bwd_paramsE)
        /*02d8*/ 	.word	0x000000ff


	//----- nvinfo : EIATTR_FRAME_SIZE
	.align		4
.L_132:
        /*02dc*/ 	.byte	0x04, 0x11
        /*02de*/ 	.short	(.L_134 - .L_133)
	.align		4
.L_133:
        /*02e0*/ 	.word	index@(_ZN5flash44flash_bwd_dq_dk_dv_loop_seqk_parallel_kernelI23Flash_bwd_kernel_traitsILi256ELi64ELi32ELi8ELi4ELi1ELi2ELb1ELb1EN7cutlass10bfloat16_tE19Flash_kernel_traitsILi256ELi64ELi32ELi8ES3_EELb0ELb1ELb0ELb0ELb0ELb0ELb1EEEvNS_16Flash_bwd_paramsE)
        /*02e4*/ 	.word	0x00000010


	//----- nvinfo : EIATTR_REGCOUNT
	.align		4
.L_134:
        /*02e8*/ 	.byte	0x04, 0x2f
        /*02ea*/ 	.short	(.L_136 - .L_135)
	.align		4
.L_135:
        /*02ec*/ 	.word	index@(_ZN5flash44flash_bwd_dq_dk_dv_loop_seqk_parallel_kernelI23Flash_bwd_kernel_traitsILi256ELi64ELi32ELi8ELi4ELi1ELi2ELb1ELb1EN7cutlass10bfloat16_tE19Flash_kernel_traitsILi256ELi64ELi32ELi8ES3_EELb0ELb1ELb0ELb0ELb0ELb0ELb0EEEvNS_16Flash_bwd_paramsE)
        /*02f0*/ 	.word	0x000000ff


	//----- nvinfo : EIATTR_FRAME_SIZE
	.align		4
.L_136:
        /*02f4*/ 	.byte	0x04, 0x11
        /*02f6*/ 	.short	(.L_138 - .L_137)
	.align		4
.L_137:
        /*02f8*/ 	.word	index@(_ZN5flash44flash_bwd_dq_dk_dv_loop_seqk_parallel_kernelI23Flash_bwd_kernel_traitsILi256ELi64ELi32ELi8ELi4ELi1ELi2ELb1ELb1EN7cutlass10bfloat16_tE19Flash_kernel_traitsILi256ELi64ELi32ELi8ES3_EELb0ELb1ELb0ELb0ELb0ELb0ELb0EEEvNS_16Flash_bwd_paramsE)
        /*02fc*/ 	.word	0x00000010


	//----- nvinfo : EIATTR_REGCOUNT
	.align		4
.L_138:
        /*0300*/ 	.byte	0x04, 0x2f
        /*0302*/ 	.short	(.L_140 - .L_139)
	.align		4
.L_139:
        /*0304*/ 	.word	index@(_ZN5flash27flash_bwd_convert_dq_kernelI23Flash_bwd_kernel_traitsILi256ELi64ELi32ELi8ELi4ELi1ELi2ELb1ELb1EN7cutlass10bfloat16_tE19Flash_kernel_traitsILi256ELi64ELi32ELi8ES3_EEEEvNS_16Flash_bwd_paramsEi)
        /*0308*/ 	.word	0x00000060


	//----- nvinfo : EIATTR_FRAME_SIZE
	.align		4
.L_140:
        /*030c*/ 	.byte	0x04, 0x11
        /*030e*/ 	.short	(.L_142 - .L_141)
	.align		4
.L_141:
        /*0310*/ 	.word	index@(_ZN5flash27flash_bwd_convert_dq_kernelI23Flash_bwd_kernel_traitsILi256ELi64ELi32ELi8ELi4ELi1ELi2ELb1ELb1EN7cutlass10bfloat16_tE19Flash_kernel_traitsILi256ELi64ELi32ELi8ES3_EEEEvNS_16Flash_bwd_paramsEi)
        /*0314*/ 	.word	0x00000000


	//----- nvinfo : EIATTR_MIN_STACK_SIZE
	.align		4
.L_142:
        /*0318*/ 	.byte	0x04, 0x12
        /*031a*/ 	.short	(.L_144 - .L_143)
	.align		4
.L_143:
        /*031c*/ 	.word	index@(_ZN5flash27flash_bwd_convert_dq_kernelI23Flash_bwd_kernel_traitsILi256ELi64ELi32ELi8ELi4ELi1ELi2ELb1ELb1EN7cutlass10bfloat16_tE19Flash_kernel_traitsILi256ELi64ELi32ELi8ES3_EEEEvNS_16Flash_bwd_paramsEi)
        /*0320*/ 	.word	0x00000000


	//----- nvinfo : EIATTR_MIN_STACK_SIZE
	.align		4
.L_144:
        /*0324*/ 	.byte	0x04, 0x12
        /*0326*/ 	.short	(.L_146 - .L_145)
	.align		4
.L_145:
        /*0328*/ 	.word	index@(_ZN5flash44flash_bwd_dq_dk_dv_loop_seqk_parallel_kernelI23Flash_bwd_kernel_traitsILi256ELi64ELi32ELi8ELi4ELi1ELi2ELb1ELb1EN7cutlass10bfloat16_tE19Flash_kernel_traitsILi256ELi64ELi32ELi8ES3_EELb0ELb1ELb0ELb0ELb0ELb0ELb0EEEvNS_16Flash_bwd_paramsE)
        /*032c*/ 	.word	0x00000010


	//----- nvinfo : EIATTR_MIN_STACK_SIZE
	.align		4
.L_146:
        /*0330*/ 	.byte	0x04, 0x12
        /*0332*/ 	.short	(.L_148 - .L_147)
	.align		4
.L_147:
        /*0334*/ 	.word	index@(_ZN5flash44flash_bwd_dq_dk_dv_loop_seqk_parallel_kernelI23Flash_bwd_kernel_traitsILi256ELi64ELi32ELi8ELi4ELi1ELi2ELb1ELb1EN7cutlass10bfloat16_tE19Flash_kernel_traitsILi256ELi64ELi32ELi8ES3_EELb0ELb1ELb0ELb0ELb0ELb0ELb1EEEvNS_16Flash_bwd_paramsE)
        /*0338*/ 	.word	0x00000010


	//----- nvinfo : EIATTR_MIN_STACK_SIZE
	.align		4
.L_148:
        /*033c*/ 	.byte	0x04, 0x12
        /*033e*/ 	.short	(.L_150 - .L_149)
	.align		4
.L_149:
        /*0340*/ 	.word	index@(_ZN5flash44flash_bwd_dq_dk_dv_loop_seqk_parallel_kernelI23Flash_bwd_kernel_traitsILi256ELi64ELi32ELi8ELi4ELi1ELi2ELb1ELb1EN7cutlass10bfloat16_tE19Flash_kernel_traitsILi256ELi64ELi32ELi8ES3_EELb0ELb1ELb0ELb0ELb0ELb1ELb0EEEvNS_16Flash_bwd_paramsE)
        /*0344*/ 	.word	0x00000010


	//----- nvinfo : EIATTR_MIN_STACK_SIZE
	.align		4
.L_150:
        /*0348*/ 	.byte	0x04, 0x12
        /*034a*/ 	.short	(.L_152 - .L_151)
	.align		4
.L_151:
        /*034c*/ 	.word	index@(_ZN5flash44flash_bwd_dq_dk_dv_loop_seqk_parallel_kernelI23Flash_bwd_kernel_traitsILi256ELi64ELi32ELi8ELi4ELi1ELi2ELb1ELb1EN7cutlass10bfloat16_tE19Flash_kernel_traitsILi256ELi64ELi32ELi8ES3_EELb0ELb1ELb0ELb0ELb0ELb1ELb1EEEvNS_16Flash_bwd_paramsE)
        /*0350*/ 	.word	0x00000010


	//----- nvinfo : EIATTR_MIN_STACK_SIZE
	.align		4
.L_152:
        /*0354*/ 	.byte	0x04, 0x12
        /*0356*/ 	.short	(.L_154 - .L_153)
	.align		4
.L_153:
        /*0358*/ 	.word	index@(_ZN5flash44flash_bwd_dq_dk_dv_loop_seqk_parallel_kernelI23Flash_bwd_kernel_traitsILi256ELi64ELi32ELi8ELi4ELi1ELi2ELb1ELb1EN7cutlass10bfloat16_tE19Flash_kernel_traitsILi256ELi64ELi32ELi8ES3_EELb0ELb1ELb0ELb1ELb0ELb0ELb0EEEvNS_16Flash_bwd_paramsE)
        /*035c*/ 	.word	0x00000030


	//----- nvinfo : EIATTR_MIN_STACK_SIZE
	.align		4
.L_154:
        /*0360*/ 	.byte	0x04, 0x12
        /*0362*/ 	.short	(.L_156 - .L_155)
	.align		4
.L_155:
        /*0364*/ 	.word	index@(_ZN5flash44flash_bwd_dq_dk_dv_loop_seqk_parallel_kernelI23Flash_bwd_kernel_traitsILi256ELi64ELi32ELi8ELi4ELi1ELi2ELb1ELb1EN7cutlass10bfloat16_tE19Flash_kernel_traitsILi256ELi64ELi32ELi8ES3_EELb0ELb1ELb0ELb1ELb0ELb0ELb1EEEvNS_16Flash_bwd_paramsE)
        /*0368*/ 	.word	0x00000030


	//----- nvinfo : EIATTR_MIN_STACK_SIZE
	.align		4
.L_156:
        /*036c*/ 	.byte	0x04, 0x12
        /*036e*/ 	.short	(.L_158 - .L_157)
	.align		4
.L_157:
        /*0370*/ 	.word	index@(_ZN5flash25flash_bwd_dot_do_o_kernelILb0E23Flash_bwd_kernel_traitsILi256ELi64ELi32ELi8ELi4ELi1ELi2ELb1ELb1EN7cutlass10bfloat16_tE19Flash_kernel_traitsILi256ELi64ELi32ELi8ES3_EEEEvNS_16Flash_bwd_paramsE)
        /*0374*/ 	.word	0x00000000


	//----- nvinfo : EIATTR_MIN_STACK_SIZE
	.align		4
.L_158:
        /*0378*/ 	.byte	0x04, 0x12
        /*037a*/ 	.short	(.L_160 - .L_159)
	.align		4
.L_159:
        /*037c*/ 	.word	index@(_ZN5flash25flash_bwd_dot_do_o_kernelILb1E23Flash_bwd_kernel_traitsILi256ELi64ELi32ELi8ELi4ELi1ELi2ELb1ELb1EN7cutlass10bfloat16_tE19Flash_kernel_traitsILi256ELi64ELi32ELi8ES3_EEEEvNS_16Flash_bwd_paramsE)
        /*0380*/ 	.word	0x00000000


	//----- nvinfo : EIATTR_MIN_STACK_SIZE
	.align		4
.L_160:
        /*0384*/ 	.byte	0x04, 0x12
        /*0386*/ 	.short	(.L_162 - .L_161)
	.align		4
.L_161:
        /*0388*/ 	.word	index@(_ZN5flash44flash_bwd_dq_dk_dv_loop_seqk_parallel_kernelI23Flash_bwd_kernel_traitsILi256ELi64ELi64ELi8ELi4ELi2ELi2ELb0ELb1EN7cutlass10bfloat16_tE19Flash_kernel_traitsILi256ELi64ELi64ELi8ES3_EELb0ELb1ELb0ELb0ELb0ELb0ELb0EEEvNS_16Flash_bwd_paramsE)
        /*038c*/ 	.word	0x00000000


	//----- nvinfo : EIATTR_MIN_STACK_SIZE
	.align		4
.L_162:
        /*0390*/ 	.byte	0x04, 0x12
        /*0392*/ 	.short	(.L_164 - .L_163)
	.align		4
.L_163:
        /*0394*/ 	.word	index@(_ZN5flash44flash_bwd_dq_dk_dv_loop_seqk_parallel_kernelI23Flash_bwd_kernel_traitsILi256ELi64ELi64ELi8ELi4ELi2ELi2ELb0ELb1EN7cutlass10bfloat16_tE19Flash_kernel_traitsILi256ELi64ELi64ELi8ES3_EELb0ELb1ELb0ELb0ELb0ELb1ELb0EEEvNS_16Flash_bwd_paramsE)
        /*0398*/ 	.word	0x00000000


	//----- nvinfo : EIATTR_MIN_STACK_SIZE
	.align		4
.L_164:
        /*039c*/ 	.byte	0x04, 0x12
        /*039e*/ 	.short	(.L_166 - .L_165)
	.align		4
.L_165:
        /*03a0*/ 	.word	index@(_ZN5flash44flash_bwd_dq_dk_dv_loop_seqk_parallel_kernelI23Flash_bwd_kernel_traitsILi256ELi64ELi64ELi8ELi4ELi2ELi2ELb0ELb1EN7cutlass10bfloat16_tE19Flash_kernel_traitsILi256ELi64ELi64ELi8ES3_EELb0ELb1ELb0ELb1ELb0ELb0ELb0EEEvNS_16Flash_bwd_paramsE)
        /*03a4*/ 	.word	0x00000008


	//----- nvinfo : EIATTR_MIN_STACK_SIZE
	.align		4
.L_166:
        /*03a8*/ 	.byte	0x04, 0x12
        /*03aa*/ 	.short	(.L_168 - .L_167)
	.align		4
.L_167:
        /*03ac*/ 	.word	index@(_ZN5flash44flash_bwd_dq_dk_dv_loop_seqk_parallel_kernelI23Flash_bwd_kernel_traitsILi256ELi64ELi64ELi8ELi4ELi2ELi2ELb0ELb0EN7cutlass10bfloat16_tE19Flash_kernel_traitsILi256ELi64ELi64ELi8ES3_EELb0ELb1ELb0ELb0ELb0ELb0ELb0EEEvNS_16Flash_bwd_paramsE)
        /*03b0*/ 	.word	0x00000078


	//----- nvinfo : EIATTR_MIN_STACK_SIZE
	.align		4
.L_168:
        /*03b4*/ 	.byte	0x04, 0x12
        /*03b6*/ 	.short	(.L_170 - .L_169)
	.align		4
.L_169:
        /*03b8*/ 	.word	index@(_ZN5flash44flash_bwd_dq_dk_dv_loop_seqk_parallel_kernelI23Flash_bwd_kernel_traitsILi256ELi64ELi64ELi8ELi4ELi2ELi2ELb0ELb0EN7cutlass10bfloat16_tE19Flash_kernel_traitsILi256ELi64ELi64ELi8ES3_EELb0ELb1ELb0ELb0ELb0ELb1ELb0EEEvNS_16Flash_bwd_paramsE)
        /*03bc*/ 	.word	0x00000000


	//----- nvinfo : EIATTR_MIN_STACK_SIZE
	.align		4
.L_170:
        /*03c0*/ 	.byte	0x04, 0x12
        /*03c2*/ 	.short	(.L_172 - .L_171)
	.align		4
.L_171:
        /*03c4*/ 	.word	index@(_ZN5flash44flash_bwd_dq_dk_dv_loop_seqk_parallel_kernelI23Flash_bwd_kernel_traitsILi256ELi64ELi64ELi8ELi4ELi2ELi2ELb0ELb0EN7cutlass10bfloat16_tE19Flash_kernel_traitsILi256ELi64ELi64ELi8ES3_EELb0ELb1ELb0ELb1ELb0ELb0ELb0EEEvNS_16Flash_bwd_paramsE)
        /*03c8*/ 	.word	0x00000028


	//----- nvinfo : EIATTR_MIN_STACK_SIZE
	.align		4
.L_172:
        /*03cc*/ 	.byte	0x04, 0x12
        /*03ce*/ 	.short	(.L_174 - .L_173)
	.align		4
.L_173:
        /*03d0*/ 	.word	index@(_ZN5flash27flash_bwd_convert_dq_kernelI23Flash_bwd_kernel_traitsILi256ELi64ELi64ELi8ELi4ELi2ELi2ELb0ELb1EN7cutlass10bfloat16_tE19Flash_kernel_traitsILi256ELi64ELi64ELi8ES3_EEEEvNS_16Flash_bwd_paramsEi)
        /*03d4*/ 	.word	0x00000000


	//----- nvinfo : EIATTR_MIN_STACK_SIZE
	.align		4
.L_174:
        /*03d8*/ 	.byte	0x04, 0x12
        /*03da*/ 	.short	(.L_176 - .L_175)
	.align		4
.L_175:
        /*03dc*/ 	.word	index@(_ZN5flash44flash_bwd_dq_dk_dv_loop_seqk_parallel_kernelI23Flash_bwd_kernel_traitsILi256ELi64ELi64ELi8ELi4ELi2ELi2ELb0ELb1EN7cutlass10bfloat16_tE19Flash_kernel_traitsILi256ELi64ELi64ELi8ES3_EELb1ELb1ELb0ELb0ELb0ELb0ELb0EEEvNS_16Flash_bwd_paramsE)
        /*03e0*/ 	.word	0x00000000


	//----- nvinfo : EIATTR_MIN_STACK_SIZE
	.align		4
.L_176:
        /*03e4*/ 	.byte	0x04, 0x12
        /*03e6*/ 	.short	(.L_178 - .L_177)
	.align		4
.L_177:
        /*03e8*/ 	.word	index@(_ZN5flash44flash_bwd_dq_dk_dv_loop_seqk_parallel_kernelI23Flash_bwd_kernel_traitsILi256ELi64ELi64ELi8ELi4ELi2ELi2ELb0ELb1EN7cutlass10bfloat16_tE19Flash_kernel_traitsILi256ELi64ELi64ELi8ES3_EELb0ELb1ELb0ELb0ELb0ELb0ELb1EEEvNS_16Flash_bwd_paramsE)
        /*03ec*/ 	.word	0x00000000


	//----- nvinfo : EIATTR_MIN_STACK_SIZE
	.align		4
.L_178:
        /*03f0*/ 	.byte	0x04, 0x12
        /*03f2*/ 	.short	(.L_180 - .L_179)
	.align		4
.L_179:
        /*03f4*/ 	.word	index@(_ZN5flash44flash_bwd_dq_dk_dv_loop_seqk_parallel_kernelI23Flash_bwd_kernel_traitsILi256ELi64ELi64ELi8ELi4ELi2ELi2ELb0ELb1EN7cutlass10bfloat16_tE19Flash_kernel_traitsILi256ELi64ELi64ELi8ES3_EELb1ELb1ELb0ELb0ELb0ELb1ELb0EEEvNS_16Flash_bwd_paramsE)
        /*03f8*/ 	.word	0x00000000


	//----- nvinfo : EIATTR_MIN_STACK_SIZE
	.align		4
.L_180:
        /*03fc*/ 	.byte	0x04, 0x12
        /*03fe*/ 	.short	(.L_182 - .L_181)
	.align		4
.L_181:
        /*0400*/ 	.word	index@(_ZN5flash44flash_bwd_dq_dk_dv_loop_seqk_parallel_kernelI23Flash_bwd_kernel_traitsILi256ELi64ELi64ELi8ELi4ELi2ELi2ELb0ELb1EN7cutlass10bfloat16_tE19Flash_kernel_traitsILi256ELi64ELi64ELi8ES3_EELb0ELb1ELb0ELb0ELb0ELb1ELb1EEEvNS_16Flash_bwd_paramsE)
        /*0404*/ 	.word	0x00000000


	//----- nvinfo : EIATTR_MIN_STACK_SIZE
	.align		4
.L_182:
        /*0408*/ 	.byte	0x04, 0x12
        /*040a*/ 	.short	(.L_184 - .L_183)
	.align		4
.L_183:
        /*040c*/ 	.word	index@(_ZN5flash44flash_bwd_dq_dk_dv_loop_seqk_parallel_kernelI23Flash_bwd_kernel_traitsILi256ELi64ELi64ELi8ELi4ELi2ELi2ELb0ELb1EN7cutlass10bfloat16_tE19Flash_kernel_traitsILi256ELi64ELi64ELi8ES3_EELb1ELb1ELb0ELb1ELb0ELb0ELb0EEEvNS_16Flash_bwd_paramsE)
        /*0410*/ 	.word	0x00000048


	//----- nvinfo : EIATTR_MIN_STACK_SIZE
	.align		4
.L_184:
        /*0414*/ 	.byte	0x04, 0x12
        /*0416*/ 	.short	(.L_186 - .L_185)
	.align		4
.L_185:
        /*0418*/ 	.word	index@(_ZN5flash44flash_bwd_dq_dk_dv_loop_seqk_parallel_kernelI23Flash_bwd_kernel_traitsILi256ELi64ELi64ELi8ELi4ELi2ELi2ELb0ELb1EN7cutlass10bfloat16_tE19Flash_kernel_traitsILi256ELi64ELi64ELi8ES3_EELb0ELb1ELb0ELb1ELb0ELb0ELb1EEEvNS_16Flash_bwd_paramsE)
        /*041c*/ 	.word	0x00000000


	//----- nvinfo : EIATTR_MIN_STACK_SIZE
	.align		4
.L_186:
        /*0420*/ 	.byte	0x04, 0x12
        /*0422*/ 	.short	(.L_188 - .L_187)
	.align		4
.L_187:
        /*0424*/ 	.word	index@(_ZN5flash25flash_bwd_dot_do_o_kernelILb0E23Flash_bwd_kernel_traitsILi256ELi64ELi64ELi8ELi4ELi2ELi2ELb0ELb1EN7cutlass10bfloat16_tE19Flash_kernel_traitsILi256ELi64ELi64ELi8ES3_EEEEvNS_16Flash_bwd_paramsE)
        /*0428*/ 	.word	0x00000000


	//----- nvinfo : EIATTR_MIN_STACK_SIZE
	.align		4
.L_188:
        /*042c*/ 	.byte	0x04, 0x12
        /*042e*/ 	.short	(.L_190 - .L_189)
	.align		4
.L_189:
        /*0430*/ 	.word	index@(_ZN5flash25flash_bwd_dot_do_o_kernelILb1E23Flash_bwd_kernel_traitsILi256ELi64ELi64ELi8ELi4ELi2ELi2ELb0ELb1EN7cutlass10bfloat16_tE19Flash_kernel_traitsILi256ELi64ELi64ELi8ES3_EEEEvNS_16Flash_bwd_paramsE)
        /*0434*/ 	.word	0x00000000


	//----- nvinfo : EIATTR_MIN_STACK_SIZE
	.align		4
.L_190:
        /*0438*/ 	.byte	0x04, 0x12
        /*043a*/ 	.short	(.L_192 - .L_191)
	.align		4
.L_191:
        /*043c*/ 	.word	index@(_ZN5flash27flash_bwd_convert_dq_kernelI23Flash_bwd_kernel_traitsILi256ELi64ELi64ELi8ELi4ELi2ELi2ELb0ELb0EN7cutlass10bfloat16_tE19Flash_kernel_traitsILi256ELi64ELi64ELi8ES3_EEEEvNS_16Flash_bwd_paramsEi)
        /*0440*/ 	.word	0x00000000


	//----- nvinfo : EIATTR_MIN_STACK_SIZE
	.align		4
.L_192:
        /*0444*/ 	.byte	0x04, 0x12
        /*0446*/ 	.short	(.L_194 - .L_193)
	.align		4
.L_193:
        /*0448*/ 	.word	index@(_ZN5flash44flash_bwd_dq_dk_dv_loop_seqk_parallel_kernelI23Flash_bwd_kernel_traitsILi256ELi64ELi64ELi8ELi4ELi2ELi2ELb0ELb0EN7cutlass10bfloat16_tE19Flash_kernel_traitsILi256ELi64ELi64ELi8ES3_EELb1ELb1ELb0ELb0ELb0ELb0ELb0EEEvNS_16Flash_bwd_paramsE)
        /*044c*/ 	.word	0x00000080


	//----- nvinfo : EIATTR_MIN_STACK_SIZE
	.align		4
.L_194:
        /*0450*/ 	.byte	0x04, 0x12
        /*0452*/ 	.short	(.L_196 - .L_195)
	.align		4
.L_195:
        /*0454*/ 	.word	index@(_ZN5flash44flash_bwd_dq_dk_dv_loop_seqk_parallel_kernelI23Flash_bwd_kernel_traitsILi256ELi64ELi64ELi8ELi4ELi2ELi2ELb0ELb0EN7cutlass10bfloat16_tE19Flash_kernel_traitsILi256ELi64ELi64ELi8ES3_EELb0ELb1ELb0ELb0ELb0ELb0ELb1EEEvNS_16Flash_bwd_paramsE)
        /*0458*/ 	.word	0x00000078


	//----- nvinfo : EIATTR_MIN_STACK_SIZE
	.align		4
.L_196:
        /*045c*/ 	.byte	0x04, 0x12
        /*045e*/ 	.short	(.L_198 - .L_197)
	.align		4
.L_197:
        /*0460*/ 	.word	index@(_ZN5flash44flash_bwd_dq_dk_dv_loop_seqk_parallel_kernelI23Flash_bwd_kernel_traitsILi256ELi64ELi64ELi8ELi4ELi2ELi2ELb0ELb0EN7cutlass10bfloat16_tE19Flash_kernel_traitsILi256ELi64ELi64ELi8ES3_EELb1ELb1ELb0ELb0ELb0ELb1ELb0EEEvNS_16Flash_bwd_paramsE)
        /*0464*/ 	.word	0x00000000


	//----- nvinfo : EIATTR_MIN_STACK_SIZE
	.align		4
.L_198:
        /*0468*/ 	.byte	0x04, 0x12
        /*046a*/ 	.short	(.L_200 - .L_199)
	.align		4
.L_199:
        /*046c*/ 	.word	index@(_ZN5flash44flash_bwd_dq_dk_dv_loop_seqk_parallel_kernelI23Flash_bwd_kernel_traitsILi256ELi64ELi64ELi8ELi4ELi2ELi2ELb0ELb0EN7cutlass10bfloat16_tE19Flash_kernel_traitsILi256ELi64ELi64ELi8ES3_EELb0ELb1ELb0ELb0ELb0ELb1ELb1EEEvNS_16Flash_bwd_paramsE)
        /*0470*/ 	.word	0x00000000


	//----- nvinfo : EIATTR_MIN_STACK_SIZE
	.align		4
.L_200:
        /*0474*/ 	.byte	0x04, 0x12
        /*0476*/ 	.short	(.L_202 - .L_201)
	.align		4
.L_201:
        /*0478*/ 	.word	index@(_ZN5flash44flash_bwd_dq_dk_dv_loop_seqk_parallel_kernelI23Flash_bwd_kernel_traitsILi256ELi64ELi64ELi8ELi4ELi2ELi2ELb0ELb0EN7cutlass10bfloat16_tE19Flash_kernel_traitsILi256ELi64ELi64ELi8ES3_EELb1ELb1ELb0ELb1ELb0ELb0ELb0EEEvNS_16Flash_bwd_paramsE)
        /*047c*/ 	.word	0x00000068


	//----- nvinfo : EIATTR_MIN_STACK_SIZE
	.align		4
.L_202:
        /*0480*/ 	.byte	0x04, 0x12
        /*0482*/ 	.short	(.L_204 - .L_203)
	.align		4
.L_203:
        /*0484*/ 	.word	index@(_ZN5flash44flash_bwd_dq_dk_dv_loop_seqk_parallel_kernelI23Flash_bwd_kernel_traitsILi256ELi64ELi64ELi8ELi4ELi2ELi2ELb0ELb0EN7cutlass10bfloat16_tE19Flash_kernel_traitsILi256ELi64ELi64ELi8ES3_EELb0ELb1ELb0ELb1ELb0ELb0ELb1EEEvNS_16Flash_bwd_paramsE)
        /*0488*/ 	.word	0x00000028


	//----- nvinfo : EIATTR_MIN_STACK_SIZE
	.align		4
.L_204:
        /*048c*/ 	.byte	0x04, 0x12
        /*048e*/ 	.short	(.L_206 - .L_205)
	.align		4
.L_205:
        /*0490*/ 	.word	index@(_ZN5flash25flash_bwd_dot_do_o_kernelILb0E23Flash_bwd_kernel_traitsILi256ELi64ELi64ELi8ELi4ELi2ELi2ELb0ELb0EN7cutlass10bfloat16_tE19Flash_kernel_traitsILi256ELi64ELi64ELi8ES3_EEEEvNS_16Flash_bwd_paramsE)
        /*0494*/ 	.word	0x00000000


	//----- nvinfo : EIATTR_MIN_STACK_SIZE
	.align		4
.L_206:
        /*0498*/ 	.byte	0x04, 0x12
        /*049a*/ 	.short	(.L_208 - .L_207)
	.align		4
.L_207:
        /*049c*/ 	.word	index@(_ZN5flash25flash_bwd_dot_do_o_kernelILb1E23Flash_bwd_kernel_traitsILi256ELi64ELi64ELi8ELi4ELi2ELi2ELb0ELb0EN7cutlass10bfloat16_tE19Flash_kernel_traitsILi256ELi64ELi64ELi8ES3_EEEEvNS_16Flash_bwd_paramsE)
        /*04a0*/ 	.word	0x00000000
.L_208:


//--------------------- .nv.compat                --------------------------
	.section	.nv.compat,"",@"SHT_CUDA_COMPAT_INFO"
	.align	4
        /*0000*/ 	.byte	0x02, 0x09, 0x01, 0x00, 0x02, 0x02, 0x01, 0x00, 0x02, 0x05, 0x05, 0x00, 0x03, 0x07, 0x01, 0x01
        /*0010*/ 	.byte	0x02, 0x03, 0x00, 0x00, 0x02, 0x06, 0x01, 0x00, 0x04, 0x0b, 0x08, 0x00, 0x00, 0x00, 0x00, 0x00
        /*0020*/ 	.byte	0x00, 0x00, 0x00, 0x00


//--------------------- .nv.info._ZN5flash27flash_bwd_convert_dq_kernelI23Flash_bwd_kernel_traitsILi256ELi64ELi32ELi8ELi4ELi1ELi2ELb1ELb1EN7cutlass10bfloat16_tE19Flash_kernel_traitsILi256ELi64ELi32ELi8ES3_EEEEvNS_16Flash_bwd_paramsEi --------------------------
	.section	.nv.info._ZN5flash27flash_bwd_convert_dq_kernelI23Flash_bwd_kernel_traitsILi256ELi64ELi32ELi8ELi4ELi1ELi2ELb1ELb1EN7cutlass10bfloat16_tE19Flash_kernel_traitsILi256ELi64ELi32ELi8ES3_EEEEvNS_16Flash_bwd_paramsEi,"",@"SHT_CUDA_INFO"
	.sectionflags	@""
	.align	4


	//----- nvinfo : EIATTR_CUDA_API_VERSION
	.align		4
        /*0000*/ 	.byte	0x04, 0x37
        /*0002*/ 	.short	(.L_210 - .L_209)
.L_209:
        /*0004*/ 	.word	0x00000082


	//----- nvinfo : EIATTR_KPARAM_INFO
	.align		4
.L_210:
        /*0008*/ 	.byte	0x04, 0x17
        /*000a*/ 	.short	(.L_212 - .L_211)
.L_211:
        /*000c*/ 	.word	0x00000000
        /*0010*/ 	.short	0x0001
        /*0012*/ 	.short	0x0280
        /*0014*/ 	.byte	0x00, 0xf0, 0x11, 0x00


	//----- nvinfo : EIATTR_KPARAM_INFO
	.align		4
.L_212:
        /*0018*/ 	.byte	0x04, 0x17
        /*001a*/ 	.short	(.L_214 - .L_213)
.L_213:
        /*001c*/ 	.word	0x00000000
        /*0020*/ 	.short	0x0000
        /*0022*/ 	.short	0x0000
        /*0024*/ 	.byte	0x00, 0xf0, 0x01, 0x0a


	//----- nvinfo : EIATTR_SPARSE_MMA_MASK
	.align		4
.L_214:
        /*0028*/ 	.byte	0x03, 0x50
        /*002a*/ 	.short	0x0000


	//----- nvinfo : EIATTR_MAXREG_COUNT
	.align		4
        /*002c*/ 	.byte	0x03, 0x1b
        /*002e*/ 	.short	0x00ff


	//----- nvinfo : EIATTR_NUM_BARRIERS
	.align		4
        /*0030*/ 	.byte	0x02, 0x4c
        /*0032*/ 	.byte	0x01
	.zero		1


	//----- nvinfo : EIATTR_MERCURY_ISA_VERSION
	.align		4
        /*0034*/ 	.byte	0x03, 0x5f
        /*0036*/ 	.short	0x0101


	//----- nvinfo : EIATTR_EXIT_INSTR_OFFSETS
	.align		4
        /*0038*/ 	.byte	0x04, 0x1c
        /*003a*/ 	.short	(.L_216 - .L_215)


	//   ....[0]....
.L_215:
        /*003c*/ 	.word	0x00000100


	//   ....[1]....
        /*0040*/ 	.word	0x000020f0


	//   ....[2]....
        /*0044*/ 	.word	0x00002230


	//   ....[3]....
        /*0048*/ 	.word	0x00002250


	//----- nvinfo : EIATTR_CRS_STACK_SIZE
	.align		4
.L_216:
        /*004c*/ 	.byte	0x04, 0x1e
        /*004e*/ 	.short	(.L_218 - .L_217)
.L_217:
        /*0050*/ 	.word	0x00000000


	//----- nvinfo : EIATTR_CBANK_PARAM_SIZE
	.align		4
.L_218:
        /*0054*/ 	.byte	0x03, 0x19
        /*0056*/ 	.short	0x0284


	//----- nvinfo : EIATTR_PARAM_CBANK
	.align		4
        /*0058*/ 	.byte	0x04, 0x0a
        /*005a*/ 	.short	(.L_220 - .L_219)
	.align		4
.L_219:
        /*005c*/ 	.word	index@(.nv.constant0._ZN5flash27flash_bwd_convert_dq_kernelI23Flash_bwd_kernel_traitsILi256ELi64ELi32ELi8ELi4ELi1ELi2ELb1ELb1EN7cutlass10bfloat16_tE19Flash_kernel_traitsILi256ELi64ELi32ELi8ES3_EEEEvNS_16Flash_bwd_paramsEi)
        /*0060*/ 	.short	0x0210
        /*0062*/ 	.short	0x0284


	//----- nvinfo : EIATTR_SW_WAR
	.align		4
.L_220:
        /*0064*/ 	.byte	0x04, 0x36
        /*0066*/ 	.short	(.L_222 - .L_221)
.L_221:
        /*0068*/ 	.word	0x00000008
.L_222:


//--------------------- .nv.info._ZN5flash44flash_bwd_dq_dk_dv_loop_seqk_parallel_kernelI23Flash_bwd_kernel_traitsILi256ELi64ELi32ELi8ELi4ELi1ELi2ELb1ELb1EN7cutlass10bfloat16_tE19Flash_kernel_traitsILi256ELi64ELi32ELi8ES3_EELb0ELb1ELb0ELb0ELb0ELb0ELb0EEEvNS_16Flash_bwd_paramsE --------------------------
	.section	.nv.info._ZN5flash44flash_bwd_dq_dk_dv_loop_seqk_parallel_kernelI23Flash_bwd_kernel_traitsILi256ELi64ELi32ELi8ELi4ELi1ELi2ELb1ELb1EN7cutlass10bfloat16_tE19Flash_kernel_traitsILi256ELi64ELi32ELi8ES3_EELb0ELb1ELb0ELb0ELb0ELb0ELb0EEEvNS_16Flash_bwd_paramsE,"",@"SHT_CUDA_INFO"
	.sectionflags	@""
	.align	4


	//----- nvinfo : EIATTR_CUDA_API_VERSION
	.align		4
        /*0000*/ 	.byte	0x04, 0x37
        /*0002*/ 	.short	(.L_224 - .L_223)
.L_223:
        /*0004*/ 	.word	0x00000082


	//----- nvinfo : EIATTR_KPARAM_INFO
	.align		4
.L_224:
        /*0008*/ 	.byte	0x04, 0x17
        /*000a*/ 	.short	(.L_226 - .L_225)
.L_225:
        /*000c*/ 	.word	0x00000000
        /*0010*/ 	.short	0x0000
        /*0012*/ 	.short	0x0000
        /*0014*/ 	.byte	0x00, 0xf0, 0x01, 0x0a


	//----- nvinfo : EIATTR_SPARSE_MMA_MASK
	.align		4
.L_226:
        /*0018*/ 	.byte	0x03, 0x50
        /*001a*/ 	.short	0x0000


	//----- nvinfo : EIATTR_MAXREG_COUNT
	.align		4
        /*001c*/ 	.byte	0x03, 0x1b
        /*001e*/ 	.short	0x00ff


	//----- nvinfo : EIATTR_NUM_BARRIERS
	.align		4
        /*0020*/ 	.byte	0x02, 0x4c
        /*0022*/ 	.byte	0x01
	.zero		1


	//----- nvinfo : EIATTR_ANNOTATIONS
	.align		4
        /*0024*/ 	.byte	0x04, 0x55
        /*0026*/ 	.short	(.L_228 - .L_227)


	//   ....[0]....
.L_227:
        /*0028*/ 	.word	0x00000001
        /*002c*/ 	.byte	0x80, 0x05, 0x00, 0x00, 0x01, 0x00, 0x00, 0x00, 0xc0, 0x09, 0x00, 0x00, 0x01, 0x00, 0x00, 0x00
        /*003c*/ 	.byte	0x80, 0x25, 0x00, 0x00, 0x01, 0x00, 0x00, 0x00, 0xb0, 0x3a, 0x00, 0x00, 0x01, 0x00, 0x00, 0x00
        /*004c*/ 	.byte	0x00, 0x3e, 0x00, 0x00, 0x01, 0x00, 0x00, 0x00, 0x30, 0x3e, 0x00, 0x00


	//----- nvinfo : EIATTR_MERCURY_ISA_VERSION
	.align		4
.L_228:
        /*0058*/ 	.byte	0x03, 0x5f
        /*005a*/ 	.short	0x0101


	//----- nvinfo : EIATTR_EXIT_INSTR_OFFSETS
	.align		4
        /*005c*/ 	.byte	0x04, 0x1c
        /*005e*/ 	.short	(.L_230 - .L_229)


	//   ....[0]....
.L_229:
        /*0060*/ 	.word	0x000000a0


	//   ....[1]....
        /*0064*/ 	.word	0x00007be0


	//----- nvinfo : EIATTR_CRS_STACK_SIZE
	.align		4
.L_230:
        /*0068*/ 	.byte	0x04, 0x1e
        /*006a*/ 	.short	(.L_232 - .L_231)
.L_231:
        /*006c*/ 	.word	0x00000000


	//----- nvinfo : EIATTR_CBANK_PARAM_SIZE
	.align		4
.L_232:
        /*0070*/ 	.byte	0x03, 0x19
        /*0072*/ 	.short	0x0280


	//----- nvinfo : EIATTR_PARAM_CBANK
	.align		4
        /*0074*/ 	.byte	0x04, 0x0a
        /*0076*/ 	.short	(.L_234 - .L_233)
	.align		4
.L_233:
        /*0078*/ 	.word	index@(.nv.constant0._ZN5flash44flash_bwd_dq_dk_dv_loop_seqk_parallel_kernelI23Flash_bwd_kernel_traitsILi256ELi64ELi32ELi8ELi4ELi1ELi2ELb1ELb1EN7cutlass10bfloat16_tE19Flash_kernel_traitsILi256ELi64ELi32ELi8ES3_EELb0ELb1ELb0ELb0ELb0ELb0ELb0EEEvNS_16Flash_bwd_paramsE)
        /*007c*/ 	.short	0x0210
        /*007e*/ 	.short	0x0280


	//----- nvinfo : EIATTR_SW_WAR
	.align		4
.L_234:
        /*0080*/ 	.byte	0x04, 0x36
        /*0082*/ 	.short	(.L_236 - .L_235)
.L_235:
        /*0084*/ 	.word	0x00000008
.L_236:


//--------------------- .nv.info._ZN5flash44flash_bwd_dq_dk_dv_loop_seqk_parallel_kernelI23Flash_bwd_kernel_traitsILi256ELi64ELi32ELi8ELi4ELi1ELi2ELb1ELb1EN7cutlass10bfloat16_tE19Flash_kernel_traitsILi256ELi64ELi32ELi8ES3_EELb0ELb1ELb0ELb0ELb0ELb0ELb1EEEvNS_16Flash_bwd_paramsE --------------------------
	.section	.nv.info._ZN5flash44flash_bwd_dq_dk_dv_loop_seqk_parallel_kernelI23Flash_bwd_kernel_traitsILi256ELi64ELi32ELi8ELi4ELi1ELi2ELb1ELb1EN7cutlass10bfloat16_tE19Flash_kernel_traitsILi256ELi64ELi32ELi8ES3_EELb0ELb1ELb0ELb0ELb0ELb0ELb1EEEvNS_16Flash_bwd_paramsE,"",@"SHT_CUDA_INFO"
	.sectionflags	@""
	.align	4


	//----- nvinfo : EIATTR_CUDA_API_VERSION
	.align		4
        /*0000*/ 	.byte	0x04, 0x37
        /*0002*/ 	.short	(.L_238 - .L_237)
.L_237:
        /*0004*/ 	.word	0x00000082


	//----- nvinfo : EIATTR_KPARAM_INFO
	.align		4
.L_238:
        /*0008*/ 	.byte	0x04, 0x17
        /*000a*/ 	.short	(.L_240 - .L_239)
.L_239:
        /*000c*/ 	.word	0x00000000
        /*0010*/ 	.short	0x0000
        /*0012*/ 	.short	0x0000
        /*0014*/ 	.byte	0x00, 0xf0, 0x01, 0x0a


	//----- nvinfo : EIATTR_SPARSE_MMA_MASK
	.align		4
.L_240:
        /*0018*/ 	.byte	0x03, 0x50
        /*001a*/ 	.short	0x0000


	//----- nvinfo : EIATTR_MAXREG_COUNT
	.align		4
        /*001c*/ 	.byte	0x03, 0x1b
        /*001e*/ 	.short	0x00ff


	//----- nvinfo : EIATTR_NUM_BARRIERS
	.align		4
        /*0020*/ 	.byte	0x02, 0x4c
        /*0022*/ 	.byte	0x01
	.zero		1


	//----- nvinfo : EIATTR_ANNOTATIONS
	.align		4
        /*0024*/ 	.byte	0x04, 0x55
        /*0026*/ 	.short	(.L_242 - .L_241)


	//   ....[0]....
.L_241:
        /*0028*/ 	.word	0x00000001
        /*002c*/ 	.byte	0x80, 0x05, 0x00, 0x00, 0x01, 0x00, 0x00, 0x00, 0xc0, 0x09, 0x00, 0x00, 0x01, 0x00, 0x00, 0x00
        /*003c*/ 	.byte	0x70, 0x25, 0x00, 0x00, 0x01, 0x00, 0x00, 0x00, 0xa0, 0x3a, 0x00, 0x00, 0x01, 0x00, 0x00, 0x00
        /*004c*/ 	.byte	0x00, 0x3e, 0x00, 0x00, 0x01, 0x00, 0x00, 0x00, 0x30, 0x3e, 0x00, 0x00


	//----- nvinfo : EIATTR_MERCURY_ISA_VERSION
	.align		4
.L_242:
        /*0058*/ 	.byte	0x03, 0x5f
        /*005a*/ 	.short	0x0101


	//----- nvinfo : EIATTR_EXIT_INSTR_OFFSETS
	.align		4
        /*005c*/ 	.byte	0x04, 0x1c
        /*005e*/ 	.short	(.L_244 - .L_243)


	//   ....[0]....
.L_243:
        /*0060*/ 	.word	0x000000a0


	//   ....[1]....
        /*0064*/ 	.word	0x00007ee0


	//----- nvinfo : EIATTR_CRS_STACK_SIZE
	.align		4
.L_244:
        /*0068*/ 	.byte	0x04, 0x1e
        /*006a*/ 	.short	(.L_246 - .L_245)
.L_245:
        /*006c*/ 	.word	0x00000000


	//----- nvinfo : EIATTR_CBANK_PARAM_SIZE
	.align		4
.L_246:
        /*0070*/ 	.byte	0x03, 0x19
        /*0072*/ 	.short	0x0280


	//----- nvinfo : EIATTR_PARAM_CBANK
	.align		4
        /*0074*/ 	.byte	0x04, 0x0a
        /*0076*/ 	.short	(.L_248 - .L_247)
	.align		4
.L_247:
        /*0078*/ 	.word	index@(.nv.constant0._ZN5flash44flash_bwd_dq_dk_dv_loop_seqk_parallel_kernelI23Flash_bwd_kernel_traitsILi256ELi64ELi32ELi8ELi4ELi1ELi2ELb1ELb1EN7cutlass10bfloat16_tE19Flash_kernel_traitsILi256ELi64ELi32ELi8ES3_EELb0ELb1ELb0ELb0ELb0ELb0ELb1EEEvNS_16Flash_bwd_paramsE)
        /*007c*/ 	.short	0x0210
        /*007e*/ 	.short	0x0280


	//----- nvinfo : EIATTR_SW_WAR
	.align		4
.L_248:
        /*0080*/ 	.byte	0x04, 0x36
        /*0082*/ 	.short	(.L_250 - .L_249)
.L_249:
        /*0084*/ 	.word	0x00000008
.L_250:


//--------------------- .nv.info._ZN5flash44flash_bwd_dq_dk_dv_loop_seqk_parallel_kernelI23Flash_bwd_kernel_traitsILi256ELi64ELi32ELi8ELi4ELi1ELi2ELb1ELb1EN7cutlass10bfloat16_tE19Flash_kernel_traitsILi256ELi64ELi32ELi8ES3_EELb0ELb1ELb0ELb0ELb0ELb1ELb0EEEvNS_16Flash_bwd_paramsE --------------------------
	.section	.nv.info._ZN5flash44flash_bwd_dq_dk_dv_loop_seqk_parallel_kernelI23Flash_bwd_kernel_traitsILi256ELi64ELi32ELi8ELi4ELi1ELi2ELb1ELb1EN7cutlass10bfloat16_tE19Flash_kernel_traitsILi256ELi64ELi32ELi8ES3_EELb0ELb1ELb0ELb0ELb0ELb1ELb0EEEvNS_16Flash_bwd_paramsE,"",@"SHT_CUDA_INFO"
	.sectionflags	@""
	.align	4


	//----- nvinfo : EIATTR_CUDA_API_VERSION
	.align		4
        /*0000*/ 	.byte	0x04, 0x37
        /*0002*/ 	.short	(.L_252 - .L_251)
.L_251:
        /*0004*/ 	.word	0x00000082


	//----- nvinfo : EIATTR_KPARAM_INFO
	.align		4
.L_252:
        /*0008*/ 	.byte	0x04, 0x17
        /*000a*/ 	.short	(.L_254 - .L_253)
.L_253:
        /*000c*/ 	.word	0x00000000
        /*0010*/ 	.short	0x0000
        /*0012*/ 	.short	0x0000
        /*0014*/ 	.byte	0x00, 0xf0, 0x01, 0x0a


	//----- nvinfo : EIATTR_SPARSE_MMA_MASK
	.align		4
.L_254:
        /*0018*/ 	.byte	0x03, 0x50
        /*001a*/ 	.short	0x0000


	//----- nvinfo : EIATTR_MAXREG_COUNT
	.align		4
        /*001c*/ 	.byte	0x03, 0x1b
        /*001e*/ 	.short	0x00ff


	//----- nvinfo : EIATTR_NUM_BARRIERS
	.align		4
        /*0020*/ 	.byte	0x02, 0x4c
        /*0022*/ 	.byte	0x01
	.zero		1


	//----- nvinfo : EIATTR_ANNOTATIONS
	.align		4
        /*0024*/ 	.byte	0x04, 0x55
        /*0026*/ 	.short	(.L_256 - .L_255)


	//   ....[0]....
.L_255:
        /*0028*/ 	.word	0x00000001
        /*002c*/ 	.byte	0xa0, 0x00, 0x00, 0x00, 0x01, 0x00, 0x00, 0x00, 0xe0, 0x05, 0x00, 0x00, 0x01, 0x00, 0x00, 0x00
        /*003c*/ 	.byte	0x10, 0x09, 0x00, 0x00, 0x01, 0x00, 0x00, 0x00, 0xc0, 0x25, 0x00, 0x00, 0x01, 0x00, 0x00, 0x00
        /*004c*/ 	.byte	0x00, 0x2d, 0x00, 0x00, 0x01, 0x00, 0x00, 0x00, 0xd0, 0x30, 0x00, 0x00, 0x01, 0x00, 0x00, 0x00
        /*005c*/ 	.byte	0x00, 0x31, 0x00, 0x00, 0x01, 0x00, 0x00, 0x00, 0x80, 0x66, 0x00, 0x00


	//----- nvinfo : EIATTR_MERCURY_ISA_VERSION
	.align		4
.L_256:
        /*0068*/ 	.byte	0x03, 0x5f
        /*006a*/ 	.short	0x0101


	//----- nvinfo : EIATTR_EXIT_INSTR_OFFSETS
	.align		4
        /*006c*/ 	.byte	0x04, 0x1c
        /*006e*/ 	.short	(.L_258 - .L_257)


	//   ....[0]....
.L_257:
        /*0070*/ 	.word	0x000000c0


	//   ....[1]....
        /*0074*/ 	.word	0x00006700


	//----- nvinfo : EIATTR_CRS_STACK_SIZE
	.align		4
.L_258:
        /*0078*/ 	.byte	0x04, 0x1e
        /*007a*/ 	.short	(.L_260 - .L_259)
.L_259:
        /*007c*/ 	.word	0x00000000


	//----- nvinfo : EIATTR_CBANK_PARAM_SIZE
	.align		4
.L_260:
        /*0080*/ 	.byte	0x03, 0x19
        /*0082*/ 	.short	0x0280


	//----- nvinfo : EIATTR_PARAM_CBANK
	.align		4
        /*0084*/ 	.byte	0x04, 0x0a
        /*0086*/ 	.short	(.L_262 - .L_261)
	.align		4
.L_261:
        /*0088*/ 	.word	index@(.nv.constant0._ZN5flash44flash_bwd_dq_dk_dv_loop_seqk_parallel_kernelI23Flash_bwd_kernel_traitsILi256ELi64ELi32ELi8ELi4ELi1ELi2ELb1ELb1EN7cutlass10bfloat16_tE19Flash_kernel_traitsILi256ELi64ELi32ELi8ES3_EELb0ELb1ELb0ELb0ELb0ELb1ELb0EEEvNS_16Flash_bwd_paramsE)
        /*008c*/ 	.short	0x0210
        /*008e*/ 	.short	0x0280


	//----- nvinfo : EIATTR_SW_WAR
	.align		4
.L_262:
        /*0090*/ 	.byte	0x04, 0x36
        /*0092*/ 	.short	(.L_264 - .L_263)
.L_263:
        /*0094*/ 	.word	0x00000008
.L_264:


//--------------------- .nv.info._ZN5flash44flash_bwd_dq_dk_dv_loop_seqk_parallel_kernelI23Flash_bwd_kernel_traitsILi256ELi64ELi32ELi8ELi4ELi1ELi2ELb1ELb1EN7cutlass10bfloat16_tE19Flash_kernel_traitsILi256ELi64ELi32ELi8ES3_EELb0ELb1ELb0ELb0ELb0ELb1ELb1EEEvNS_16Flash_bwd_paramsE --------------------------
	.section	.nv.info._ZN5flash44flash_bwd_dq_dk_dv_loop_seqk_parallel_kernelI23Flash_bwd_kernel_traitsILi256ELi64ELi32ELi8ELi4ELi1ELi2ELb1ELb1EN7cutlass10bfloat16_tE19Flash_kernel_traitsILi256ELi64ELi32ELi8ES3_EELb0ELb1ELb0ELb0ELb0ELb1ELb1EEEvNS_16Flash_bwd_paramsE,"",@"SHT_CUDA_INFO"
	.sectionflags	@""
	.align	4


	//----- nvinfo : EIATTR_CUDA_API_VERSION
	.align		4
        /*0000*/ 	.byte	0x04, 0x37
        /*0002*/ 	.short	(.L_266 - .L_265)
.L_265:
        /*0004*/ 	.word	0x00000082


	//----- nvinfo : EIATTR_KPARAM_INFO
	.align		4
.L_266:
        /*0008*/ 	.byte	0x04, 0x17
        /*000a*/ 	.short	(.L_268 - .L_267)
.L_267:
        /*000c*/ 	.word	0x00000000
        /*0010*/ 	.short	0x0000
        /*0012*/ 	.short	0x0000
        /*0014*/ 	.byte	0x00, 0xf0, 0x01, 0x0a


	//----- nvinfo : EIATTR_SPARSE_MMA_MASK
	.align		4
.L_268:
        /*0018*/ 	.byte	0x03, 0x50
        /*001a*/ 	.short	0x0000


	//----- nvinfo : EIATTR_MAXREG_COUNT
	.align		4
        /*001c*/ 	.byte	0x03, 0x1b
        /*001e*/ 	.short	0x00ff


	//----- nvinfo : EIATTR_NUM_BARRIERS
	.align		4
        /*0020*/ 	.byte	0x02, 0x4c
        /*0022*/ 	.byte	0x01
	.zero		1


	//----- nvinfo : EIATTR_ANNOTATIONS
	.align		4
        /*0024*/ 	.byte	0x04, 0x55
        /*0026*/ 	.short	(.L_270 - .L_269)


	//   ....[0]....
.L_269:
        /*0028*/ 	.word	0x00000001
        /*002c*/ 	.byte	0xa0, 0x00, 0x00, 0x00, 0x01, 0x00, 0x00, 0x00, 0xe0, 0x05, 0x00, 0x00, 0x01, 0x00, 0x00, 0x00
        /*003c*/ 	.byte	0x10, 0x09, 0x00, 0x00, 0x01, 0x00, 0x00, 0x00, 0xc0, 0x25, 0x00, 0x00, 0x01, 0x00, 0x00, 0x00
        /*004c*/ 	.byte	0x00, 0x2d, 0x00, 0x00, 0x01, 0x00, 0x00, 0x00, 0xe0, 0x30, 0x00, 0x00, 0x01, 0x00, 0x00, 0x00
        /*005c*/ 	.byte	0x10, 0x31, 0x00, 0x00, 0x01, 0x00, 0x00, 0x00, 0xa0, 0x69, 0x00, 0x00


	//----- nvinfo : EIATTR_MERCURY_ISA_VERSION
	.align		4
.L_270:
        /*0068*/ 	.byte	0x03, 0x5f
        /*006a*/ 	.short	0x0101


	//----- nvinfo : EIATTR_EXIT_INSTR_OFFSETS
	.align		4
        /*006c*/ 	.byte	0x04, 0x1c
        /*006e*/ 	.short	(.L_272 - .L_271)


	//   ....[0]....
.L_271:
        /*0070*/ 	.word	0x000000c0


	//   ....[1]....
        /*0074*/ 	.word	0x00006a20


	//----- nvinfo : EIATTR_CRS_STACK_SIZE
	.align		4
.L_272:
        /*0078*/ 	.byte	0x04, 0x1e
        /*007a*/ 	.short	(.L_274 - .L_273)
.L_273:
        /*007c*/ 	.word	0x00000000


	//----- nvinfo : EIATTR_CBANK_PARAM_SIZE
	.align		4
.L_274:
        /*0080*/ 	.byte	0x03, 0x19
        /*0082*/ 	.short	0x0280


	//----- nvinfo : EIATTR_PARAM_CBANK
	.align		4
        /*0084*/ 	.byte	0x04, 0x0a
        /*0086*/ 	.short	(.L_276 - .L_275)
	.align		4
.L_275:
        /*0088*/ 	.word	index@(.nv.constant0._ZN5flash44flash_bwd_dq_dk_dv_loop_seqk_parallel_kernelI23Flash_bwd_kernel_traitsILi256ELi64ELi32ELi8ELi4ELi1ELi2ELb1ELb1EN7cutlass10bfloat16_tE19Flash_kernel_traitsILi256ELi64ELi32ELi8ES3_EELb0ELb1ELb0ELb0ELb0ELb1ELb1EEEvNS_16Flash_bwd_paramsE)
        /*008c*/ 	.short	0x0210
        /*008e*/ 	.short	0x0280


	//----- nvinfo : EIATTR_SW_WAR
	.align		4
.L_276:
        /*0090*/ 	.byte	0x04, 0x36
        /*0092*/ 	.short	(.L_278 - .L_277)
.L_277:
        /*0094*/ 	.word	0x00000008
.L_278:


//--------------------- .nv.info._ZN5flash44flash_bwd_dq_dk_dv_loop_seqk_parallel_kernelI23Flash_bwd_kernel_traitsILi256ELi64ELi32ELi8ELi4ELi1ELi2ELb1ELb1EN7cutlass10bfloat16_tE19Flash_kernel_traitsILi256ELi64ELi32ELi8ES3_EELb0ELb1ELb0ELb1ELb0ELb0ELb0EEEvNS_16Flash_bwd_paramsE --------------------------
	.section	.nv.info._ZN5flash44flash_bwd_dq_dk_dv_loop_seqk_parallel_kernelI23Flash_bwd_kernel_traitsILi256ELi64ELi32ELi8ELi4ELi1ELi2ELb1ELb1EN7cutlass10bfloat16_tE19Flash_kernel_traitsILi256ELi64ELi32ELi8ES3_EELb0ELb1ELb0ELb1ELb0ELb0ELb0EEEvNS_16Flash_bwd_paramsE,"",@"SHT_CUDA_INFO"
	.sectionflags	@""
	.align	4


	//----- nvinfo : EIATTR_CUDA_API_VERSION
	.align		4
        /*0000*/ 	.byte	0x04, 0x37
        /*0002*/ 	.short	(.L_280 - .L_279)
.L_279:
        /*0004*/ 	.word	0x00000082


	//----- nvinfo : EIATTR_KPARAM_INFO
	.align		4
.L_280:
        /*0008*/ 	.byte	0x04, 0x17
        /*000a*/ 	.short	(.L_282 - .L_281)
.L_281:
        /*000c*/ 	.word	0x00000000
        /*0010*/ 	.short	0x0000
        /*0012*/ 	.short	0x0000
        /*0014*/ 	.byte	0x00, 0xf0, 0x01, 0x0a


	//----- nvinfo : EIATTR_SPARSE_MMA_MASK
	.align		4
.L_282:
        /*0018*/ 	.byte	0x03, 0x50
        /*001a*/ 	.short	0x0000


	//----- nvinfo : EIATTR_MAXREG_COUNT
	.align		4
        /*001c*/ 	.byte	0x03, 0x1b
        /*001e*/ 	.short	0x00ff


	//----- nvinfo : EIATTR_NUM_BARRIERS
	.align		4
        /*0020*/ 	.byte	0x02, 0x4c
        /*0022*/ 	.byte	0x01
	.zero		1


	//----- nvinfo : EIATTR_ANNOTATIONS
	.align		4
        /*0024*/ 	.byte	0x04, 0x55
        /*0026*/ 	.short	(.L_284 - .L_283)


	//   ....[0]....
.L_283:
        /*0028*/ 	.word	0x00000001
        /*002c*/ 	.byte	0x70, 0x04, 0x00, 0x00, 0x01, 0x00, 0x00, 0x00, 0x60, 0x05, 0x00, 0x00, 0x01, 0x00, 0x00, 0x00
        /* <DEDUP_REMOVED lines=11> */
        /*00ec*/ 	.byte	0xf0, 0x58, 0x00, 0x00, 0x01, 0x00, 0x00, 0x00, 0x00, 0x59, 0x00, 0x00


	//----- nvinfo : EIATTR_MERCURY_ISA_VERSION
	.align		4
.L_284:
        /*00f8*/ 	.byte	0x03, 0x5f
        /*00fa*/ 	.short	0x0101


	//----- nvinfo : EIATTR_EXIT_INSTR_OFFSETS
	.align		4
        /*00fc*/ 	.byte	0x04, 0x1c
        /*00fe*/ 	.short	(.L_286 - .L_285)


	//   ....[0]....
.L_285:
        /*0100*/ 	.word	0x000000a0


	//   ....[1]....
        /*0104*/ 	.word	0x00007f40


	//----- nvinfo : EIATTR_CRS_STACK_SIZE
	.align		4
.L_286:
        /*0108*/ 	.byte	0x04, 0x1e
        /*010a*/ 	.short	(.L_288 - .L_287)
.L_287:
        /*010c*/ 	.word	0x00000000


	//----- nvinfo : EIATTR_CBANK_PARAM_SIZE
	.align		4
.L_288:
        /*0110*/ 	.byte	0x03, 0x19
        /*0112*/ 	.short	0x0280


	//----- nvinfo : EIATTR_PARAM_CBANK
	.align		4
        /*0114*/ 	.byte	0x04, 0x0a
        /*0116*/ 	.short	(.L_290 - .L_289)
	.align		4
.L_289:
        /*0118*/ 	.word	index@(.nv.constant0._ZN5flash44flash_bwd_dq_dk_dv_loop_seqk_parallel_kernelI23Flash_bwd_kernel_traitsILi256ELi64ELi32ELi8ELi4ELi1ELi2ELb1ELb1EN7cutlass10bfloat16_tE19Flash_kernel_traitsILi256ELi64ELi32ELi8ES3_EELb0ELb1ELb0ELb1ELb0ELb0ELb0EEEvNS_16Flash_bwd_paramsE)
        /*011c*/ 	.short	0x0210
        /*011e*/ 	.short	0x0280


	//----- nvinfo : EIATTR_SW_WAR
	.align		4
.L_290:
        /*0120*/ 	.byte	0x04, 0x36
        /*0122*/ 	.short	(.L_292 - .L_291)
.L_291:
        /*0124*/ 	.word	0x00000008
.L_292:


//--------------------- .nv.info._ZN5flash44flash_bwd_dq_dk_dv_loop_seqk_parallel_kernelI23Flash_bwd_kernel_traitsILi256ELi64ELi32ELi8ELi4ELi1ELi2ELb1ELb1EN7cutlass10bfloat16_tE19Flash_kernel_traitsILi256ELi64ELi32ELi8ES3_EELb0ELb1ELb0ELb1ELb0ELb0ELb1EEEvNS_16Flash_bwd_paramsE --------------------------
	.section	.nv.info._ZN5flash44flash_bwd_dq_dk_dv_loop_seqk_parallel_kernelI23Flash_bwd_kernel_traitsILi256ELi64ELi32ELi8ELi4ELi1ELi2ELb1ELb1EN7cutlass10bfloat16_tE19Flash_kernel_traitsILi256ELi64ELi32ELi8ES3_EELb0ELb1ELb0ELb1ELb0ELb0ELb1EEEvNS_16Flash_bwd_paramsE,"",@"SHT_CUDA_INFO"
	.sectionflags	@""
	.align	4


	//----- nvinfo : EIATTR_CUDA_API_VERSION
	.align		4
        /*0000*/ 	.byte	0x04, 0x37
        /*0002*/ 	.short	(.L_294 - .L_293)
.L_293:
        /*0004*/ 	.word	0x00000082


	//----- nvinfo : EIATTR_KPARAM_INFO
	.align		4
.L_294:
        /*0008*/ 	.byte	0x04, 0x17
        /*000a*/ 	.short	(.L_296 - .L_295)
.L_295:
        /*000c*/ 	.word	0x00000000
        /*0010*/ 	.short	0x0000
        /*0012*/ 	.short	0x0000
        /*0014*/ 	.byte	0x00, 0xf0, 0x01, 0x0a


	//----- nvinfo : EIATTR_SPARSE_MMA_MASK
	.align		4
.L_296:
        /*0018*/ 	.byte	0x03, 0x50
        /*001a*/ 	.short	0x0000


	//----- nvinfo : EIATTR_MAXREG_COUNT
	.align		4
        /*001c*/ 	.byte	0x03, 0x1b
        /*001e*/ 	.short	0x00ff


	//----- nvinfo : EIATTR_NUM_BARRIERS
	.align		4
        /*0020*/ 	.byte	0x02, 0x4c
        /*0022*/ 	.byte	0x01
	.zero		1


	//----- nvinfo : EIATTR_ANNOTATIONS
	.align		4
        /*0024*/ 	.byte	0x04, 0x55
        /*0026*/ 	.short	(.L_298 - .L_297)


	//   ....[0]....
.L_297:
        /* <DEDUP_REMOVED lines=14> */


	//----- nvinfo : EIATTR_MERCURY_ISA_VERSION
	.align		4
.L_298:
        /*00f8*/ 	.byte	0x03, 0x5f
        /*00fa*/ 	.short	0x0101


	//----- nvinfo : EIATTR_EXIT_INSTR_OFFSETS
	.align		4
        /*00fc*/ 	.byte	0x04, 0x1c
        /*00fe*/ 	.short	(.L_300 - .L_299)


	//   ....[0]....
.L_299:
        /*0100*/ 	.word	0x000000c0


	//   ....[1]....
        /*0104*/ 	.word	0x00008260


	//----- nvinfo : EIATTR_CRS_STACK_SIZE
	.align		4
.L_300:
        /*0108*/ 	.byte	0x04, 0x1e
        /*010a*/ 	.short	(.L_302 - .L_301)
.L_301:
        /*010c*/ 	.word	0x00000000


	//----- nvinfo : EIATTR_CBANK_PARAM_SIZE
	.align		4
.L_302:
        /*0110*/ 	.byte	0x03, 0x19
        /*0112*/ 	.short	0x0280


	//----- nvinfo : EIATTR_PARAM_CBANK
	.align		4
        /*0114*/ 	.byte	0x04, 0x0a
        /*0116*/ 	.short	(.L_304 - .L_303)
	.align		4
.L_303:
        /*0118*/ 	.word	index@(.nv.constant0._ZN5flash44flash_bwd_dq_dk_dv_loop_seqk_parallel_kernelI23Flash_bwd_kernel_traitsILi256ELi64ELi32ELi8ELi4ELi1ELi2ELb1ELb1EN7cutlass10bfloat16_tE19Flash_kernel_traitsILi256ELi64ELi32ELi8ES3_EELb0ELb1ELb0ELb1ELb0ELb0ELb1EEEvNS_16Flash_bwd_paramsE)
        /*011c*/ 	.short	0x0210
        /*011e*/ 	.short	0x0280


	//----- nvinfo : EIATTR_SW_WAR
	.align		4
.L_304:
        /*0120*/ 	.byte	0x04, 0x36
        /*0122*/ 	.short	(.L_306 - .L_305)
.L_305:
        /*0124*/ 	.word	0x00000008
.L_306:


//--------------------- .nv.info._ZN5flash25flash_bwd_dot_do_o_kernelILb0E23Flash_bwd_kernel_traitsILi256ELi64ELi32ELi8ELi4ELi1ELi2ELb1ELb1EN7cutlass10bfloat16_tE19Flash_kernel_traitsILi256ELi64ELi32ELi8ES3_EEEEvNS_16Flash_bwd_paramsE --------------------------
	.section	.nv.info._ZN5flash25flash_bwd_dot_do_o_kernelILb0E23Flash_bwd_kernel_traitsILi256ELi64ELi32ELi8ELi4ELi1ELi2ELb1ELb1EN7cutlass10bfloat16_tE19Flash_kernel_traitsILi256ELi64ELi32ELi8ES3_EEEEvNS_16Flash_bwd_paramsE,"",@"SHT_CUDA_INFO"
	.sectionflags	@""
	.align	4


	//----- nvinfo : EIATTR_CUDA_API_VERSION
	.align		4
        /*0000*/ 	.byte	0x04, 0x37
        /*0002*/ 	.short	(.L_308 - .L_307)
.L_307:
        /*0004*/ 	.word	0x00000082


	//----- nvinfo : EIATTR_KPARAM_INFO
	.align		4
.L_308:
        /*0008*/ 	.byte	0x04, 0x17
        /*000a*/ 	.short	(.L_310 - .L_309)
.L_309:
        /*000c*/ 	.word	0x00000000
        /*0010*/ 	.short	0x0000
        /*0012*/ 	.short	0x0000
        /*0014*/ 	.byte	0x00, 0xf0, 0x01, 0x0a


	//----- nvinfo : EIATTR_SPARSE_MMA_MASK
	.align		4
.L_310:
        /*0018*/ 	.byte	0x03, 0x50
        /*001a*/ 	.short	0x0000


	//----- nvinfo : EIATTR_MAXREG_COUNT
	.align		4
        /*001c*/ 	.byte	0x03, 0x1b
        /*001e*/ 	.short	0x00ff


	//----- nvinfo : EIATTR_MERCURY_ISA_VERSION
	.align		4
        /*0020*/ 	.byte	0x03, 0x5f
        /*0022*/ 	.short	0x0101


	//----- nvinfo : EIATTR_COOP_GROUP_MASK_REGIDS
	.align		4
        /*0024*/ 	.byte	0x04, 0x29
        /*0026*/ 	.short	(.L_312 - .L_311)


	//   ....[0]....
.L_311:
        /*0028*/ 	.word	0xffffffff


	//   ....[1]....
        /*002c*/ 	.word	0xffffffff


	//   ....[2]....
        /*0030*/ 	.word	0xffffffff


	//   ....[3]....
        /*0034*/ 	.word	0xffffffff


	//   ....[4]....
        /*0038*/ 	.word	0xffffffff


	//   ....[5]....
        /*003c*/ 	.word	0xffffffff


	//----- nvinfo : EIATTR_COOP_GROUP_INSTR_OFFSETS
	.align		4
.L_312:
        /*0040*/ 	.byte	0x04, 0x28
        /*0042*/ 	.short	(.L_314 - .L_313)


	//   ....[0]....
.L_313:
        /*0044*/ 	.word	0x00001a10


	//   ....[1]....
        /*0048*/ 	.word	0x00001a20


	//   ....[2]....
        /*004c*/ 	.word	0x00001a60


	//   ....[3]....
        /*0050*/ 	.word	0x00001a80


	//   ....[4]....
        /*0054*/ 	.word	0x00001ae0


	//   ....[5]....
        /*0058*/ 	.word	0x00001b00


	//----- nvinfo : EIATTR_EXIT_INSTR_OFFSETS
	.align		4
.L_314:
        /*005c*/ 	.byte	0x04, 0x1c
        /*005e*/ 	.short	(.L_316 - .L_315)


	//   ....[0]....
.L_315:
        /*0060*/ 	.word	0x00000130


	//   ....[1]....
        /*0064*/ 	.word	0x00001b60


	//   ....[2]....
        /*0068*/ 	.word	0x00001b80


	//----- nvinfo : EIATTR_CRS_STACK_SIZE
	.align		4
.L_316:
        /*006c*/ 	.byte	0x04, 0x1e
        /*006e*/ 	.short	(.L_318 - .L_317)
.L_317:
        /*0070*/ 	.word	0x00000000


	//----- nvinfo : EIATTR_CBANK_PARAM_SIZE
	.align		4
.L_318:
        /*0074*/ 	.byte	0x03, 0x19
        /*0076*/ 	.short	0x0280


	//----- nvinfo : EIATTR_PARAM_CBANK
	.align		4
        /*0078*/ 	.byte	0x04, 0x0a
        /*007a*/ 	.short	(.L_320 - .L_319)
	.align		4
.L_319:
        /*007c*/ 	.word	index@(.nv.constant0._ZN5flash25flash_bwd_dot_do_o_kernelILb0E23Flash_bwd_kernel_traitsILi256ELi64ELi32ELi8ELi4ELi1ELi2ELb1ELb1EN7cutlass10bfloat16_tE19Flash_kernel_traitsILi256ELi64ELi32ELi8ES3_EEEEvNS_16Flash_bwd_paramsE)
        /*0080*/ 	.short	0x0210
        /*0082*/ 	.short	0x0280


	//----- nvinfo : EIATTR_SW_WAR
	.align		4
.L_320:
        /*0084*/ 	.byte	0x04, 0x36
        /*0086*/ 	.short	(.L_322 - .L_321)
.L_321:
        /*0088*/ 	.word	0x00000008
.L_322:


//--------------------- .nv.info._ZN5flash25flash_bwd_dot_do_o_kernelILb1E23Flash_bwd_kernel_traitsILi256ELi64ELi32ELi8ELi4ELi1ELi2ELb1ELb1EN7cutlass10bfloat16_tE19Flash_kernel_traitsILi256ELi64ELi32ELi8ES3_EEEEvNS_16Flash_bwd_paramsE --------------------------
	.section	.nv.info._ZN5flash25flash_bwd_dot_do_o_kernelILb1E23Flash_bwd_kernel_traitsILi256ELi64ELi32ELi8ELi4ELi1ELi2ELb1ELb1EN7cutlass10bfloat16_tE19Flash_kernel_traitsILi256ELi64ELi32ELi8ES3_EEEEvNS_16Flash_bwd_paramsE,"",@"SHT_CUDA_INFO"
	.sectionflags	@""
	.align	4


	//----- nvinfo : EIATTR_CUDA_API_VERSION
	.align		4
        /*0000*/ 	.byte	0x04, 0x37
        /*0002*/ 	.short	(.L_324 - .L_323)
.L_323:
        /*0004*/ 	.word	0x00000082


	//----- nvinfo : EIATTR_KPARAM_INFO
	.align		4
.L_324:
        /*0008*/ 	.byte	0x04, 0x17
        /*000a*/ 	.short	(.L_326 - .L_325)
.L_325:
        /*000c*/ 	.word	0x00000000
        /*0010*/ 	.short	0x0000
        /*0012*/ 	.short	0x0000
        /*0014*/ 	.byte	0x00, 0xf0, 0x01, 0x0a


	//----- nvinfo : EIATTR_SPARSE_MMA_MASK
	.align		4
.L_326:
        /*0018*/ 	.byte	0x03, 0x50
        /*001a*/ 	.short	0x0000


	//----- nvinfo : EIATTR_MAXREG_COUNT
	.align		4
        /*001c*/ 	.byte	0x03, 0x1b
        /*001e*/ 	.short	0x00ff


	//----- nvinfo : EIATTR_MERCURY_ISA_VERSION
	.align		4
        /*0020*/ 	.byte	0x03, 0x5f
        /*0022*/ 	.short	0x0101


	//----- nvinfo : EIATTR_COOP_GROUP_MASK_REGIDS
	.align		4
        /*0024*/ 	.byte	0x04, 0x29
        /*0026*/ 	.short	(.L_328 - .L_327)


	//   ....[0]....
.L_327:
        /*0028*/ 	.word	0xffffffff


	//   ....[1]....
        /*002c*/ 	.word	0xffffffff


	//   ....[2]....
        /*0030*/ 	.word	0xffffffff


	//   ....[3]....
        /*0034*/ 	.word	0xffffffff


	//   ....[4]....
        /*0038*/ 	.word	0xffffffff


	//   ....[5]....
        /*003c*/ 	.word	0xffffffff


	//----- nvinfo : EIATTR_COOP_GROUP_INSTR_OFFSETS
	.align		4
.L_328:
        /*0040*/ 	.byte	0x04, 0x28
        /*0042*/ 	.short	(.L_330 - .L_329)


	//   ....[0]....
.L_329:
        /*0044*/ 	.word	0x00001d30


	//   ....[1]....
        /*0048*/ 	.word	0x00001d60


	//   ....[2]....
        /*004c*/ 	.word	0x00001d80


	//   ....[3]....
        /*0050*/ 	.word	0x00001da0


	//   ....[4]....
        /*0054*/ 	.word	0x00001dc0


	//   ....[5]....
        /*0058*/ 	.word	0x00001de0


	//----- nvinfo : EIATTR_EXIT_INSTR_OFFSETS
	.align		4
.L_330:
        /*005c*/ 	.byte	0x04, 0x1c
        /*005e*/ 	.short	(.L_332 - .L_331)


	//   ....[0]....
.L_331:
        /*0060*/ 	.word	0x00000130


	//   ....[1]....
        /*0064*/ 	.word	0x00001fd0


	//----- nvinfo : EIATTR_CRS_STACK_SIZE
	.align		4
.L_332:
        /*0068*/ 	.byte	0x04, 0x1e
        /*006a*/ 	.short	(.L_334 - .L_333)
.L_333:
        /*006c*/ 	.word	0x00000000


	//----- nvinfo : EIATTR_CBANK_PARAM_SIZE
	.align		4
.L_334:
        /*0070*/ 	.byte	0x03, 0x19
        /*0072*/ 	.short	0x0280


	//----- nvinfo : EIATTR_PARAM_CBANK
	.align		4
        /*0074*/ 	.byte	0x04, 0x0a
        /*0076*/ 	.short	(.L_336 - .L_335)
	.align		4
.L_335:
        /*0078*/ 	.word	index@(.nv.constant0._ZN5flash25flash_bwd_dot_do_o_kernelILb1E23Flash_bwd_kernel_traitsILi256ELi64ELi32ELi8ELi4ELi1ELi2ELb1ELb1EN7cutlass10bfloat16_tE19Flash_kernel_traitsILi256ELi64ELi32ELi8ES3_EEEEvNS_16Flash_bwd_paramsE)
        /*007c*/ 	.short	0x0210
        /*007e*/ 	.short	0x0280


	//----- nvinfo : EIATTR_SW_WAR
	.align		4
.L_336:
        /*0080*/ 	.byte	0x04, 0x36
        /*0082*/ 	.short	(.L_338 - .L_337)
.L_337:
        /*0084*/ 	.word	0x00000008
.L_338:


//--------------------- .nv.info._ZN5flash44flash_bwd_dq_dk_dv_loop_seqk_parallel_kernelI23Flash_bwd_kernel_traitsILi256ELi64ELi64ELi8ELi4ELi2ELi2ELb0ELb1EN7cutlass10bfloat16_tE19Flash_kernel_traitsILi256ELi64ELi64ELi8ES3_EELb0ELb1ELb0ELb0ELb0ELb0ELb0EEEvNS_16Flash_bwd_paramsE --------------------------
	.section	.nv.info._ZN5flash44flash_bwd_dq_dk_dv_loop_seqk_parallel_kernelI23Flash_bwd_kernel_traitsILi256ELi64ELi64ELi8ELi4ELi2ELi2ELb0ELb1EN7cutlass10bfloat16_tE19Flash_kernel_traitsILi256ELi64ELi64ELi8ES3_EELb0ELb1ELb0ELb0ELb0ELb0ELb0EEEvNS_16Flash_bwd_paramsE,"",@"SHT_CUDA_INFO"
	.sectionflags	@""
	.align	4


	//----- nvinfo : EIATTR_CUDA_API_VERSION
	.align		4
        /*0000*/ 	.byte	0x04, 0x37
        /*0002*/ 	.short	(.L_340 - .L_339)
.L_339:
        /*0004*/ 	.word	0x00000082


	//----- nvinfo : EIATTR_KPARAM_INFO
	.align		4
.L_340:
        /*0008*/ 	.byte	0x04, 0x17
        /*000a*/ 	.short	(.L_342 - .L_341)
.L_341:
        /*000c*/ 	.word	0x00000000
        /*0010*/ 	.short	0x0000
        /*0012*/ 	.short	0x0000
        /*0014*/ 	.byte	0x00, 0xf0, 0x01, 0x0a


	//----- nvinfo : EIATTR_SPARSE_MMA_MASK
	.align		4
.L_342:
        /*0018*/ 	.byte	0x03, 0x50
        /*001a*/ 	.short	0x0000


	//----- nvinfo : EIATTR_MAXREG_COUNT
	.align		4
        /*001c*/ 	.byte	0x03, 0x1b
        /*001e*/ 	.short	0x00ff


	//----- nvinfo : EIATTR_NUM_BARRIERS
	.align		4
        /*0020*/ 	.byte	0x02, 0x4c
        /*0022*/ 	.byte	0x01
	.zero		1


	//----- nvinfo : EIATTR_MERCURY_ISA_VERSION
	.align		4
        /*0024*/ 	.byte	0x03, 0x5f
        /*0026*/ 	.short	0x0101


	//----- nvinfo : EIATTR_EXIT_INSTR_OFFSETS
	.align		4
        /*0028*/ 	.byte	0x04, 0x1c
        /*002a*/ 	.short	(.L_344 - .L_343)


	//   ....[0]....
.L_343:
        /*002c*/ 	.word	0x000000a0


	//   ....[1]....
        /*0030*/ 	.word	0x0000a170


	//----- nvinfo : EIATTR_CRS_STACK_SIZE
	.align		4
.L_344:
        /*0034*/ 	.byte	0x04, 0x1e
        /*0036*/ 	.short	(.L_346 - .L_345)
.L_345:
        /*0038*/ 	.word	0x00000000


	//----- nvinfo : EIATTR_CBANK_PARAM_SIZE
	.align		4
.L_346:
        /*003c*/ 	.byte	0x03, 0x19
        /*003e*/ 	.short	0x0280


	//----- nvinfo : EIATTR_PARAM_CBANK
	.align		4
        /*0040*/ 	.byte	0x04, 0x0a
        /*0042*/ 	.short	(.L_348 - .L_347)
	.align		4
.L_347:
        /*0044*/ 	.word	index@(.nv.constant0._ZN5flash44flash_bwd_dq_dk_dv_loop_seqk_parallel_kernelI23Flash_bwd_kernel_traitsILi256ELi64ELi64ELi8ELi4ELi2ELi2ELb0ELb1EN7cutlass10bfloat16_tE19Flash_kernel_traitsILi256ELi64ELi64ELi8ES3_EELb0ELb1ELb0ELb0ELb0ELb0ELb0EEEvNS_16Flash_bwd_paramsE)
        /*0048*/ 	.short	0x0210
        /*004a*/ 	.short	0x0280


	//----- nvinfo : EIATTR_SW_WAR
	.align		4
.L_348:
        /*004c*/ 	.byte	0x04, 0x36
        /*004e*/ 	.short	(.L_350 - .L_349)
.L_349:
        /*0050*/ 	.word	0x00000008
.L_350:


//--------------------- .nv.info._ZN5flash44flash_bwd_dq_dk_dv_loop_seqk_parallel_kernelI23Flash_bwd_kernel_traitsILi256ELi64ELi64ELi8ELi4ELi2ELi2ELb0ELb1EN7cutlass10bfloat16_tE19Flash_kernel_traitsILi256ELi64ELi64ELi8ES3_EELb0ELb1ELb0ELb0ELb0ELb1ELb0EEEvNS_16Flash_bwd_paramsE --------------------------
	.section	.nv.info._ZN5flash44flash_bwd_dq_dk_dv_loop_seqk_parallel_kernelI23Flash_bwd_kernel_traitsILi256ELi64ELi64ELi8ELi4ELi2ELi2ELb0ELb1EN7cutlass10bfloat16_tE19Flash_kernel_traitsILi256ELi64ELi64ELi8ES3_EELb0ELb1ELb0ELb0ELb0ELb1ELb0EEEvNS_16Flash_bwd_paramsE,"",@"SHT_CUDA_INFO"
	.sectionflags	@""
	.align	4


	//----- nvinfo : EIATTR_CUDA_API_VERSION
	.align		4
        /*0000*/ 	.byte	0x04, 0x37
        /*0002*/ 	.short	(.L_352 - .L_351)
.L_351:
        /*0004*/ 	.word	0x00000082


	//----- nvinfo : EIATTR_KPARAM_INFO
	.align		4
.L_352:
        /*0008*/ 	.byte	0x04, 0x17
        /*000a*/ 	.short	(.L_354 - .L_353)
.L_353:
        /*000c*/ 	.word	0x00000000
        /*0010*/ 	.short	0x0000
        /*0012*/ 	.short	0x0000
        /*0014*/ 	.byte	0x00, 0xf0, 0x01, 0x0a


	//----- nvinfo : EIATTR_SPARSE_MMA_MASK
	.align		4
.L_354:
        /*0018*/ 	.byte	0x03, 0x50
        /*001a*/ 	.short	0x0000


	//----- nvinfo : EIATTR_MAXREG_COUNT
	.align		4
        /*001c*/ 	.byte	0x03, 0x1b
        /*001e*/ 	.short	0x00ff


	//----- nvinfo : EIATTR_NUM_BARRIERS
	.align		4
        /*0020*/ 	.byte	0x02, 0x4c
        /*0022*/ 	.byte	0x01
	.zero		1


	//----- nvinfo : EIATTR_MERCURY_ISA_VERSION
	.align		4
        /*0024*/ 	.byte	0x03, 0x5f
        /*0026*/ 	.short	0x0101


	//----- nvinfo : EIATTR_EXIT_INSTR_OFFSETS
	.align		4
        /*0028*/ 	.byte	0x04, 0x1c
        /*002a*/ 	.short	(.L_356 - .L_355)


	//   ....[0]....
.L_355:
        /*002c*/ 	.word	0x000000a0


	//   ....[1]....
        /*0030*/ 	.word	0x00008760


	//----- nvinfo : EIATTR_CRS_STACK_SIZE
	.align		4
.L_356:
        /*0034*/ 	.byte	0x04, 0x1e
        /*0036*/ 	.short	(.L_358 - .L_357)
.L_357:
        /*0038*/ 	.word	0x00000000


	//----- nvinfo : EIATTR_CBANK_PARAM_SIZE
	.align		4
.L_358:
        /*003c*/ 	.byte	0x03, 0x19
        /*003e*/ 	.short	0x0280


	//----- nvinfo : EIATTR_PARAM_CBANK
	.align		4
        /*0040*/ 	.byte	0x04, 0x0a
        /*0042*/ 	.short	(.L_360 - .L_359)
	.align		4
.L_359:
        /*0044*/ 	.word	index@(.nv.constant0._ZN5flash44flash_bwd_dq_dk_dv_loop_seqk_parallel_kernelI23Flash_bwd_kernel_traitsILi256ELi64ELi64ELi8ELi4ELi2ELi2ELb0ELb1EN7cutlass10bfloat16_tE19Flash_kernel_traitsILi256ELi64ELi64ELi8ES3_EELb0ELb1ELb0ELb0ELb0ELb1ELb0EEEvNS_16Flash_bwd_paramsE)
        /*0048*/ 	.short	0x0210
        /*004a*/ 	.short	0x0280


	//----- nvinfo : EIATTR_SW_WAR
	.align		4
.L_360:
        /*004c*/ 	.byte	0x04, 0x36
        /*004e*/ 	.short	(.L_362 - .L_361)
.L_361:
        /*0050*/ 	.word	0x00000008
.L_362:


//--------------------- .nv.info._ZN5flash44flash_bwd_dq_dk_dv_loop_seqk_parallel_kernelI23Flash_bwd_kernel_traitsILi256ELi64ELi64ELi8ELi4ELi2ELi2ELb0ELb1EN7cutlass10bfloat16_tE19Flash_kernel_traitsILi256ELi64ELi64ELi8ES3_EELb0ELb1ELb0ELb1ELb0ELb0ELb0EEEvNS_16Flash_bwd_paramsE --------------------------
	.section	.nv.info._ZN5flash44flash_bwd_dq_dk_dv_loop_seqk_parallel_kernelI23Flash_bwd_kernel_traitsILi256ELi64ELi64ELi8ELi4ELi2ELi2ELb0ELb1EN7cutlass10bfloat16_tE19Flash_kernel_traitsILi256ELi64ELi64ELi8ES3_EELb0ELb1ELb0ELb1ELb0ELb0ELb0EEEvNS_16Flash_bwd_paramsE,"",@"SHT_CUDA_INFO"
	.sectionflags	@""
	.align	4


	//----- nvinfo : EIATTR_CUDA_API_VERSION
	.align		4
        /*0000*/ 	.byte	0x04, 0x37
        /*0002*/ 	.short	(.L_364 - .L_363)
.L_363:
        /*0004*/ 	.word	0x00000082


	//----- nvinfo : EIATTR_KPARAM_INFO
	.align		4
.L_364:
        /*0008*/ 	.byte	0x04, 0x17
        /*000a*/ 	.short	(.L_366 - .L_365)
.L_365:
        /*000c*/ 	.word	0x00000000
        /*0010*/ 	.short	0x0000
        /*0012*/ 	.short	0x0000
        /*0014*/ 	.byte	0x00, 0xf0, 0x01, 0x0a


	//----- nvinfo : EIATTR_SPARSE_MMA_MASK
	.align		4
.L_366:
        /*0018*/ 	.byte	0x03, 0x50
        /*001a*/ 	.short	0x0000


	//----- nvinfo : EIATTR_MAXREG_COUNT
	.align		4
        /*001c*/ 	.byte	0x03, 0x1b
        /*001e*/ 	.short	0x00ff


	//----- nvinfo : EIATTR_NUM_BARRIERS
	.align		4
        /*0020*/ 	.byte	0x02, 0x4c
        /*0022*/ 	.byte	0x01
	.zero		1


	//----- nvinfo : EIATTR_ANNOTATIONS
	.align		4
        /*0024*/ 	.byte	0x04, 0x55
        /*0026*/ 	.short	(.L_368 - .L_367)


	//   ....[0]....
.L_367:
        /*0028*/ 	.word	0x00000001
        /*002c*/ 	.byte	0xa0, 0x00, 0x00, 0x00, 0x01, 0x00, 0x00, 0x00, 0x00, 0xa4, 0x00, 0x00


	//----- nvinfo : EIATTR_MERCURY_ISA_VERSION
	.align		4
.L_368:
        /*0038*/ 	.byte	0x03, 0x5f
        /*003a*/ 	.short	0x0101


	//----- nvinfo : EIATTR_EXIT_INSTR_OFFSETS
	.align		4
        /*003c*/ 	.byte	0x04, 0x1c
        /*003e*/ 	.short	(.L_370 - .L_369)


	//   ....[0]....
.L_369:
        /*0040*/ 	.word	0x000000c0


	//   ....[1]....
        /*0044*/ 	.word	0x0000a490


	//----- nvinfo : EIATTR_CRS_STACK_SIZE
	.align		4
.L_370:
        /*0048*/ 	.byte	0x04, 0x1e
        /*004a*/ 	.short	(.L_372 - .L_371)
.L_371:
        /*004c*/ 	.word	0x00000000


	//----- nvinfo : EIATTR_CBANK_PARAM_SIZE
	.align		4
.L_372:
        /*0050*/ 	.byte	0x03, 0x19
        /*0052*/ 	.short	0x0280


	//----- nvinfo : EIATTR_PARAM_CBANK
	.align		4
        /*0054*/ 	.byte	0x04, 0x0a
        /*0056*/ 	.short	(.L_374 - .L_373)
	.align		4
.L_373:
        /*0058*/ 	.word	index@(.nv.constant0._ZN5flash44flash_bwd_dq_dk_dv_loop_seqk_parallel_kernelI23Flash_bwd_kernel_traitsILi256ELi64ELi64ELi8ELi4ELi2ELi2ELb0ELb1EN7cutlass10bfloat16_tE19Flash_kernel_traitsILi256ELi64ELi64ELi8ES3_EELb0ELb1ELb0ELb1ELb0ELb0ELb0EEEvNS_16Flash_bwd_paramsE)
        /*005c*/ 	.short	0x0210
        /*005e*/ 	.short	0x0280


	//----- nvinfo : EIATTR_SW_WAR
	.align		4
.L_374:
        /*0060*/ 	.byte	0x04, 0x36
        /*0062*/ 	.short	(.L_376 - .L_375)
.L_375:
        /*0064*/ 	.word	0x00000008
.L_376:


//--------------------- .nv.info._ZN5flash44flash_bwd_dq_dk_dv_loop_seqk_parallel_kernelI23Flash_bwd_kernel_traitsILi256ELi64ELi64ELi8ELi4ELi2ELi2ELb0ELb0EN7cutlass10bfloat16_tE19Flash_kernel_traitsILi256ELi64ELi64ELi8ES3_EELb0ELb1ELb0ELb0ELb0ELb0ELb0EEEvNS_16Flash_bwd_paramsE --------------------------
	.section	.nv.info._ZN5flash44flash_bwd_dq_dk_dv_loop_seqk_parallel_kernelI23Flash_bwd_kernel_traitsILi256ELi64ELi64ELi8ELi4ELi2ELi2ELb0ELb0EN7cutlass10bfloat16_tE19Flash_kernel_traitsILi256ELi64ELi64ELi8ES3_EELb0ELb1ELb0ELb0ELb0ELb0ELb0EEEvNS_16Flash_bwd_paramsE,"",@"SHT_CUDA_INFO"
	.sectionflags	@""
	.align	4


	//----- nvinfo : EIATTR_CUDA_API_VERSION
	.align		4
        /*0000*/ 	.byte	0x04, 0x37
        /*0002*/ 	.short	(.L_378 - .L_377)
.L_377:
        /*0004*/ 	.word	0x00000082


	//----- nvinfo : EIATTR_KPARAM_INFO
	.align		4
.L_378:
        /*0008*/ 	.byte	0x04, 0x17
        /*000a*/ 	.short	(.L_380 - .L_379)
.L_379:
        /*000c*/ 	.word	0x00000000
        /*0010*/ 	.short	0x0000
        /*0012*/ 	.short	0x0000
        /*0014*/ 	.byte	0x00, 0xf0, 0x01, 0x0a


	//----- nvinfo : EIATTR_SPARSE_MMA_MASK
	.align		4
.L_380:
        /*0018*/ 	.byte	0x03, 0x50
        /*001a*/ 	.short	0x0000


	//----- nvinfo : EIATTR_MAXREG_COUNT
	.align		4
        /*001c*/ 	.byte	0x03, 0x1b
        /*001e*/ 	.short	0x00ff


	//----- nvinfo : EIATTR_NUM_BARRIERS
	.align		4
        /*0020*/ 	.byte	0x02, 0x4c
        /*0022*/ 	.byte	0x01
	.zero		1


	//----- nvinfo : EIATTR_ANNOTATIONS
	.align		4
        /*0024*/ 	.byte	0x04, 0x55
        /*0026*/ 	.short	(.L_382 - .L_381)


	//   ....[0]....
.L_381:
        /* <DEDUP_REMOVED lines=37> */
        /*026c*/ 	.byte	0xe0, 0xa2, 0x00, 0x00


	//----- nvinfo : EIATTR_MERCURY_ISA_VERSION
	.align		4
.L_382:
        /*0270*/ 	.byte	0x03, 0x5f
        /*0272*/ 	.short	0x0101


	//----- nvinfo : EIATTR_EXIT_INSTR_OFFSETS
	.align		4
        /*0274*/ 	.byte	0x04, 0x1c
        /*0276*/ 	.short	(.L_384 - .L_383)


	//   ....[0]....
.L_383:
        /*0278*/ 	.word	0x000000a0


	//   ....[1]....
        /*027c*/ 	.word	0x0000acb0


	//----- nvinfo : EIATTR_CRS_STACK_SIZE
	.align		4
.L_384:
        /*0280*/ 	.byte	0x04, 0x1e
        /*0282*/ 	.short	(.L_386 - .L_385)
.L_385:
        /*0284*/ 	.word	0x00000000


	//----- nvinfo : EIATTR_CBANK_PARAM_SIZE
	.align		4
.L_386:
        /*0288*/ 	.byte	0x03, 0x19
        /*028a*/ 	.short	0x0280


	//----- nvinfo : EIATTR_PARAM_CBANK
	.align		4
        /*028c*/ 	.byte	0x04, 0x0a
        /*028e*/ 	.short	(.L_388 - .L_387)
	.align		4
.L_387:
        /*0290*/ 	.word	index@(.nv.constant0._ZN5flash44flash_bwd_dq_dk_dv_loop_seqk_parallel_kernelI23Flash_bwd_kernel_traitsILi256ELi64ELi64ELi8ELi4ELi2ELi2ELb0ELb0EN7cutlass10bfloat16_tE19Flash_kernel_traitsILi256ELi64ELi64ELi8ES3_EELb0ELb1ELb0ELb0ELb0ELb0ELb0EEEvNS_16Flash_bwd_paramsE)
        /*0294*/ 	.short	0x0210
        /*0296*/ 	.short	0x0280


	//----- nvinfo : EIATTR_SW_WAR
	.align		4
.L_388:
        /*0298*/ 	.byte	0x04, 0x36
        /*029a*/ 	.short	(.L_390 - .L_389)
.L_389:
        /*029c*/ 	.word	0x00000008
.L_390:


//--------------------- .nv.info._ZN5flash44flash_bwd_dq_dk_dv_loop_seqk_parallel_kernelI23Flash_bwd_kernel_traitsILi256ELi64ELi64ELi8ELi4ELi2ELi2ELb0ELb0EN7cutlass10bfloat16_tE19Flash_kernel_traitsILi256ELi64ELi64ELi8ES3_EELb0ELb1ELb0ELb0ELb0ELb1ELb0EEEvNS_16Flash_bwd_paramsE --------------------------
	.section	.nv.info._ZN5flash44flash_bwd_dq_dk_dv_loop_seqk_parallel_kernelI23Flash_bwd_kernel_traitsILi256ELi64ELi64ELi8ELi4ELi2ELi2ELb0ELb0EN7cutlass10bfloat16_tE19Flash_kernel_traitsILi256ELi64ELi64ELi8ES3_EELb0ELb1ELb0ELb0ELb0ELb1ELb0EEEvNS_16Flash_bwd_paramsE,"",@"SHT_CUDA_INFO"
	.sectionflags	@""
	.align	4


	//----- nvinfo : EIATTR_CUDA_API_VERSION
	.align		4
        /*0000*/ 	.byte	0x04, 0x37
        /*0002*/ 	.short	(.L_392 - .L_391)
.L_391:
        /*0004*/ 	.word	0x00000082


	//----- nvinfo : EIATTR_KPARAM_INFO
	.align		4
.L_392:
        /*0008*/ 	.byte	0x04, 0x17
        /*000a*/ 	.short	(.L_394 - .L_393)
.L_393:
        /*000c*/ 	.word	0x00000000
        /*0010*/ 	.short	0x0000
        /*0012*/ 	.short	0x0000
        /*0014*/ 	.byte	0x00, 0xf0, 0x01, 0x0a


	//----- nvinfo : EIATTR_SPARSE_MMA_MASK
	.align		4
.L_394:
        /*0018*/ 	.byte	0x03, 0x50
        /*001a*/ 	.short	0x0000


	//----- nvinfo : EIATTR_MAXREG_COUNT
	.align		4
        /*001c*/ 	.byte	0x03, 0x1b
        /*001e*/ 	.short	0x00ff


	//----- nvinfo : EIATTR_NUM_BARRIERS
	.align		4
        /*0020*/ 	.byte	0x02, 0x4c
        /*0022*/ 	.byte	0x01
	.zero		1


	//----- nvinfo : EIATTR_MERCURY_ISA_VERSION
	.align		4
        /*0024*/ 	.byte	0x03, 0x5f
        /*0026*/ 	.short	0x0101


	//----- nvinfo : EIATTR_EXIT_INSTR_OFFSETS
	.align		4
        /*0028*/ 	.byte	0x04, 0x1c
        /*002a*/ 	.short	(.L_396 - .L_395)


	//   ....[0]....
.L_395:
        /*002c*/ 	.word	0x000000a0


	//   ....[1]....
        /*0030*/ 	.word	0x00008b40


	//----- nvinfo : EIATTR_CRS_STACK_SIZE
	.align		4
.L_396:
        /*0034*/ 	.byte	0x04, 0x1e
        /*0036*/ 	.short	(.L_398 - .L_397)
.L_397:
        /*0038*/ 	.word	0x00000000


	//----- nvinfo : EIATTR_CBANK_PARAM_SIZE
	.align		4
.L_398:
        /*003c*/ 	.byte	0x03, 0x19
        /*003e*/ 	.short	0x0280


	//----- nvinfo : EIATTR_PARAM_CBANK
	.align		4
        /*0040*/ 	.byte	0x04, 0x0a
        /*0042*/ 	.short	(.L_400 - .L_399)
	.align		4
.L_399:
        /*0044*/ 	.word	index@(.nv.constant0._ZN5flash44flash_bwd_dq_dk_dv_loop_seqk_parallel_kernelI23Flash_bwd_kernel_traitsILi256ELi64ELi64ELi8ELi4ELi2ELi2ELb0ELb0EN7cutlass10bfloat16_tE19Flash_kernel_traitsILi256ELi64ELi64ELi8ES3_EELb0ELb1ELb0ELb0ELb0ELb1ELb0EEEvNS_16Flash_bwd_paramsE)
        /*0048*/ 	.short	0x0210
        /*004a*/ 	.short	0x0280


	//----- nvinfo : EIATTR_SW_WAR
	.align		4
.L_400:
        /*004c*/ 	.byte	0x04, 0x36
        /*004e*/ 	.short	(.L_402 - .L_401)
.L_401:
        /*0050*/ 	.word	0x00000008
.L_402:


//--------------------- .nv.info._ZN5flash44flash_bwd_dq_dk_dv_loop_seqk_parallel_kernelI23Flash_bwd_kernel_traitsILi256ELi64ELi64ELi8ELi4ELi2ELi2ELb0ELb0EN7cutlass10bfloat16_tE19Flash_kernel_traitsILi256ELi64ELi64ELi8ES3_EELb0ELb1ELb0ELb1ELb0ELb0ELb0EEEvNS_16Flash_bwd_paramsE --------------------------
	.section	.nv.info._ZN5flash44flash_bwd_dq_dk_dv_loop_seqk_parallel_kernelI23Flash_bwd_kernel_traitsILi256ELi64ELi64ELi8ELi4ELi2ELi2ELb0ELb0EN7cutlass10bfloat16_tE19Flash_kernel_traitsILi256ELi64ELi64ELi8ES3_EELb0ELb1ELb0ELb1ELb0ELb0ELb0EEEvNS_16Flash_bwd_paramsE,"",@"SHT_CUDA_INFO"
	.sectionflags	@""
	.align	4


	//----- nvinfo : EIATTR_CUDA_API_VERSION
	.align		4
        /*0000*/ 	.byte	0x04, 0x37
        /*0002*/ 	.short	(.L_404 - .L_403)
.L_403:
        /*0004*/ 	.word	0x00000082


	//----- nvinfo : EIATTR_KPARAM_INFO
	.align		4
.L_404:
        /*0008*/ 	.byte	0x04, 0x17
        /*000a*/ 	.short	(.L_406 - .L_405)
.L_405:
        /*000c*/ 	.word	0x00000000
        /*0010*/ 	.short	0x0000
        /*0012*/ 	.short	0x0000
        /*0014*/ 	.byte	0x00, 0xf0, 0x01, 0x0a


	//----- nvinfo : EIATTR_SPARSE_MMA_MASK
	.align		4
.L_406:
        /*0018*/ 	.byte	0x03, 0x50
        /*001a*/ 	.short	0x0000


	//----- nvinfo : EIATTR_MAXREG_COUNT
	.align		4
        /*001c*/ 	.byte	0x03, 0x1b
        /*001e*/ 	.short	0x00ff


	//----- nvinfo : EIATTR_NUM_BARRIERS
	.align		4
        /*0020*/ 	.byte	0x02, 0x4c
        /*0022*/ 	.byte	0x01
	.zero		1


	//----- nvinfo : EIATTR_ANNOTATIONS
	.align		4
        /*0024*/ 	.byte	0x04, 0x55
        /*0026*/ 	.short	(.L_408 - .L_407)


	//   ....[0]....
.L_407:
        /* <DEDUP_REMOVED lines=12> */


	//----- nvinfo : EIATTR_MERCURY_ISA_VERSION
	.align		4
.L_408:
        /*00d0*/ 	.byte	0x03, 0x5f
        /*00d2*/ 	.short	0x0101


	//----- nvinfo : EIATTR_EXIT_INSTR_OFFSETS
	.align		4
        /*00d4*/ 	.byte	0x04, 0x1c
        /*00d6*/ 	.short	(.L_410 - .L_409)


	//   ....[0]....
.L_409:
        /*00d8*/ 	.word	0x000000c0


	//   ....[1]....
        /*00dc*/ 	.word	0x0000acc0


	//----- nvinfo : EIATTR_CRS_STACK_SIZE
	.align		4
.L_410:
        /*00e0*/ 	.byte	0x04, 0x1e
        /*00e2*/ 	.short	(.L_412 - .L_411)
.L_411:
        /*00e4*/ 	.word	0x00000000


	//----- nvinfo : EIATTR_CBANK_PARAM_SIZE
	.align		4
.L_412:
        /*00e8*/ 	.byte	0x03, 0x19
        /*00ea*/ 	.short	0x0280


	//----- nvinfo : EIATTR_PARAM_CBANK
	.align		4
        /*00ec*/ 	.byte	0x04, 0x0a
        /*00ee*/ 	.short	(.L_414 - .L_413)
	.align		4
.L_413:
        /*00f0*/ 	.word	index@(.nv.constant0._ZN5flash44flash_bwd_dq_dk_dv_loop_seqk_parallel_kernelI23Flash_bwd_kernel_traitsILi256ELi64ELi64ELi8ELi4ELi2ELi2ELb0ELb0EN7cutlass10bfloat16_tE19Flash_kernel_traitsILi256ELi64ELi64ELi8ES3_EELb0ELb1ELb0ELb1ELb0ELb0ELb0EEEvNS_16Flash_bwd_paramsE)
        /*00f4*/ 	.short	0x0210
        /*00f6*/ 	.short	0x0280


	//----- nvinfo : EIATTR_SW_WAR
	.align		4
.L_414:
        /*00f8*/ 	.byte	0x04, 0x36
        /*00fa*/ 	.short	(.L_416 - .L_415)
.L_415:
        /*00fc*/ 	.word	0x00000008
.L_416:


//--------------------- .nv.info._ZN5flash27flash_bwd_convert_dq_kernelI23Flash_bwd_kernel_traitsILi256ELi64ELi64ELi8ELi4ELi2ELi2ELb0ELb1EN7cutlass10bfloat16_tE19Flash_kernel_traitsILi256ELi64ELi64ELi8ES3_EEEEvNS_16Flash_bwd_paramsEi --------------------------
	.section	.nv.info._ZN5flash27flash_bwd_convert_dq_kernelI23Flash_bwd_kernel_traitsILi256ELi64ELi64ELi8ELi4ELi2ELi2ELb0ELb1EN7cutlass10bfloat16_tE19Flash_kernel_traitsILi256ELi64ELi64ELi8ES3_EEEEvNS_16Flash_bwd_paramsEi,"",@"SHT_CUDA_INFO"
	.sectionflags	@""
	.align	4


	//----- nvinfo : EIATTR_CUDA_API_VERSION
	.align		4
        /*0000*/ 	.byte	0x04, 0x37
        /*0002*/ 	.short	(.L_418 - .L_417)
.L_417:
        /*0004*/ 	.word	0x00000082


	//----- nvinfo : EIATTR_KPARAM_INFO
	.align		4
.L_418:
        /*0008*/ 	.byte	0x04, 0x17
        /*000a*/ 	.short	(.L_420 - .L_419)
.L_419:
        /*000c*/ 	.word	0x00000000
        /*0010*/ 	.short	0x0001
        /*0012*/ 	.short	0x0280
        /*0014*/ 	.byte	0x00, 0xf0, 0x11, 0x00


	//----- nvinfo : EIATTR_KPARAM_INFO
	.align		4
.L_420:
        /*0018*/ 	.byte	0x04, 0x17
        /*001a*/ 	.short	(.L_422 - .L_421)
.L_421:
        /*001c*/ 	.word	0x00000000
        /*0020*/ 	.short	0x0000
        /*0022*/ 	.short	0x0000
        /*0024*/ 	.byte	0x00, 0xf0, 0x01, 0x0a


	//----- nvinfo : EIATTR_SPARSE_MMA_MASK
	.align		4
.L_422:
        /*0028*/ 	.byte	0x03, 0x50
        /*002a*/ 	.short	0x0000


	//----- nvinfo : EIATTR_MAXREG_COUNT
	.align		4
        /*002c*/ 	.byte	0x03, 0x1b
        /*002e*/ 	.short	0x00ff


	//----- nvinfo : EIATTR_NUM_BARRIERS
	.align		4
        /*0030*/ 	.byte	0x02, 0x4c
        /*0032*/ 	.byte	0x01
	.zero		1


	//----- nvinfo : EIATTR_MERCURY_ISA_VERSION
	.align		4
        /*0034*/ 	.byte	0x03, 0x5f
        /*0036*/ 	.short	0x0101


	//----- nvinfo : EIATTR_EXIT_INSTR_OFFSETS
	.align		4
        /*0038*/ 	.byte	0x04, 0x1c
        /*003a*/ 	.short	(.L_424 - .L_423)


	//   ....[0]....
.L_423:
        /*003c*/ 	.word	0x00000100


	//   ....[1]....
        /*0040*/ 	.word	0x000020f0


	//   ....[2]....
        /*0044*/ 	.word	0x00002230


	//   ....[3]....
        /*0048*/ 	.word	0x00002250


	//----- nvinfo : EIATTR_CRS_STACK_SIZE
	.align		4
.L_424:
        /*004c*/ 	.byte	0x04, 0x1e
        /*004e*/ 	.short	(.L_426 - .L_425)
.L_425:
        /*0050*/ 	.word	0x00000000


	//----- nvinfo : EIATTR_CBANK_PARAM_SIZE
	.align		4
.L_426:
        /*0054*/ 	.byte	0x03, 0x19
        /*0056*/ 	.short	0x0284


	//----- nvinfo : EIATTR_PARAM_CBANK
	.align		4
        /*0058*/ 	.byte	0x04, 0x0a
        /*005a*/ 	.short	(.L_428 - .L_427)
	.align		4
.L_427:
        /*005c*/ 	.word	index@(.nv.constant0._ZN5flash27flash_bwd_convert_dq_kernelI23Flash_bwd_kernel_traitsILi256ELi64ELi64ELi8ELi4ELi2ELi2ELb0ELb1EN7cutlass10bfloat16_tE19Flash_kernel_traitsILi256ELi64ELi64ELi8ES3_EEEEvNS_16Flash_bwd_paramsEi)
        /*0060*/ 	.short	0x0210
        /*0062*/ 	.short	0x0284


	//----- nvinfo : EIATTR_SW_WAR
	.align		4
.L_428:
        /*0064*/ 	.byte	0x04, 0x36
        /*0066*/ 	.short	(.L_430 - .L_429)
.L_429:
        /*0068*/ 	.word	0x00000008
.L_430:


//--------------------- .nv.info._ZN5flash44flash_bwd_dq_dk_dv_loop_seqk_parallel_kernelI23Flash_bwd_kernel_traitsILi256ELi64ELi64ELi8ELi4ELi2ELi2ELb0ELb1EN7cutlass10bfloat16_tE19Flash_kernel_traitsILi256ELi64ELi64ELi8ES3_EELb1ELb1ELb0ELb0ELb0ELb0ELb0EEEvNS_16Flash_bwd_paramsE --------------------------
	.section	.nv.info._ZN5flash44flash_bwd_dq_dk_dv_loop_seqk_parallel_kernelI23Flash_bwd_kernel_traitsILi256ELi64ELi64ELi8ELi4ELi2ELi2ELb0ELb1EN7cutlass10bfloat16_tE19Flash_kernel_traitsILi256ELi64ELi64ELi8ES3_EELb1ELb1ELb0ELb0ELb0ELb0ELb0EEEvNS_16Flash_bwd_paramsE,"",@"SHT_CUDA_INFO"
	.sectionflags	@""
	.align	4


	//----- nvinfo : EIATTR_CUDA_API_VERSION
	.align		4
        /*0000*/ 	.byte	0x04, 0x37
        /*0002*/ 	.short	(.L_432 - .L_431)
.L_431:
        /*0004*/ 	.word	0x00000082


	//----- nvinfo : EIATTR_KPARAM_INFO
	.align		4
.L_432:
        /*0008*/ 	.byte	0x04, 0x17
        /*000a*/ 	.short	(.L_434 - .L_433)
.L_433:
        /*000c*/ 	.word	0x00000000
        /*0010*/ 	.short	0x0000
        /*0012*/ 	.short	0x0000
        /*0014*/ 	.byte	0x00, 0xf0, 0x01, 0x0a


	//----- nvinfo : EIATTR_SPARSE_MMA_MASK
	.align		4
.L_434:
        /*0018*/ 	.byte	0x03, 0x50
        /*001a*/ 	.short	0x0000


	//----- nvinfo : EIATTR_MAXREG_COUNT
	.align		4
        /*001c*/ 	.byte	0x03, 0x1b
        /*001e*/ 	.short	0x00ff


	//----- nvinfo : EIATTR_NUM_BARRIERS
	.align		4
        /*0020*/ 	.byte	0x02, 0x4c
        /*0022*/ 	.byte	0x01
	.zero		1


	//----- nvinfo : EIATTR_MERCURY_ISA_VERSION
	.align		4
        /*0024*/ 	.byte	0x03, 0x5f
        /*0026*/ 	.short	0x0101


	//----- nvinfo : EIATTR_EXIT_INSTR_OFFSETS
	.align		4
        /*0028*/ 	.byte	0x04, 0x1c
        /*002a*/ 	.short	(.L_436 - .L_435)


	//   ....[0]....
.L_435:
        /*002c*/ 	.word	0x000000a0


	//   ....[1]....
        /*0030*/ 	.word	0x0000ae20


	//----- nvinfo : EIATTR_CRS_STACK_SIZE
	.align		4
.L_436:
        /*0034*/ 	.byte	0x04, 0x1e
        /*0036*/ 	.short	(.L_438 - .L_437)
.L_437:
        /*0038*/ 	.word	0x00000000


	//----- nvinfo : EIATTR_CBANK_PARAM_SIZE
	.align		4
.L_438:
        /*003c*/ 	.byte	0x03, 0x19
        /*003e*/ 	.short	0x0280


	//----- nvinfo : EIATTR_PARAM_CBANK
	.align		4
        /*0040*/ 	.byte	0x04, 0x0a
        /*0042*/ 	.short	(.L_440 - .L_439)
	.align		4
.L_439:
        /*0044*/ 	.word	index@(.nv.constant0._ZN5flash44flash_bwd_dq_dk_dv_loop_seqk_parallel_kernelI23Flash_bwd_kernel_traitsILi256ELi64ELi64ELi8ELi4ELi2ELi2ELb0ELb1EN7cutlass10bfloat16_tE19Flash_kernel_traitsILi256ELi64ELi64ELi8ES3_EELb1ELb1ELb0ELb0ELb0ELb0ELb0EEEvNS_16Flash_bwd_paramsE)
        /*0048*/ 	.short	0x0210
        /*004a*/ 	.short	0x0280


	//----- nvinfo : EIATTR_SW_WAR
	.align		4
.L_440:
        /*004c*/ 	.byte	0x04, 0x36
        /*004e*/ 	.short	(.L_442 - .L_441)
.L_441:
        /*0050*/ 	.word	0x00000008
.L_442:


//--------------------- .nv.info._ZN5flash44flash_bwd_dq_dk_dv_loop_seqk_parallel_kernelI23Flash_bwd_kernel_traitsILi256ELi64ELi64ELi8ELi4ELi2ELi2ELb0ELb1EN7cutlass10bfloat16_tE19Flash_kernel_traitsILi256ELi64ELi64ELi8ES3_EELb0ELb1ELb0ELb0ELb0ELb0ELb1EEEvNS_16Flash_bwd_paramsE --------------------------
	.section	.nv.info._ZN5flash44flash_bwd_dq_dk_dv_loop_seqk_parallel_kernelI23Flash_bwd_kernel_traitsILi256ELi64ELi64ELi8ELi4ELi2ELi2ELb0ELb1EN7cutlass10bfloat16_tE19Flash_kernel_traitsILi256ELi64ELi64ELi8ES3_EELb0ELb1ELb0ELb0ELb0ELb0ELb1EEEvNS_16Flash_bwd_paramsE,"",@"SHT_CUDA_INFO"
	.sectionflags	@""
	.align	4


	//----- nvinfo : EIATTR_CUDA_API_VERSION
	.align		4
        /*0000*/ 	.byte	0x04, 0x37
        /*0002*/ 	.short	(.L_444 - .L_443)
.L_443:
        /*0004*/ 	.word	0x00000082


	//----- nvinfo : EIATTR_KPARAM_INFO
	.align		4
.L_444:
        /*0008*/ 	.byte	0x04, 0x17
        /*000a*/ 	.short	(.L_446 - .L_445)
.L_445:
        /*000c*/ 	.word	0x00000000
        /*0010*/ 	.short	0x0000
        /*0012*/ 	.short	0x0000
        /*0014*/ 	.byte	0x00, 0xf0, 0x01, 0x0a


	//----- nvinfo : EIATTR_SPARSE_MMA_MASK
	.align		4
.L_446:
        /*0018*/ 	.byte	0x03, 0x50
        /*001a*/ 	.short	0x0000


	//----- nvinfo : EIATTR_MAXREG_COUNT
	.align		4
        /*001c*/ 	.byte	0x03, 0x1b
        /*001e*/ 	.short	0x00ff


	//----- nvinfo : EIATTR_NUM_BARRIERS
	.align		4
        /*0020*/ 	.byte	0x02, 0x4c
        /*0022*/ 	.byte	0x01
	.zero		1


	//----- nvinfo : EIATTR_MERCURY_ISA_VERSION
	.align		4
        /*0024*/ 	.byte	0x03, 0x5f
        /*0026*/ 	.short	0x0101


	//----- nvinfo : EIATTR_EXIT_INSTR_OFFSETS
	.align		4
        /*0028*/ 	.byte	0x04, 0x1c
        /*002a*/ 	.short	(.L_448 - .L_447)


	//   ....[0]....
.L_447:
        /*002c*/ 	.word	0x000000a0


	//   ....[1]....
        /*0030*/ 	.word	0x0000a770


	//----- nvinfo : EIATTR_CRS_STACK_SIZE
	.align		4
.L_448:
        /*0034*/ 	.byte	0x04, 0x1e
        /*0036*/ 	.short	(.L_450 - .L_449)
.L_449:
        /*0038*/ 	.word	0x00000000


	//----- nvinfo : EIATTR_CBANK_PARAM_SIZE
	.align		4
.L_450:
        /*003c*/ 	.byte	0x03, 0x19
        /*003e*/ 	.short	0x0280


	//----- nvinfo : EIATTR_PARAM_CBANK
	.align		4
        /*0040*/ 	.byte	0x04, 0x0a
        /*0042*/ 	.short	(.L_452 - .L_451)
	.align		4
.L_451:
        /*0044*/ 	.word	index@(.nv.constant0._ZN5flash44flash_bwd_dq_dk_dv_loop_seqk_parallel_kernelI23Flash_bwd_kernel_traitsILi256ELi64ELi64ELi8ELi4ELi2ELi2ELb0ELb1EN7cutlass10bfloat16_tE19Flash_kernel_traitsILi256ELi64ELi64ELi8ES3_EELb0ELb1ELb0ELb0ELb0ELb0ELb1EEEvNS_16Flash_bwd_paramsE)
        /*0048*/ 	.short	0x0210
        /*004a*/ 	.short	0x0280


	//----- nvinfo : EIATTR_SW_WAR
	.align		4
.L_452:
        /*004c*/ 	.byte	0x04, 0x36
        /*004e*/ 	.short	(.L_454 - .L_453)
.L_453:
        /*0050*/ 	.word	0x00000008
.L_454:


//--------------------- .nv.info._ZN5flash44flash_bwd_dq_dk_dv_loop_seqk_parallel_kernelI23Flash_bwd_kernel_traitsILi256ELi64ELi64ELi8ELi4ELi2ELi2ELb0ELb1EN7cutlass10bfloat16_tE19Flash_kernel_traitsILi256ELi64ELi64ELi8ES3_EELb1ELb1ELb0ELb0ELb0ELb1ELb0EEEvNS_16Flash_bwd_paramsE --------------------------
	.section	.nv.info._ZN5flash44flash_bwd_dq_dk_dv_loop_seqk_parallel_kernelI23Flash_bwd_kernel_traitsILi256ELi64ELi64ELi8ELi4ELi2ELi2ELb0ELb1EN7cutlass10bfloat16_tE19Flash_kernel_traitsILi256ELi64ELi64ELi8ES3_EELb1ELb1ELb0ELb0ELb0ELb1ELb0EEEvNS_16Flash_bwd_paramsE,"",@"SHT_CUDA_INFO"
	.sectionflags	@""
	.align	4


	//----- nvinfo : EIATTR_CUDA_API_VERSION
	.align		4
        /*0000*/ 	.byte	0x04, 0x37
        /*0002*/ 	.short	(.L_456 - .L_455)
.L_455:
        /*0004*/ 	.word	0x00000082


	//----- nvinfo : EIATTR_KPARAM_INFO
	.align		4
.L_456:
        /*0008*/ 	.byte	0x04, 0x17
        /*000a*/ 	.short	(.L_458 - .L_457)
.L_457:
        /*000c*/ 	.word	0x00000000
        /*0010*/ 	.short	0x0000
        /*0012*/ 	.short	0x0000
        /*0014*/ 	.byte	0x00, 0xf0, 0x01, 0x0a


	//----- nvinfo : EIATTR_SPARSE_MMA_MASK
	.align		4
.L_458:
        /*0018*/ 	.byte	0x03, 0x50
        /*001a*/ 	.short	0x0000


	//----- nvinfo : EIATTR_MAXREG_COUNT
	.align		4
        /*001c*/ 	.byte	0x03, 0x1b
        /*001e*/ 	.short	0x00ff


	//----- nvinfo : EIATTR_NUM_BARRIERS
	.align		4
        /*0020*/ 	.byte	0x02, 0x4c
        /*0022*/ 	.byte	0x01
	.zero		1


	//----- nvinfo : EIATTR_MERCURY_ISA_VERSION
	.align		4
        /*0024*/ 	.byte	0x03, 0x5f
        /*0026*/ 	.short	0x0101


	//----- nvinfo : EIATTR_EXIT_INSTR_OFFSETS
	.align		4
        /*0028*/ 	.byte	0x04, 0x1c
        /*002a*/ 	.short	(.L_460 - .L_459)


	//   ....[0]....
.L_459:
        /*002c*/ 	.word	0x000000a0


	//   ....[1]....
        /*0030*/ 	.word	0x00009460


	//----- nvinfo : EIATTR_CRS_STACK_SIZE
	.align		4
.L_460:
        /*0034*/ 	.byte	0x04, 0x1e
        /*0036*/ 	.short	(.L_462 - .L_461)
.L_461:
        /*0038*/ 	.word	0x00000000


	//----- nvinfo : EIATTR_CBANK_PARAM_SIZE
	.align		4
.L_462:
        /*003c*/ 	.byte	0x03, 0x19
        /*003e*/ 	.short	0x0280


	//----- nvinfo : EIATTR_PARAM_CBANK
	.align		4
        /*0040*/ 	.byte	0x04, 0x0a
        /*0042*/ 	.short	(.L_464 - .L_463)
	.align		4
.L_463:
        /*0044*/ 	.word	index@(.nv.constant0._ZN5flash44flash_bwd_dq_dk_dv_loop_seqk_parallel_kernelI23Flash_bwd_kernel_traitsILi256ELi64ELi64ELi8ELi4ELi2ELi2ELb0ELb1EN7cutlass10bfloat16_tE19Flash_kernel_traitsILi256ELi64ELi64ELi8ES3_EELb1ELb1ELb0ELb0ELb0ELb1ELb0EEEvNS_16Flash_bwd_paramsE)
        /*0048*/ 	.short	0x0210
        /*004a*/ 	.short	0x0280


	//----- nvinfo : EIATTR_SW_WAR
	.align		4
.L_464:
        /*004c*/ 	.byte	0x04, 0x36
        /*004e*/ 	.short	(.L_466 - .L_465)
.L_465:
        /*0050*/ 	.word	0x00000008
.L_466:


//--------------------- .nv.info._ZN5flash44flash_bwd_dq_dk_dv_loop_seqk_parallel_kernelI23Flash_bwd_kernel_traitsILi256ELi64ELi64ELi8ELi4ELi2ELi2ELb0ELb1EN7cutlass10bfloat16_tE19Flash_kernel_traitsILi256ELi64ELi64ELi8ES3_EELb0ELb1ELb0ELb0ELb0ELb1ELb1EEEvNS_16Flash_bwd_paramsE --------------------------
	.section	.nv.info._ZN5flash44flash_bwd_dq_dk_dv_loop_seqk_parallel_kernelI23Flash_bwd_kernel_traitsILi256ELi64ELi64ELi8ELi4ELi2ELi2ELb0ELb1EN7cutlass10bfloat16_tE19Flash_kernel_traitsILi256ELi64ELi64ELi8ES3_EELb0ELb1ELb0ELb0ELb0ELb1ELb1EEEvNS_16Flash_bwd_paramsE,"",@"SHT_CUDA_INFO"
	.sectionflags	@""
	.align	4


	//----- nvinfo : EIATTR_CUDA_API_VERSION
	.align		4
        /*0000*/ 	.byte	0x04, 0x37
        /*0002*/ 	.short	(.L_468 - .L_467)
.L_467:
        /*0004*/ 	.word	0x00000082


	//----- nvinfo : EIATTR_KPARAM_INFO
	.align		4
.L_468:
        /*0008*/ 	.byte	0x04, 0x17
        /*000a*/ 	.short	(.L_470 - .L_469)
.L_469:
        /*000c*/ 	.word	0x00000000
        /*0010*/ 	.short	0x0000
        /*0012*/ 	.short	0x0000
        /*0014*/ 	.byte	0x00, 0xf0, 0x01, 0x0a


	//----- nvinfo : EIATTR_SPARSE_MMA_MASK
	.align		4
.L_470:
        /*0018*/ 	.byte	0x03, 0x50
        /*001a*/ 	.short	0x0000


	//----- nvinfo : EIATTR_MAXREG_COUNT
	.align		4
        /*001c*/ 	.byte	0x03, 0x1b
        /*001e*/ 	.short	0x00ff


	//----- nvinfo : EIATTR_NUM_BARRIERS
	.align		4
        /*0020*/ 	.byte	0x02, 0x4c
        /*0022*/ 	.byte	0x01
	.zero		1


	//----- nvinfo : EIATTR_MERCURY_ISA_VERSION
	.align		4
        /*0024*/ 	.byte	0x03, 0x5f
        /*0026*/ 	.short	0x0101


	//----- nvinfo : EIATTR_EXIT_INSTR_OFFSETS
	.align		4
        /*0028*/ 	.byte	0x04, 0x1c
        /*002a*/ 	.short	(.L_472 - .L_471)


	//   ....[0]....
.L_471:
        /*002c*/ 	.word	0x000000a0


	//   ....[1]....
        /*0030*/ 	.word	0x00008d60


	//----- nvinfo : EIATTR_CRS_STACK_SIZE
	.align		4
.L_472:
        /*0034*/ 	.byte	0x04, 0x1e
        /*0036*/ 	.short	(.L_474 - .L_473)
.L_473:
        /*0038*/ 	.word	0x00000000


	//----- nvinfo : EIATTR_CBANK_PARAM_SIZE
	.align		4
.L_474:
        /*003c*/ 	.byte	0x03, 0x19
        /*003e*/ 	.short	0x0280


	//----- nvinfo : EIATTR_PARAM_CBANK
	.align		4
        /*0040*/ 	.byte	0x04, 0x0a
        /*0042*/ 	.short	(.L_476 - .L_475)
	.align		4
.L_475:
        /*0044*/ 	.word	index@(.nv.constant0._ZN5flash44flash_bwd_dq_dk_dv_loop_seqk_parallel_kernelI23Flash_bwd_kernel_traitsILi256ELi64ELi64ELi8ELi4ELi2ELi2ELb0ELb1EN7cutlass10bfloat16_tE19Flash_kernel_traitsILi256ELi64ELi64ELi8ES3_EELb0ELb1ELb0ELb0ELb0ELb1ELb1EEEvNS_16Flash_bwd_paramsE)
        /*0048*/ 	.short	0x0210
        /*004a*/ 	.short	0x0280


	//----- nvinfo : EIATTR_SW_WAR
	.align		4
.L_476:
        /*004c*/ 	.byte	0x04, 0x36
        /*004e*/ 	.short	(.L_478 - .L_477)
.L_477:
        /*0050*/ 	.word	0x00000008
.L_478:


//--------------------- .nv.info._ZN5flash44flash_bwd_dq_dk_dv_loop_seqk_parallel_kernelI23Flash_bwd_kernel_traitsILi256ELi64ELi64ELi8ELi4ELi2ELi2ELb0ELb1EN7cutlass10bfloat16_tE19Flash_kernel_traitsILi256ELi64ELi64ELi8ES3_EELb1ELb1ELb0ELb1ELb0ELb0ELb0EEEvNS_16Flash_bwd_paramsE --------------------------
	.section	.nv.info._ZN5flash44flash_bwd_dq_dk_dv_loop_seqk_parallel_kernelI23Flash_bwd_kernel_traitsILi256ELi64ELi64ELi8ELi4ELi2ELi2ELb0ELb1EN7cutlass10bfloat16_tE19Flash_kernel_traitsILi256ELi64ELi64ELi8ES3_EELb1ELb1ELb0ELb1ELb0ELb0ELb0EEEvNS_16Flash_bwd_paramsE,"",@"SHT_CUDA_INFO"
	.sectionflags	@""
	.align	4


	//----- nvinfo : EIATTR_CUDA_API_VERSION
	.align		4
        /*0000*/ 	.byte	0x04, 0x37
        /*0002*/ 	.short	(.L_480 - .L_479)
.L_479:
        /*0004*/ 	.word	0x00000082


	//----- nvinfo : EIATTR_KPARAM_INFO
	.align		4
.L_480:
        /*0008*/ 	.byte	0x04, 0x17
        /*000a*/ 	.short	(.L_482 - .L_481)
.L_481:
        /*000c*/ 	.word	0x00000000
        /*0010*/ 	.short	0x0000
        /*0012*/ 	.short	0x0000
        /*0014*/ 	.byte	0x00, 0xf0, 0x01, 0x0a


	//----- nvinfo : EIATTR_SPARSE_MMA_MASK
	.align		4
.L_482:
        /*0018*/ 	.byte	0x03, 0x50
        /*001a*/ 	.short	0x0000


	//----- nvinfo : EIATTR_MAXREG_COUNT
	.align		4
        /*001c*/ 	.byte	0x03, 0x1b
        /*001e*/ 	.short	0x00ff


	//----- nvinfo : EIATTR_NUM_BARRIERS
	.align		4
        /*0020*/ 	.byte	0x02, 0x4c
        /*0022*/ 	.byte	0x01
	.zero		1


	//----- nvinfo : EIATTR_ANNOTATIONS
	.align		4
        /*0024*/ 	.byte	0x04, 0x55
        /*0026*/ 	.short	(.L_484 - .L_483)


	//   ....[0]....
.L_483:
        /* <DEDUP_REMOVED lines=19> */


	//----- nvinfo : EIATTR_MERCURY_ISA_VERSION
	.align		4
.L_484:
        /*0148*/ 	.byte	0x03, 0x5f
        /*014a*/ 	.short	0x0101


	//----- nvinfo : EIATTR_EXIT_INSTR_OFFSETS
	.align		4
        /*014c*/ 	.byte	0x04, 0x1c
        /*014e*/ 	.short	(.L_486 - .L_485)


	//   ....[0]....
.L_485:
        /*0150*/ 	.word	0x000000c0


	//   ....[1]....
        /*0154*/ 	.word	0x0000b470


	//----- nvinfo : EIATTR_CRS_STACK_SIZE
	.align		4
.L_486:
        /*0158*/ 	.byte	0x04, 0x1e
        /*015a*/ 	.short	(.L_488 - .L_487)
.L_487:
        /*015c*/ 	.word	0x00000000


	//----- nvinfo : EIATTR_CBANK_PARAM_SIZE
	.align		4
.L_488:
        /*0160*/ 	.byte	0x03, 0x19
        /*0162*/ 	.short	0x0280


	//----- nvinfo : EIATTR_PARAM_CBANK
	.align		4
        /*0164*/ 	.byte	0x04, 0x0a
        /*0166*/ 	.short	(.L_490 - .L_489)
	.align		4
.L_489:
        /*0168*/ 	.word	index@(.nv.constant0._ZN5flash44flash_bwd_dq_dk_dv_loop_seqk_parallel_kernelI23Flash_bwd_kernel_traitsILi256ELi64ELi64ELi8ELi4ELi2ELi2ELb0ELb1EN7cutlass10bfloat16_tE19Flash_kernel_traitsILi256ELi64ELi64ELi8ES3_EELb1ELb1ELb0ELb1ELb0ELb0ELb0EEEvNS_16Flash_bwd_paramsE)
        /*016c*/ 	.short	0x0210
        /*016e*/ 	.short	0x0280


	//----- nvinfo : EIATTR_SW_WAR
	.align		4
.L_490:
        /*0170*/ 	.byte	0x04, 0x36
        /*0172*/ 	.short	(.L_492 - .L_491)
.L_491:
        /*0174*/ 	.word	0x00000008
.L_492:


//--------------------- .nv.info._ZN5flash44flash_bwd_dq_dk_dv_loop_seqk_parallel_kernelI23Flash_bwd_kernel_traitsILi256ELi64ELi64ELi8ELi4ELi2ELi2ELb0ELb1EN7cutlass10bfloat16_tE19Flash_kernel_traitsILi256ELi64ELi64ELi8ES3_EELb0ELb1ELb0ELb1ELb0ELb0ELb1EEEvNS_16Flash_bwd_paramsE --------------------------
	.section	.nv.info._ZN5flash44flash_bwd_dq_dk_dv_loop_seqk_parallel_kernelI23Flash_bwd_kernel_traitsILi256ELi64ELi64ELi8ELi4ELi2ELi2ELb0ELb1EN7cutlass10bfloat16_tE19Flash_kernel_traitsILi256ELi64ELi64ELi8ES3_EELb0ELb1ELb0ELb1ELb0ELb0ELb1EEEvNS_16Flash_bwd_paramsE,"",@"SHT_CUDA_INFO"
	.sectionflags	@""
	.align	4


	//----- nvinfo : EIATTR_CUDA_API_VERSION
	.align		4
        /*0000*/ 	.byte	0x04, 0x37
        /*0002*/ 	.short	(.L_494 - .L_493)
.L_493:
        /*0004*/ 	.word	0x00000082


	//----- nvinfo : EIATTR_KPARAM_INFO
	.align		4
.L_494:
        /*0008*/ 	.byte	0x04, 0x17
        /*000a*/ 	.short	(.L_496 - .L_495)
.L_495:
        /*000c*/ 	.word	0x00000000
        /*0010*/ 	.short	0x0000
        /*0012*/ 	.short	0x0000
        /*0014*/ 	.byte	0x00, 0xf0, 0x01, 0x0a


	//----- nvinfo : EIATTR_SPARSE_MMA_MASK
	.align		4
.L_496:
        /*0018*/ 	.byte	0x03, 0x50
        /*001a*/ 	.short	0x0000


	//----- nvinfo : EIATTR_MAXREG_COUNT
	.align		4
        /*001c*/ 	.byte	0x03, 0x1b
        /*001e*/ 	.short	0x00ff


	//----- nvinfo : EIATTR_NUM_BARRIERS
	.align		4
        /*0020*/ 	.byte	0x02, 0x4c
        /*0022*/ 	.byte	0x01
	.zero		1


	//----- nvinfo : EIATTR_MERCURY_ISA_VERSION
	.align		4
        /*0024*/ 	.byte	0x03, 0x5f
        /*0026*/ 	.short	0x0101


	//----- nvinfo : EIATTR_EXIT_INSTR_OFFSETS
	.align		4
        /*0028*/ 	.byte	0x04, 0x1c
        /*002a*/ 	.short	(.L_498 - .L_497)


	//   ....[0]....
.L_497:
        /*002c*/ 	.word	0x00000090


	//   ....[1]....
        /*0030*/ 	.word	0x0000a950


	//----- nvinfo : EIATTR_CRS_STACK_SIZE
	.align		4
.L_498:
        /*0034*/ 	.byte	0x04, 0x1e
        /*0036*/ 	.short	(.L_500 - .L_499)
.L_499:
        /*0038*/ 	.word	0x00000000


	//----- nvinfo : EIATTR_CBANK_PARAM_SIZE
	.align		4
.L_500:
        /*003c*/ 	.byte	0x03, 0x19
        /*003e*/ 	.short	0x0280


	//----- nvinfo : EIATTR_PARAM_CBANK
	.align		4
        /*0040*/ 	.byte	0x04, 0x0a
        /*0042*/ 	.short	(.L_502 - .L_501)
	.align		4
.L_501:
        /*0044*/ 	.word	index@(.nv.constant0._ZN5flash44flash_bwd_dq_dk_dv_loop_seqk_parallel_kernelI23Flash_bwd_kernel_traitsILi256ELi64ELi64ELi8ELi4ELi2ELi2ELb0ELb1EN7cutlass10bfloat16_tE19Flash_kernel_traitsILi256ELi64ELi64ELi8ES3_EELb0ELb1ELb0ELb1ELb0ELb0ELb1EEEvNS_16Flash_bwd_paramsE)
        /*0048*/ 	.short	0x0210
        /*004a*/ 	.short	0x0280


	//----- nvinfo : EIATTR_SW_WAR
	.align		4
.L_502:
        /*004c*/ 	.byte	0x04, 0x36
        /*004e*/ 	.short	(.L_504 - .L_503)
.L_503:
        /*0050*/ 	.word	0x00000008
.L_504:


//--------------------- .nv.info._ZN5flash25flash_bwd_dot_do_o_kernelILb0E23Flash_bwd_kernel_traitsILi256ELi64ELi64ELi8ELi4ELi2ELi2ELb0ELb1EN7cutlass10bfloat16_tE19Flash_kernel_traitsILi256ELi64ELi64ELi8ES3_EEEEvNS_16Flash_bwd_paramsE --------------------------
	.section	.nv.info._ZN5flash25flash_bwd_dot_do_o_kernelILb0E23Flash_bwd_kernel_traitsILi256ELi64ELi64ELi8ELi4ELi2ELi2ELb0ELb1EN7cutlass10bfloat16_tE19Flash_kernel_traitsILi256ELi64ELi64ELi8ES3_EEEEvNS_16Flash_bwd_paramsE,"",@"SHT_CUDA_INFO"
	.sectionflags	@""
	.align	4


	//----- nvinfo : EIATTR_CUDA_API_VERSION
	.align		4
        /*0000*/ 	.byte	0x04, 0x37
        /*0002*/ 	.short	(.L_506 - .L_505)
.L_505:
        /*0004*/ 	.word	0x00000082


	//----- nvinfo : EIATTR_KPARAM_INFO
	.align		4
.L_506:
        /*0008*/ 	.byte	0x04, 0x17
        /*000a*/ 	.short	(.L_508 - .L_507)
.L_507:
        /*000c*/ 	.word	0x00000000
        /*0010*/ 	.short	0x0000
        /*0012*/ 	.short	0x0000
        /*0014*/ 	.byte	0x00, 0xf0, 0x01, 0x0a


	//----- nvinfo : EIATTR_SPARSE_MMA_MASK
	.align		4
.L_508:
        /*0018*/ 	.byte	0x03, 0x50
        /*001a*/ 	.short	0x0000


	//----- nvinfo : EIATTR_MAXREG_COUNT
	.align		4
        /*001c*/ 	.byte	0x03, 0x1b
        /*001e*/ 	.short	0x00ff


	//----- nvinfo : EIATTR_MERCURY_ISA_VERSION
	.align		4
        /*0020*/ 	.byte	0x03, 0x5f
        /*0022*/ 	.short	0x0101


	//----- nvinfo : EIATTR_COOP_GROUP_MASK_REGIDS
	.align		4
        /*0024*/ 	.byte	0x04, 0x29
        /*0026*/ 	.short	(.L_510 - .L_509)


	//   ....[0]....
.L_509:
        /*0028*/ 	.word	0xffffffff


	//   ....[1]....
        /*002c*/ 	.word	0xffffffff


	//   ....[2]....
        /*0030*/ 	.word	0xffffffff


	//   ....[3]....
        /*0034*/ 	.word	0xffffffff


	//   ....[4]....
        /*0038*/ 	.word	0xffffffff


	//   ....[5]....
        /*003c*/ 	.word	0xffffffff


	//----- nvinfo : EIATTR_COOP_GROUP_INSTR_OFFSETS
	.align		4
.L_510:
        /*0040*/ 	.byte	0x04, 0x28
        /*0042*/ 	.short	(.L_512 - .L_511)


	//   ....[0]....
.L_511:
        /*0044*/ 	.word	0x00001a10


	//   ....[1]....
        /*0048*/ 	.word	0x00001a20


	//   ....[2]....
        /*004c*/ 	.word	0x00001a60


	//   ....[3]....
        /*0050*/ 	.word	0x00001a80


	//   ....[4]....
        /*0054*/ 	.word	0x00001ae0


	//   ....[5]....
        /*0058*/ 	.word	0x00001b00


	//----- nvinfo : EIATTR_EXIT_INSTR_OFFSETS
	.align		4
.L_512:
        /*005c*/ 	.byte	0x04, 0x1c
        /*005e*/ 	.short	(.L_514 - .L_513)


	//   ....[0]....
.L_513:
        /*0060*/ 	.word	0x00000130


	//   ....[1]....
        /*0064*/ 	.word	0x00001b60


	//   ....[2]....
        /*0068*/ 	.word	0x00001b80


	//----- nvinfo : EIATTR_CRS_STACK_SIZE
	.align		4
.L_514:
        /*006c*/ 	.byte	0x04, 0x1e
        /*006e*/ 	.short	(.L_516 - .L_515)
.L_515:
        /*0070*/ 	.word	0x00000000


	//----- nvinfo : EIATTR_CBANK_PARAM_SIZE
	.align		4
.L_516:
        /*0074*/ 	.byte	0x03, 0x19
        /*0076*/ 	.short	0x0280


	//----- nvinfo : EIATTR_PARAM_CBANK
	.align		4
        /*0078*/ 	.byte	0x04, 0x0a
        /*007a*/ 	.short	(.L_518 - .L_517)
	.align		4
.L_517:
        /*007c*/ 	.word	index@(.nv.constant0._ZN5flash25flash_bwd_dot_do_o_kernelILb0E23Flash_bwd_kernel_traitsILi256ELi64ELi64ELi8ELi4ELi2ELi2ELb0ELb1EN7cutlass10bfloat16_tE19Flash_kernel_traitsILi256ELi64ELi64ELi8ES3_EEEEvNS_16Flash_bwd_paramsE)
        /*0080*/ 	.short	0x0210
        /*0082*/ 	.short	0x0280


	//----- nvinfo : EIATTR_SW_WAR
	.align		4
.L_518:
        /*0084*/ 	.byte	0x04, 0x36
        /*0086*/ 	.short	(.L_520 - .L_519)
.L_519:
        /*0088*/ 	.word	0x00000008
.L_520:


//--------------------- .nv.info._ZN5flash25flash_bwd_dot_do_o_kernelILb1E23Flash_bwd_kernel_traitsILi256ELi64ELi64ELi8ELi4ELi2ELi2ELb0ELb1EN7cutlass10bfloat16_tE19Flash_kernel_traitsILi256ELi64ELi64ELi8ES3_EEEEvNS_16Flash_bwd_paramsE --------------------------
	.section	.nv.info._ZN5flash25flash_bwd_dot_do_o_kernelILb1E23Flash_bwd_kernel_traitsILi256ELi64ELi64ELi8ELi4ELi2ELi2ELb0ELb1EN7cutlass10bfloat16_tE19Flash_kernel_traitsILi256ELi64ELi64ELi8ES3_EEEEvNS_16Flash_bwd_paramsE,"",@"SHT_CUDA_INFO"
	.sectionflags	@""
	.align	4


	//----- nvinfo : EIATTR_CUDA_API_VERSION
	.align		4
        /*0000*/ 	.byte	0x04, 0x37
        /*0002*/ 	.short	(.L_522 - .L_521)
.L_521:
        /*0004*/ 	.word	0x00000082


	//----- nvinfo : EIATTR_KPARAM_INFO
	.align		4
.L_522:
        /*0008*/ 	.byte	0x04, 0x17
        /*000a*/ 	.short	(.L_524 - .L_523)
.L_523:
        /*000c*/ 	.word	0x00000000
        /*0010*/ 	.short	0x0000
        /*0012*/ 	.short	0x0000
        /*0014*/ 	.byte	0x00, 0xf0, 0x01, 0x0a


	//----- nvinfo : EIATTR_SPARSE_MMA_MASK
	.align		4
.L_524:
        /*0018*/ 	.byte	0x03, 0x50
        /*001a*/ 	.short	0x0000


	//----- nvinfo : EIATTR_MAXREG_COUNT
	.align		4
        /*001c*/ 	.byte	0x03, 0x1b
        /*001e*/ 	.short	0x00ff


	//----- nvinfo : EIATTR_MERCURY_ISA_VERSION
	.align		4
        /*0020*/ 	.byte	0x03, 0x5f
        /*0022*/ 	.short	0x0101


	//----- nvinfo : EIATTR_COOP_GROUP_MASK_REGIDS
	.align		4
        /*0024*/ 	.byte	0x04, 0x29
        /*0026*/ 	.short	(.L_526 - .L_525)


	//   ....[0]....
.L_525:
        /*0028*/ 	.word	0xffffffff


	//   ....[1]....
        /*002c*/ 	.word	0xffffffff


	//   ....[2]....
        /*0030*/ 	.word	0xffffffff


	//   ....[3]....
        /*0034*/ 	.word	0xffffffff


	//   ....[4]....
        /*0038*/ 	.word	0xffffffff


	//   ....[5]....
        /*003c*/ 	.word	0xffffffff


	//----- nvinfo : EIATTR_COOP_GROUP_INSTR_OFFSETS
	.align		4
.L_526:
        /*0040*/ 	.byte	0x04, 0x28
        /*0042*/ 	.short	(.L_528 - .L_527)


	//   ....[0]....
.L_527:
        /*0044*/ 	.word	0x00001d30


	//   ....[1]....
        /*0048*/ 	.word	0x00001d60


	//   ....[2]....
        /*004c*/ 	.word	0x00001d80


	//   ....[3]....
        /*0050*/ 	.word	0x00001da0


	//   ....[4]....
        /*0054*/ 	.word	0x00001dc0


	//   ....[5]....
        /*0058*/ 	.word	0x00001de0


	//----- nvinfo : EIATTR_EXIT_INSTR_OFFSETS
	.align		4
.L_528:
        /*005c*/ 	.byte	0x04, 0x1c
        /*005e*/ 	.short	(.L_530 - .L_529)


	//   ....[0]....
.L_529:
        /*0060*/ 	.word	0x00000130


	//   ....[1]....
        /*0064*/ 	.word	0x00001fd0


	//----- nvinfo : EIATTR_CRS_STACK_SIZE
	.align		4
.L_530:
        /*0068*/ 	.byte	0x04, 0x1e
        /*006a*/ 	.short	(.L_532 - .L_531)
.L_531:
        /*006c*/ 	.word	0x00000000


	//----- nvinfo : EIATTR_CBANK_PARAM_SIZE
	.align		4
.L_532:
        /*0070*/ 	.byte	0x03, 0x19
        /*0072*/ 	.short	0x0280


	//----- nvinfo : EIATTR_PARAM_CBANK
	.align		4
        /*0074*/ 	.byte	0x04, 0x0a
        /*0076*/ 	.short	(.L_534 - .L_533)
	.align		4
.L_533:
        /*0078*/ 	.word	index@(.nv.constant0._ZN5flash25flash_bwd_dot_do_o_kernelILb1E23Flash_bwd_kernel_traitsILi256ELi64ELi64ELi8ELi4ELi2ELi2ELb0ELb1EN7cutlass10bfloat16_tE19Flash_kernel_traitsILi256ELi64ELi64ELi8ES3_EEEEvNS_16Flash_bwd_paramsE)
        /*007c*/ 	.short	0x0210
        /*007e*/ 	.short	0x0280


	//----- nvinfo : EIATTR_SW_WAR
	.align		4
.L_534:
        /*0080*/ 	.byte	0x04, 0x36
        /*0082*/ 	.short	(.L_536 - .L_535)
.L_535:
        /*0084*/ 	.word	0x00000008
.L_536:


//--------------------- .nv.info._ZN5flash27flash_bwd_convert_dq_kernelI23Flash_bwd_kernel_traitsILi256ELi64ELi64ELi8ELi4ELi2ELi2ELb0ELb0EN7cutlass10bfloat16_tE19Flash_kernel_traitsILi256ELi64ELi64ELi8ES3_EEEEvNS_16Flash_bwd_paramsEi --------------------------
	.section	.nv.info._ZN5flash27flash_bwd_convert_dq_kernelI23Flash_bwd_kernel_traitsILi256ELi64ELi64ELi8ELi4ELi2ELi2ELb0ELb0EN7cutlass10bfloat16_tE19Flash_kernel_traitsILi256ELi64ELi64ELi8ES3_EEEEvNS_16Flash_bwd_paramsEi,"",@"SHT_CUDA_INFO"
	.sectionflags	@""
	.align	4


	//----- nvinfo : EIATTR_CUDA_API_VERSION
	.align		4
        /*0000*/ 	.byte	0x04, 0x37
        /*0002*/ 	.short	(.L_538 - .L_537)
.L_537:
        /*0004*/ 	.word	0x00000082


	//----- nvinfo : EIATTR_KPARAM_INFO
	.align		4
.L_538:
        /*0008*/ 	.byte	0x04, 0x17
        /*000a*/ 	.short	(.L_540 - .L_539)
.L_539:
        /*000c*/ 	.word	0x00000000
        /*0010*/ 	.short	0x0001
        /*0012*/ 	.short	0x0280
        /*0014*/ 	.byte	0x00, 0xf0, 0x11, 0x00


	//----- nvinfo : EIATTR_KPARAM_INFO
	.align		4
.L_540:
        /*0018*/ 	.byte	0x04, 0x17
        /*001a*/ 	.short	(.L_542 - .L_541)
.L_541:
        /*001c*/ 	.word	0x00000000
        /*0020*/ 	.short	0x0000
        /*0022*/ 	.short	0x0000
        /*0024*/ 	.byte	0x00, 0xf0, 0x01, 0x0a


	//----- nvinfo : EIATTR_SPARSE_MMA_MASK
	.align		4
.L_542:
        /*0028*/ 	.byte	0x03, 0x50
        /*002a*/ 	.short	0x0000


	//----- nvinfo : EIATTR_MAXREG_COUNT
	.align		4
        /*002c*/ 	.byte	0x03, 0x1b
        /*002e*/ 	.short	0x00ff


	//----- nvinfo : EIATTR_NUM_BARRIERS
	.align		4
        /*0030*/ 	.byte	0x02, 0x4c
        /*0032*/ 	.byte	0x01
	.zero		1


	//----- nvinfo : EIATTR_MERCURY_ISA_VERSION
	.align		4
        /*0034*/ 	.byte	0x03, 0x5f
        /*0036*/ 	.short	0x0101


	//----- nvinfo : EIATTR_EXIT_INSTR_OFFSETS
	.align		4
        /*0038*/ 	.byte	0x04, 0x1c
        /*003a*/ 	.short	(.L_544 - .L_543)


	//   ....[0]....
.L_543:
        /*003c*/ 	.word	0x00000100


	//   ....[1]....
        /*0040*/ 	.word	0x000020f0


	//   ....[2]....
        /*0044*/ 	.word	0x00002230


	//   ....[3]....
        /*0048*/ 	.word	0x00002250


	//----- nvinfo : EIATTR_CRS_STACK_SIZE
	.align		4
.L_544:
        /*004c*/ 	.byte	0x04, 0x1e
        /*004e*/ 	.short	(.L_546 - .L_545)
.L_545:
        /*0050*/ 	.word	0x00000000


	//----- nvinfo : EIATTR_CBANK_PARAM_SIZE
	.align		4
.L_546:
        /*0054*/ 	.byte	0x03, 0x19
        /*0056*/ 	.short	0x0284


	//----- nvinfo : EIATTR_PARAM_CBANK
	.align		4
        /*0058*/ 	.byte	0x04, 0x0a
        /*005a*/ 	.short	(.L_548 - .L_547)
	.align		4
.L_547:
        /*005c*/ 	.word	index@(.nv.constant0._ZN5flash27flash_bwd_convert_dq_kernelI23Flash_bwd_kernel_traitsILi256ELi64ELi64ELi8ELi4ELi2ELi2ELb0ELb0EN7cutlass10bfloat16_tE19Flash_kernel_traitsILi256ELi64ELi64ELi8ES3_EEEEvNS_16Flash_bwd_paramsEi)
        /*0060*/ 	.short	0x0210
        /*0062*/ 	.short	0x0284


	//----- nvinfo : EIATTR_SW_WAR
	.align		4
.L_548:
        /*0064*/ 	.byte	0x04, 0x36
        /*0066*/ 	.short	(.L_550 - .L_549)
.L_549:
        /*0068*/ 	.word	0x00000008
.L_550:


//--------------------- .nv.info._ZN5flash44flash_bwd_dq_dk_dv_loop_seqk_parallel_kernelI23Flash_bwd_kernel_traitsILi256ELi64ELi64ELi8ELi4ELi2ELi2ELb0ELb0EN7cutlass10bfloat16_tE19Flash_kernel_traitsILi256ELi64ELi64ELi8ES3_EELb1ELb1ELb0ELb0ELb0ELb0ELb0EEEvNS_16Flash_bwd_paramsE --------------------------
	.section	.nv.info._ZN5flash44flash_bwd_dq_dk_dv_loop_seqk_parallel_kernelI23Flash_bwd_kernel_traitsILi256ELi64ELi64ELi8ELi4ELi2ELi2ELb0ELb0EN7cutlass10bfloat16_tE19Flash_kernel_traitsILi256ELi64ELi64ELi8ES3_EELb1ELb1ELb0ELb0ELb0ELb0ELb0EEEvNS_16Flash_bwd_paramsE,"",@"SHT_CUDA_INFO"
	.sectionflags	@""
	.align	4


	//----- nvinfo : EIATTR_CUDA_API_VERSION
	.align		4
        /*0000*/ 	.byte	0x04, 0x37
        /*0002*/ 	.short	(.L_552 - .L_551)
.L_551:
        /*0004*/ 	.word	0x00000082


	//----- nvinfo : EIATTR_KPARAM_INFO
	.align		4
.L_552:
        /*0008*/ 	.byte	0x04, 0x17
        /*000a*/ 	.short	(.L_554 - .L_553)
.L_553:
        /*000c*/ 	.word	0x00000000
        /*0010*/ 	.short	0x0000
        /*0012*/ 	.short	0x0000
        /*0014*/ 	.byte	0x00, 0xf0, 0x01, 0x0a


	//----- nvinfo : EIATTR_SPARSE_MMA_MASK
	.align		4
.L_554:
        /*0018*/ 	.byte	0x03, 0x50
        /*001a*/ 	.short	0x0000


	//----- nvinfo : EIATTR_MAXREG_COUNT
	.align		4
        /*001c*/ 	.byte	0x03, 0x1b
        /*001e*/ 	.short	0x00ff


	//----- nvinfo : EIATTR_NUM_BARRIERS
	.align		4
        /*0020*/ 	.byte	0x02, 0x4c
        /*0022*/ 	.byte	0x01
	.zero		1


	//----- nvinfo : EIATTR_ANNOTATIONS
	.align		4
        /*0024*/ 	.byte	0x04, 0x55
        /*0026*/ 	.short	(.L_556 - .L_555)


	//   ....[0]....
.L_555:
        /* <DEDUP_REMOVED lines=39> */


	//----- nvinfo : EIATTR_MERCURY_ISA_VERSION
	.align		4
.L_556:
        /*0280*/ 	.byte	0x03, 0x5f
        /*0282*/ 	.short	0x0101


	//----- nvinfo : EIATTR_EXIT_INSTR_OFFSETS
	.align		4
        /*0284*/ 	.byte	0x04, 0x1c
        /*0286*/ 	.short	(.L_558 - .L_557)


	//   ....[0]....
.L_557:
        /*0288*/ 	.word	0x000000a0


	//   ....[1]....
        /*028c*/ 	.word	0x0000ba80


	//----- nvinfo : EIATTR_CRS_STACK_SIZE
	.align		4
.L_558:
        /*0290*/ 	.byte	0x04, 0x1e
        /*0292*/ 	.short	(.L_560 - .L_559)
.L_559:
        /*0294*/ 	.word	0x00000000


	//----- nvinfo : EIATTR_CBANK_PARAM_SIZE
	.align		4
.L_560:
        /*0298*/ 	.byte	0x03, 0x19
        /*029a*/ 	.short	0x0280


	//----- nvinfo : EIATTR_PARAM_CBANK
	.align		4
        /*029c*/ 	.byte	0x04, 0x0a
        /*029e*/ 	.short	(.L_562 - .L_561)
	.align		4
.L_561:
        /*02a0*/ 	.word	index@(.nv.constant0._ZN5flash44flash_bwd_dq_dk_dv_loop_seqk_parallel_kernelI23Flash_bwd_kernel_traitsILi256ELi64ELi64ELi8ELi4ELi2ELi2ELb0ELb0EN7cutlass10bfloat16_tE19Flash_kernel_traitsILi256ELi64ELi64ELi8ES3_EELb1ELb1ELb0ELb0ELb0ELb0ELb0EEEvNS_16Flash_bwd_paramsE)
        /*02a4*/ 	.short	0x0210
        /*02a6*/ 	.short	0x0280


	//----- nvinfo : EIATTR_SW_WAR
	.align		4
.L_562:
        /*02a8*/ 	.byte	0x04, 0x36
        /*02aa*/ 	.short	(.L_564 - .L_563)
.L_563:
        /*02ac*/ 	.word	0x00000008
.L_564:


//--------------------- .nv.info._ZN5flash44flash_bwd_dq_dk_dv_loop_seqk_parallel_kernelI23Flash_bwd_kernel_traitsILi256ELi64ELi64ELi8ELi4ELi2ELi2ELb0ELb0EN7cutlass10bfloat16_tE19Flash_kernel_traitsILi256ELi64ELi64ELi8ES3_EELb0ELb1ELb0ELb0ELb0ELb0ELb1EEEvNS_16Flash_bwd_paramsE --------------------------
	.section	.nv.info._ZN5flash44flash_bwd_dq_dk_dv_loop_seqk_parallel_kernelI23Flash_bwd_kernel_traitsILi256ELi64ELi64ELi8ELi4ELi2ELi2ELb0ELb0EN7cutlass10bfloat16_tE19Flash_kernel_traitsILi256ELi64ELi64ELi8ES3_EELb0ELb1ELb0ELb0ELb0ELb0ELb1EEEvNS_16Flash_bwd_paramsE,"",@"SHT_CUDA_INFO"
	.sectionflags	@""
	.align	4


	//----- nvinfo : EIATTR_CUDA_API_VERSION
	.align		4
        /*0000*/ 	.byte	0x04, 0x37
        /*0002*/ 	.short	(.L_566 - .L_565)
.L_565:
        /*0004*/ 	.word	0x00000082


	//----- nvinfo : EIATTR_KPARAM_INFO
	.align		4
.L_566:
        /*0008*/ 	.byte	0x04, 0x17
        /*000a*/ 	.short	(.L_568 - .L_567)
.L_567:
        /*000c*/ 	.word	0x00000000
        /*0010*/ 	.short	0x0000
        /*0012*/ 	.short	0x0000
        /*0014*/ 	.byte	0x00, 0xf0, 0x01, 0x0a


	//----- nvinfo : EIATTR_SPARSE_MMA_MASK
	.align		4
.L_568:
        /*0018*/ 	.byte	0x03, 0x50
        /*001a*/ 	.short	0x0000


	//----- nvinfo : EIATTR_MAXREG_COUNT
	.align		4
        /*001c*/ 	.byte	0x03, 0x1b
        /*001e*/ 	.short	0x00ff


	//----- nvinfo : EIATTR_NUM_BARRIERS
	.align		4
        /*0020*/ 	.byte	0x02, 0x4c
        /*0022*/ 	.byte	0x01
	.zero		1


	//----- nvinfo : EIATTR_ANNOTATIONS
	.align		4
        /*0024*/ 	.byte	0x04, 0x55
        /*0026*/ 	.short	(.L_570 - .L_569)


	//   ....[0]....
.L_569:
        /* <DEDUP_REMOVED lines=38> */


	//----- nvinfo : EIATTR_MERCURY_ISA_VERSION
	.align		4
.L_570:
        /*0270*/ 	.byte	0x03, 0x5f
        /*0272*/ 	.short	0x0101


	//----- nvinfo : EIATTR_EXIT_INSTR_OFFSETS
	.align		4
        /*0274*/ 	.byte	0x04, 0x1c
        /*0276*/ 	.short	(.L_572 - .L_571)


	//   ....[0]....
.L_571:
        /*0278*/ 	.word	0x000000a0


	//   ....[1]....
        /*027c*/ 	.word	0x0000b2d0


	//----- nvinfo : EIATTR_CRS_STACK_SIZE
	.align		4
.L_572:
        /*0280*/ 	.byte	0x04, 0x1e
        /*0282*/ 	.short	(.L_574 - .L_573)
.L_573:
        /*0284*/ 	.word	0x00000000


	//----- nvinfo : EIATTR_CBANK_PARAM_SIZE
	.align		4
.L_574:
        /*0288*/ 	.byte	0x03, 0x19
        /*028a*/ 	.short	0x0280


	//----- nvinfo : EIATTR_PARAM_CBANK
	.align		4
        /*028c*/ 	.byte	0x04, 0x0a
        /*028e*/ 	.short	(.L_576 - .L_575)
	.align		4
.L_575:
        /*0290*/ 	.word	index@(.nv.constant0._ZN5flash44flash_bwd_dq_dk_dv_loop_seqk_parallel_kernelI23Flash_bwd_kernel_traitsILi256ELi64ELi64ELi8ELi4ELi2ELi2ELb0ELb0EN7cutlass10bfloat16_tE19Flash_kernel_traitsILi256ELi64ELi64ELi8ES3_EELb0ELb1ELb0ELb0ELb0ELb0ELb1EEEvNS_16Flash_bwd_paramsE)
        /*0294*/ 	.short	0x0210
        /*0296*/ 	.short	0x0280


	//----- nvinfo : EIATTR_SW_WAR
	.align		4
.L_576:
        /*0298*/ 	.byte	0x04, 0x36
        /*029a*/ 	.short	(.L_578 - .L_577)
.L_577:
        /*029c*/ 	.word	0x00000008
.L_578:


//--------------------- .nv.info._ZN5flash44flash_bwd_dq_dk_dv_loop_seqk_parallel_kernelI23Flash_bwd_kernel_traitsILi256ELi64ELi64ELi8ELi4ELi2ELi2ELb0ELb0EN7cutlass10bfloat16_tE19Flash_kernel_traitsILi256ELi64ELi64ELi8ES3_EELb1ELb1ELb0ELb0ELb0ELb1ELb0EEEvNS_16Flash_bwd_paramsE --------------------------
	.section	.nv.info._ZN5flash44flash_bwd_dq_dk_dv_loop_seqk_parallel_kernelI23Flash_bwd_kernel_traitsILi256ELi64ELi64ELi8ELi4ELi2ELi2ELb0ELb0EN7cutlass10bfloat16_tE19Flash_kernel_traitsILi256ELi64ELi64ELi8ES3_EELb1ELb1ELb0ELb0ELb0ELb1ELb0EEEvNS_16Flash_bwd_paramsE,"",@"SHT_CUDA_INFO"
	.sectionflags	@""
	.align	4


	//----- nvinfo : EIATTR_CUDA_API_VERSION
	.align		4
        /*0000*/ 	.byte	0x04, 0x37
        /*0002*/ 	.short	(.L_580 - .L_579)
.L_579:
        /*0004*/ 	.word	0x00000082


	//----- nvinfo : EIATTR_KPARAM_INFO
	.align		4
.L_580:
        /*0008*/ 	.byte	0x04, 0x17
        /*000a*/ 	.short	(.L_582 - .L_581)
.L_581:
        /*000c*/ 	.word	0x00000000
        /*0010*/ 	.short	0x0000
        /*0012*/ 	.short	0x0000
        /*0014*/ 	.byte	0x00, 0xf0, 0x01, 0x0a


	//----- nvinfo : EIATTR_SPARSE_MMA_MASK
	.align		4
.L_582:
        /*0018*/ 	.byte	0x03, 0x50
        /*001a*/ 	.short	0x0000


	//----- nvinfo : EIATTR_MAXREG_COUNT
	.align		4
        /*001c*/ 	.byte	0x03, 0x1b
        /*001e*/ 	.short	0x00ff


	//----- nvinfo : EIATTR_NUM_BARRIERS
	.align		4
        /*0020*/ 	.byte	0x02, 0x4c
        /*0022*/ 	.byte	0x01
	.zero		1


	//----- nvinfo : EIATTR_MERCURY_ISA_VERSION
	.align		4
        /*0024*/ 	.byte	0x03, 0x5f
        /*0026*/ 	.short	0x0101


	//----- nvinfo : EIATTR_EXIT_INSTR_OFFSETS
	.align		4
        /*0028*/ 	.byte	0x04, 0x1c
        /*002a*/ 	.short	(.L_584 - .L_583)


	//   ....[0]....
.L_583:
        /*002c*/ 	.word	0x000000a0


	//   ....[1]....
        /*0030*/ 	.word	0x00009860


	//----- nvinfo : EIATTR_CRS_STACK_SIZE
	.align		4
.L_584:
        /*0034*/ 	.byte	0x04, 0x1e
        /*0036*/ 	.short	(.L_586 - .L_585)
.L_585:
        /*0038*/ 	.word	0x00000000


	//----- nvinfo : EIATTR_CBANK_PARAM_SIZE
	.align		4
.L_586:
        /*003c*/ 	.byte	0x03, 0x19
        /*003e*/ 	.short	0x0280


	//----- nvinfo : EIATTR_PARAM_CBANK
	.align		4
        /*0040*/ 	.byte	0x04, 0x0a
        /*0042*/ 	.short	(.L_588 - .L_587)
	.align		4
.L_587:
        /*0044*/ 	.word	index@(.nv.constant0._ZN5flash44flash_bwd_dq_dk_dv_loop_seqk_parallel_kernelI23Flash_bwd_kernel_traitsILi256ELi64ELi64ELi8ELi4ELi2ELi2ELb0ELb0EN7cutlass10bfloat16_tE19Flash_kernel_traitsILi256ELi64ELi64ELi8ES3_EELb1ELb1ELb0ELb0ELb0ELb1ELb0EEEvNS_16Flash_bwd_paramsE)
        /*0048*/ 	.short	0x0210
        /*004a*/ 	.short	0x0280


	//----- nvinfo : EIATTR_SW_WAR
	.align		4
.L_588:
        /*004c*/ 	.byte	0x04, 0x36
        /*004e*/ 	.short	(.L_590 - .L_589)
.L_589:
        /*0050*/ 	.word	0x00000008
.L_590:


//--------------------- .nv.info._ZN5flash44flash_bwd_dq_dk_dv_loop_seqk_parallel_kernelI23Flash_bwd_kernel_traitsILi256ELi64ELi64ELi8ELi4ELi2ELi2ELb0ELb0EN7cutlass10bfloat16_tE19Flash_kernel_traitsILi256ELi64ELi64ELi8ES3_EELb0ELb1ELb0ELb0ELb0ELb1ELb1EEEvNS_16Flash_bwd_paramsE --------------------------
	.section	.nv.info._ZN5flash44flash_bwd_dq_dk_dv_loop_seqk_parallel_kernelI23Flash_bwd_kernel_traitsILi256ELi64ELi64ELi8ELi4ELi2ELi2ELb0ELb0EN7cutlass10bfloat16_tE19Flash_kernel_traitsILi256ELi64ELi64ELi8ES3_EELb0ELb1ELb0ELb0ELb0ELb1ELb1EEEvNS_16Flash_bwd_paramsE,"",@"SHT_CUDA_INFO"
	.sectionflags	@""
	.align	4


	//----- nvinfo : EIATTR_CUDA_API_VERSION
	.align		4
        /*0000*/ 	.byte	0x04, 0x37
        /*0002*/ 	.short	(.L_592 - .L_591)
.L_591:
        /*0004*/ 	.word	0x00000082


	//----- nvinfo : EIATTR_KPARAM_INFO
	.align		4
.L_592:
        /*0008*/ 	.byte	0x04, 0x17
        /*000a*/ 	.short	(.L_594 - .L_593)
.L_593:
        /*000c*/ 	.word	0x00000000
        /*0010*/ 	.short	0x0000
        /*0012*/ 	.short	0x0000
        /*0014*/ 	.byte	0x00, 0xf0, 0x01, 0x0a


	//----- nvinfo : EIATTR_SPARSE_MMA_MASK
	.align		4
.L_594:
        /*0018*/ 	.byte	0x03, 0x50
        /*001a*/ 	.short	0x0000


	//----- nvinfo : EIATTR_MAXREG_COUNT
	.align		4
        /*001c*/ 	.byte	0x03, 0x1b
        /*001e*/ 	.short	0x00ff


	//----- nvinfo : EIATTR_NUM_BARRIERS
	.align		4
        /*0020*/ 	.byte	0x02, 0x4c
        /*0022*/ 	.byte	0x01
	.zero		1


	//----- nvinfo : EIATTR_MERCURY_ISA_VERSION
	.align		4
        /*0024*/ 	.byte	0x03, 0x5f
        /*0026*/ 	.short	0x0101


	//----- nvinfo : EIATTR_EXIT_INSTR_OFFSETS
	.align		4
        /*0028*/ 	.byte	0x04, 0x1c
        /*002a*/ 	.short	(.L_596 - .L_595)


	//   ....[0]....
.L_595:
        /*002c*/ 	.word	0x000000a0


	//   ....[1]....
        /*0030*/ 	.word	0x00009160


	//----- nvinfo : EIATTR_CRS_STACK_SIZE
	.align		4
.L_596:
        /*0034*/ 	.byte	0x04, 0x1e
        /*0036*/ 	.short	(.L_598 - .L_597)
.L_597:
        /*0038*/ 	.word	0x00000000


	//----- nvinfo : EIATTR_CBANK_PARAM_SIZE
	.align		4
.L_598:
        /*003c*/ 	.byte	0x03, 0x19
        /*003e*/ 	.short	0x0280


	//----- nvinfo : EIATTR_PARAM_CBANK
	.align		4
        /*0040*/ 	.byte	0x04, 0x0a
        /*0042*/ 	.short	(.L_600 - .L_599)
	.align		4
.L_599:
        /*0044*/ 	.word	index@(.nv.constant0._ZN5flash44flash_bwd_dq_dk_dv_loop_seqk_parallel_kernelI23Flash_bwd_kernel_traitsILi256ELi64ELi64ELi8ELi4ELi2ELi2ELb0ELb0EN7cutlass10bfloat16_tE19Flash_kernel_traitsILi256ELi64ELi64ELi8ES3_EELb0ELb1ELb0ELb0ELb0ELb1ELb1EEEvNS_16Flash_bwd_paramsE)
        /*0048*/ 	.short	0x0210
        /*004a*/ 	.short	0x0280


	//----- nvinfo : EIATTR_SW_WAR
	.align		4
.L_600:
        /*004c*/ 	.byte	0x04, 0x36
        /*004e*/ 	.short	(.L_602 - .L_601)
.L_601:
        /*0050*/ 	.word	0x00000008
.L_602:


//--------------------- .nv.info._ZN5flash44flash_bwd_dq_dk_dv_loop_seqk_parallel_kernelI23Flash_bwd_kernel_traitsILi256ELi64ELi64ELi8ELi4ELi2ELi2ELb0ELb0EN7cutlass10bfloat16_tE19Flash_kernel_traitsILi256ELi64ELi64ELi8ES3_EELb1ELb1ELb0ELb1ELb0ELb0ELb0EEEvNS_16Flash_bwd_paramsE --------------------------
	.section	.nv.info._ZN5flash44flash_bwd_dq_dk_dv_loop_seqk_parallel_kernelI23Flash_bwd_kernel_traitsILi256ELi64ELi64ELi8ELi4ELi2ELi2ELb0ELb0EN7cutlass10bfloat16_tE19Flash_kernel_traitsILi256ELi64ELi64ELi8ES3_EELb1ELb1ELb0ELb1ELb0ELb0ELb0EEEvNS_16Flash_bwd_paramsE,"",@"SHT_CUDA_INFO"
	.sectionflags	@""
	.align	4


	//----- nvinfo : EIATTR_CUDA_API_VERSION
	.align		4
        /*0000*/ 	.byte	0x04, 0x37
        /*0002*/ 	.short	(.L_604 - .L_603)
.L_603:
        /*0004*/ 	.word	0x00000082


	//----- nvinfo : EIATTR_KPARAM_INFO
	.align		4
.L_604:
        /*0008*/ 	.byte	0x04, 0x17
        /*000a*/ 	.short	(.L_606 - .L_605)
.L_605:
        /*000c*/ 	.word	0x00000000
        /*0010*/ 	.short	0x0000
        /*0012*/ 	.short	0x0000
        /*0014*/ 	.byte	0x00, 0xf0, 0x01, 0x0a


	//----- nvinfo : EIATTR_SPARSE_MMA_MASK
	.align		4
.L_606:
        /*0018*/ 	.byte	0x03, 0x50
        /*001a*/ 	.short	0x0000


	//----- nvinfo : EIATTR_MAXREG_COUNT
	.align		4
        /*001c*/ 	.byte	0x03, 0x1b
        /*001e*/ 	.short	0x00ff


	//----- nvinfo : EIATTR_NUM_BARRIERS
	.align		4
        /*0020*/ 	.byte	0x02, 0x4c
        /*0022*/ 	.byte	0x01
	.zero		1


	//----- nvinfo : EIATTR_ANNOTATIONS
	.align		4
        /*0024*/ 	.byte	0x04, 0x55
        /*0026*/ 	.short	(.L_608 - .L_607)


	//   ....[0]....
.L_607:
        /* <DEDUP_REMOVED lines=26> */


	//----- nvinfo : EIATTR_MERCURY_ISA_VERSION
	.align		4
.L_608:
        /*01b0*/ 	.byte	0x03, 0x5f
        /*01b2*/ 	.short	0x0101


	//----- nvinfo : EIATTR_EXIT_INSTR_OFFSETS
	.align		4
        /*01b4*/ 	.byte	0x04, 0x1c
        /*01b6*/ 	.short	(.L_610 - .L_609)


	//   ....[0]....
.L_609:
        /*01b8*/ 	.word	0x000000c0


	//   ....[1]....
        /*01bc*/ 	.word	0x0000bc00


	//----- nvinfo : EIATTR_CRS_STACK_SIZE
	.align		4
.L_610:
        /*01c0*/ 	.byte	0x04, 0x1e
        /*01c2*/ 	.short	(.L_612 - .L_611)
.L_611:
        /*01c4*/ 	.word	0x00000000


	//----- nvinfo : EIATTR_CBANK_PARAM_SIZE
	.align		4
.L_612:
        /*01c8*/ 	.byte	0x03, 0x19
        /*01ca*/ 	.short	0x0280


	//----- nvinfo : EIATTR_PARAM_CBANK
	.align		4
        /*01cc*/ 	.byte	0x04, 0x0a
        /*01ce*/ 	.short	(.L_614 - .L_613)
	.align		4
.L_613:
        /*01d0*/ 	.word	index@(.nv.constant0._ZN5flash44flash_bwd_dq_dk_dv_loop_seqk_parallel_kernelI23Flash_bwd_kernel_traitsILi256ELi64ELi64ELi8ELi4ELi2ELi2ELb0ELb0EN7cutlass10bfloat16_tE19Flash_kernel_traitsILi256ELi64ELi64ELi8ES3_EELb1ELb1ELb0ELb1ELb0ELb0ELb0EEEvNS_16Flash_bwd_paramsE)
        /*01d4*/ 	.short	0x0210
        /*01d6*/ 	.short	0x0280


	//----- nvinfo : EIATTR_SW_WAR
	.align		4
.L_614:
        /*01d8*/ 	.byte	0x04, 0x36
        /*01da*/ 	.short	(.L_616 - .L_615)
.L_615:
        /*01dc*/ 	.word	0x00000008
.L_616:


//--------------------- .nv.info._ZN5flash44flash_bwd_dq_dk_dv_loop_seqk_parallel_kernelI23Flash_bwd_kernel_traitsILi256ELi64ELi64ELi8ELi4ELi2ELi2ELb0ELb0EN7cutlass10bfloat16_tE19Flash_kernel_traitsILi256ELi64ELi64ELi8ES3_EELb0ELb1ELb0ELb1ELb0ELb0ELb1EEEvNS_16Flash_bwd_paramsE --------------------------
	.section	.nv.info._ZN5flash44flash_bwd_dq_dk_dv_loop_seqk_parallel_kernelI23Flash_bwd_kernel_traitsILi256ELi64ELi64ELi8ELi4ELi2ELi2ELb0ELb0EN7cutlass10bfloat16_tE19Flash_kernel_traitsILi256ELi64ELi64ELi8ES3_EELb0ELb1ELb0ELb1ELb0ELb0ELb1EEEvNS_16Flash_bwd_paramsE,"",@"SHT_CUDA_INFO"
	.sectionflags	@""
	.align	4


	//----- nvinfo : EIATTR_CUDA_API_VERSION
	.align		4
        /*0000*/ 	.byte	0x04, 0x37
        /*0002*/ 	.short	(.L_618 - .L_617)
.L_617:
        /*0004*/ 	.word	0x00000082


	//----- nvinfo : EIATTR_KPARAM_INFO
	.align		4
.L_618:
        /*0008*/ 	.byte	0x04, 0x17
        /*000a*/ 	.short	(.L_620 - .L_619)
.L_619:
        /*000c*/ 	.word	0x00000000
        /*0010*/ 	.short	0x0000
        /*0012*/ 	.short	0x0000
        /*0014*/ 	.byte	0x00, 0xf0, 0x01, 0x0a


	//----- nvinfo : EIATTR_SPARSE_MMA_MASK
	.align		4
.L_620:
        /*0018*/ 	.byte	0x03, 0x50
        /*001a*/ 	.short	0x0000


	//----- nvinfo : EIATTR_MAXREG_COUNT
	.align		4
        /*001c*/ 	.byte	0x03, 0x1b
        /*001e*/ 	.short	0x00ff


	//----- nvinfo : EIATTR_NUM_BARRIERS
	.align		4
        /*0020*/ 	.byte	0x02, 0x4c
        /*0022*/ 	.byte	0x01
	.zero		1


	//----- nvinfo : EIATTR_ANNOTATIONS
	.align		4
        /*0024*/ 	.byte	0x04, 0x55
        /*0026*/ 	.short	(.L_622 - .L_621)


	//   ....[0]....
.L_621:
        /* <DEDUP_REMOVED lines=12> */


	//----- nvinfo : EIATTR_MERCURY_ISA_VERSION
	.align		4
.L_622:
        /*00d0*/ 	.byte	0x03, 0x5f
        /*00d2*/ 	.short	0x0101


	//----- nvinfo : EIATTR_EXIT_INSTR_OFFSETS
	.align		4
        /*00d4*/ 	.byte	0x04, 0x1c
        /*00d6*/ 	.short	(.L_624 - .L_623)


	//   ....[0]....
.L_623:
        /*00d8*/ 	.word	0x000000c0


	//   ....[1]....
        /*00dc*/ 	.word	0x0000b1e0


	//----- nvinfo : EIATTR_CRS_STACK_SIZE
	.align		4
.L_624:
        /*00e0*/ 	.byte	0x04, 0x1e
        /*00e2*/ 	.short	(.L_626 - .L_625)
.L_625:
        /*00e4*/ 	.word	0x00000000


	//----- nvinfo : EIATTR_CBANK_PARAM_SIZE
	.align		4
.L_626:
        /*00e8*/ 	.byte	0x03, 0x19
        /*00ea*/ 	.short	0x0280


	//----- nvinfo : EIATTR_PARAM_CBANK
	.align		4
        /*00ec*/ 	.byte	0x04, 0x0a
        /*00ee*/ 	.short	(.L_628 - .L_627)
	.align		4
.L_627:
        /*00f0*/ 	.word	index@(.nv.constant0._ZN5flash44flash_bwd_dq_dk_dv_loop_seqk_parallel_kernelI23Flash_bwd_kernel_traitsILi256ELi64ELi64ELi8ELi4ELi2ELi2ELb0ELb0EN7cutlass10bfloat16_tE19Flash_kernel_traitsILi256ELi64ELi64ELi8ES3_EELb0ELb1ELb0ELb1ELb0ELb0ELb1EEEvNS_16Flash_bwd_paramsE)
        /*00f4*/ 	.short	0x0210
        /*00f6*/ 	.short	0x0280


	//----- nvinfo : EIATTR_SW_WAR
	.align		4
.L_628:
        /*00f8*/ 	.byte	0x04, 0x36
        /*00fa*/ 	.short	(.L_630 - .L_629)
.L_629:
        /*00fc*/ 	.word	0x00000008
.L_630:


//--------------------- .nv.info._ZN5flash25flash_bwd_dot_do_o_kernelILb0E23Flash_bwd_kernel_traitsILi256ELi64ELi64ELi8ELi4ELi2ELi2ELb0ELb0EN7cutlass10bfloat16_tE19Flash_kernel_traitsILi256ELi64ELi64ELi8ES3_EEEEvNS_16Flash_bwd_paramsE --------------------------
	.section	.nv.info._ZN5flash25flash_bwd_dot_do_o_kernelILb0E23Flash_bwd_kernel_traitsILi256ELi64ELi64ELi8ELi4ELi2ELi2ELb0ELb0EN7cutlass10bfloat16_tE19Flash_kernel_traitsILi256ELi64ELi64ELi8ES3_EEEEvNS_16Flash_bwd_paramsE,"",@"SHT_CUDA_INFO"
	.sectionflags	@""
	.align	4


	//----- nvinfo : EIATTR_CUDA_API_VERSION
	.align		4
        /*0000*/ 	.byte	0x04, 0x37
        /*0002*/ 	.short	(.L_632 - .L_631)
.L_631:
        /*0004*/ 	.word	0x00000082


	//----- nvinfo : EIATTR_KPARAM_INFO
	.align		4
.L_632:
        /*0008*/ 	.byte	0x04, 0x17
        /*000a*/ 	.short	(.L_634 - .L_633)
.L_633:
        /*000c*/ 	.word	0x00000000
        /*0010*/ 	.short	0x0000
        /*0012*/ 	.short	0x0000
        /*0014*/ 	.byte	0x00, 0xf0, 0x01, 0x0a


	//----- nvinfo : EIATTR_SPARSE_MMA_MASK
	.align		4
.L_634:
        /*0018*/ 	.byte	0x03, 0x50
        /*001a*/ 	.short	0x0000


	//----- nvinfo : EIATTR_MAXREG_COUNT
	.align		4
        /*001c*/ 	.byte	0x03, 0x1b
        /*001e*/ 	.short	0x00ff


	//----- nvinfo : EIATTR_MERCURY_ISA_VERSION
	.align		4
        /*0020*/ 	.byte	0x03, 0x5f
        /*0022*/ 	.short	0x0101


	//----- nvinfo : EIATTR_COOP_GROUP_MASK_REGIDS
	.align		4
        /*0024*/ 	.byte	0x04, 0x29
        /*0026*/ 	.short	(.L_636 - .L_635)


	//   ....[0]....
.L_635:
        /*0028*/ 	.word	0xffffffff


	//   ....[1]....
        /*002c*/ 	.word	0xffffffff


	//   ....[2]....
        /*0030*/ 	.word	0xffffffff


	//   ....[3]....
        /*0034*/ 	.word	0xffffffff


	//   ....[4]....
        /*0038*/ 	.word	0xffffffff


	//   ....[5]....
        /*003c*/ 	.word	0xffffffff


	//----- nvinfo : EIATTR_COOP_GROUP_INSTR_OFFSETS
	.align		4
.L_636:
        /*0040*/ 	.byte	0x04, 0x28
        /*0042*/ 	.short	(.L_638 - .L_637)


	//   ....[0]....
.L_637:
        /*0044*/ 	.word	0x00001a10


	//   ....[1]....
        /*0048*/ 	.word	0x00001a20


	//   ....[2]....
        /*004c*/ 	.word	0x00001a60


	//   ....[3]....
        /*0050*/ 	.word	0x00001a80


	//   ....[4]....
        /*0054*/ 	.word	0x00001ae0


	//   ....[5]....
        /*0058*/ 	.word	0x00001b00


	//----- nvinfo : EIATTR_EXIT_INSTR_OFFSETS
	.align		4
.L_638:
        /*005c*/ 	.byte	0x04, 0x1c
        /*005e*/ 	.short	(.L_640 - .L_639)


	//   ....[0]....
.L_639:
        /*0060*/ 	.word	0x00000130


	//   ....[1]....
        /*0064*/ 	.word	0x00001b60


	//   ....[2]....
        /*0068*/ 	.word	0x00001b80


	//----- nvinfo : EIATTR_CRS_STACK_SIZE
	.align		4
.L_640:
        /*006c*/ 	.byte	0x04, 0x1e
        /*006e*/ 	.short	(.L_642 - .L_641)
.L_641:
        /*0070*/ 	.word	0x00000000


	//----- nvinfo : EIATTR_CBANK_PARAM_SIZE
	.align		4
.L_642:
        /*0074*/ 	.byte	0x03, 0x19
        /*0076*/ 	.short	0x0280


	//----- nvinfo : EIATTR_PARAM_CBANK
	.align		4
        /*0078*/ 	.byte	0x04, 0x0a
        /*007a*/ 	.short	(.L_644 - .L_643)
	.align		4
.L_643:
        /*007c*/ 	.word	index@(.nv.constant0._ZN5flash25flash_bwd_dot_do_o_kernelILb0E23Flash_bwd_kernel_traitsILi256ELi64ELi64ELi8ELi4ELi2ELi2ELb0ELb0EN7cutlass10bfloat16_tE19Flash_kernel_traitsILi256ELi64ELi64ELi8ES3_EEEEvNS_16Flash_bwd_paramsE)
        /*0080*/ 	.short	0x0210
        /*0082*/ 	.short	0x0280


	//----- nvinfo : EIATTR_SW_WAR
	.align		4
.L_644:
        /*0084*/ 	.byte	0x04, 0x36
        /*0086*/ 	.short	(.L_646 - .L_645)
.L_645:
        /*0088*/ 	.word	0x00000008
.L_646:


//--------------------- .nv.info._ZN5flash25flash_bwd_dot_do_o_kernelILb1E23Flash_bwd_kernel_traitsILi256ELi64ELi64ELi8ELi4ELi2ELi2ELb0ELb0EN7cutlass10bfloat16_tE19Flash_kernel_traitsILi256ELi64ELi64ELi8ES3_EEEEvNS_16Flash_bwd_paramsE --------------------------
	.section	.nv.info._ZN5flash25flash_bwd_dot_do_o_kernelILb1E23Flash_bwd_kernel_traitsILi256ELi64ELi64ELi8ELi4ELi2ELi2ELb0ELb0EN7cutlass10bfloat16_tE19Flash_kernel_traitsILi256ELi64ELi64ELi8ES3_EEEEvNS_16Flash_bwd_paramsE,"",@"SHT_CUDA_INFO"
	.sectionflags	@""
	.align	4


	//----- nvinfo : EIATTR_CUDA_API_VERSION
	.align		4
        /*0000*/ 	.byte	0x04, 0x37
        /*0002*/ 	.short	(.L_648 - .L_647)
.L_647:
        /*0004*/ 	.word	0x00000082


	//----- nvinfo : EIATTR_KPARAM_INFO
	.align		4
.L_648:
        /*0008*/ 	.byte	0x04, 0x17
        /*000a*/ 	.short	(.L_650 - .L_649)
.L_649:
        /*000c*/ 	.word	0x00000000
        /*0010*/ 	.short	0x0000
        /*0012*/ 	.short	0x0000
        /*0014*/ 	.byte	0x00, 0xf0, 0x01, 0x0a


	//----- nvinfo : EIATTR_SPARSE_MMA_MASK
	.align		4
.L_650:
        /*0018*/ 	.byte	0x03, 0x50
        /*001a*/ 	.short	0x0000


	//----- nvinfo : EIATTR_MAXREG_COUNT
	.align		4
        /*001c*/ 	.byte	0x03, 0x1b
        /*001e*/ 	.short	0x00ff


	//----- nvinfo : EIATTR_MERCURY_ISA_VERSION
	.align		4
        /*0020*/ 	.byte	0x03, 0x5f
        /*0022*/ 	.short	0x0101


	//----- nvinfo : EIATTR_COOP_GROUP_MASK_REGIDS
	.align		4
        /*0024*/ 	.byte	0x04, 0x29
        /*0026*/ 	.short	(.L_652 - .L_651)


	//   ....[0]....
.L_651:
        /*0028*/ 	.word	0xffffffff


	//   ....[1]....
        /*002c*/ 	.word	0xffffffff


	//   ....[2]....
        /*0030*/ 	.word	0xffffffff


	//   ....[3]....
        /*0034*/ 	.word	0xffffffff


	//   ....[4]....
        /*0038*/ 	.word	0xffffffff


	//   ....[5]....
        /*003c*/ 	.word	0xffffffff


	//----- nvinfo : EIATTR_COOP_GROUP_INSTR_OFFSETS
	.align		4
.L_652:
        /*0040*/ 	.byte	0x04, 0x28
        /*0042*/ 	.short	(.L_654 - .L_653)


	//   ....[0]....
.L_653:
        /*0044*/ 	.word	0x00001d30


	//   ....[1]....
        /*0048*/ 	.word	0x00001d60


	//   ....[2]....
        /*004c*/ 	.word	0x00001d80


	//   ....[3]....
        /*0050*/ 	.word	0x00001da0


	//   ....[4]....
        /*0054*/ 	.word	0x00001dc0


	//   ....[5]....
        /*0058*/ 	.word	0x00001de0


	//----- nvinfo : EIATTR_EXIT_INSTR_OFFSETS
	.align		4
.L_654:
        /*005c*/ 	.byte	0x04, 0x1c
        /*005e*/ 	.short	(.L_656 - .L_655)


	//   ....[0]....
.L_655:
        /*0060*/ 	.word	0x00000130


	//   ....[1]....
        /*0064*/ 	.word	0x00001fd0


	//----- nvinfo : EIATTR_CRS_STACK_SIZE
	.align		4
.L_656:
        /*0068*/ 	.byte	0x04, 0x1e
        /*006a*/ 	.short	(.L_658 - .L_657)
.L_657:
        /*006c*/ 	.word	0x00000000


	//----- nvinfo : EIATTR_CBANK_PARAM_SIZE
	.align		4
.L_658:
        /*0070*/ 	.byte	0x03, 0x19
        /*0072*/ 	.short	0x0280


	//----- nvinfo : EIATTR_PARAM_CBANK
	.align		4
        /*0074*/ 	.byte	0x04, 0x0a
        /*0076*/ 	.short	(.L_660 - .L_659)
	.align		4
.L_659:
        /*0078*/ 	.word	index@(.nv.constant0._ZN5flash25flash_bwd_dot_do_o_kernelILb1E23Flash_bwd_kernel_traitsILi256ELi64ELi64ELi8ELi4ELi2ELi2ELb0ELb0EN7cutlass10bfloat16_tE19Flash_kernel_traitsILi256ELi64ELi64ELi8ES3_EEEEvNS_16Flash_bwd_paramsE)
        /*007c*/ 	.short	0x0210
        /*007e*/ 	.short	0x0280


	//----- nvinfo : EIATTR_SW_WAR
	.align		4
.L_660:
        /*0080*/ 	.byte	0x04, 0x36
        /*0082*/ 	.short	(.L_662 - .L_661)
.L_661:
        /*0084*/ 	.word	0x00000008
.L_662:


//--------------------- .nv.callgraph             --------------------------
	.section	.nv.callgraph,"",@"SHT_CUDA_CALLGRAPH"
	.align	4
	.sectionentsize	8
	.align		4
        /*0000*/ 	.word	0x00000000
	.align		4
        /*0004*/ 	.word	0xffffffff
	.align		4
        /*0008*/ 	.word	0x00000000
	.align		4
        /*000c*/ 	.word	0xfffffffe
	.align		4
        /*0010*/ 	.word	0x00000000
	.align		4
        /*0014*/ 	.word	0xfffffffd
	.align		4
        /*0018*/ 	.word	0x00000000
	.align		4
        /*001c*/ 	.word	0xfffffffc


//--------------------- .nv.constant4             --------------------------
	.section	.nv.constant4,"a",@progbits
	.align	8
	.align		8
.nv.constant4:
        /*0000*/ 	.dword	_ZN73_INTERNAL_7983b5e8_37_flash_bwd_hdim256_bf16_causal_sm80_cu_0106449f_38414cuda3std3__45__cpo5beginE
	.align		8
        /*0008*/ 	.dword	_ZN73_INTERNAL_7983b5e8_37_flash_bwd_hdim256_bf16_causal_sm80_cu_0106449f_38414cuda3std3__45__cpo3endE
	.align		8
        /*0010*/ 	.dword	_ZN73_INTERNAL_7983b5e8_37_flash_bwd_hdim256_bf16_causal_sm80_cu_0106449f_38414cuda3std3__45__cpo6cbeginE
	.align		8
        /*0018*/ 	.dword	_ZN73_INTERNAL_7983b5e8_37_flash_bwd_hdim256_bf16_causal_sm80_cu_0106449f_38414cuda3std3__45__cpo4cendE
	.align		8
        /*0020*/ 	.dword	_ZN73_INTERNAL_7983b5e8_37_flash_bwd_hdim256_bf16_causal_sm80_cu_0106449f_38414cuda3std3__475_GLOBAL__N__7983b5e8_37_flash_bwd_hdim256_bf16_causal_sm80_cu_0106449f_38416ignoreE
	.align		8
        /*0028*/ 	.dword	_ZN73_INTERNAL_7983b5e8_37_flash_bwd_hdim256_bf16_causal_sm80_cu_0106449f_38414cuda3std3__419piecewise_constructE
	.align		8
        /*0030*/ 	.dword	_ZN73_INTERNAL_7983b5e8_37_flash_bwd_hdim256_bf16_causal_sm80_cu_0106449f_38414cuda3std3__48in_placeE
	.align		8
        /*0038*/ 	.dword	_ZN73_INTERNAL_7983b5e8_37_flash_bwd_hdim256_bf16_causal_sm80_cu_0106449f_38414cuda3std6ranges3__45__cpo4swapE
	.align		8
        /*0040*/ 	.dword	_ZN73_INTERNAL_7983b5e8_37_flash_bwd_hdim256_bf16_causal_sm80_cu_0106449f_38414cuda3std6ranges3__45__cpo9iter_moveE
	.align		8
        /*0048*/ 	.dword	_ZN73_INTERNAL_7983b5e8_37_flash_bwd_hdim256_bf16_causal_sm80_cu_0106449f_38414cute7productE
	.align		8
        /*0050*/ 	.dword	_ZN73_INTERNAL_7983b5e8_37_flash_bwd_hdim256_bf16_causal_sm80_cu_0106449f_38414cute1_E


//--------------------- .text._ZN5flash27flash_bwd_convert_dq_kernelI23Flash_bwd_kernel_traitsILi256ELi64ELi32ELi8ELi4ELi1ELi2ELb1ELb1EN7cutlass10bfloat16_tE19Flash_kernel_traitsILi256ELi64ELi32ELi8ES3_EEEEvNS_16Flash_bwd_paramsEi --------------------------
	.section	.text._ZN5flash27flash_bwd_convert_dq_kernelI23Flash_bwd_kernel_traitsILi256ELi64ELi32ELi8ELi4ELi1ELi2ELb1ELb1EN7cutlass10bfloat16_tE19Flash_kernel_traitsILi256ELi64ELi32ELi8ES3_EEEEvNS_16Flash_bwd_paramsEi,"ax",@progbits
	.align	128
        .global         _ZN5flash27flash_bwd_convert_dq_kernelI23Flash_bwd_kernel_traitsILi256ELi64ELi32ELi8ELi4ELi1ELi2ELb1ELb1EN7cutlass10bfloat16_tE19Flash_kernel_traitsILi256ELi64ELi32ELi8ES3_EEEEvNS_16Flash_bwd_paramsEi
        .type           _ZN5flash27flash_bwd_convert_dq_kernelI23Flash_bwd_kernel_traitsILi256ELi64ELi32ELi8ELi4ELi1ELi2ELb1ELb1EN7cutlass10bfloat16_tE19Flash_kernel_traitsILi256ELi64ELi32ELi8ES3_EEEEvNS_16Flash_bwd_paramsEi,@function
        .size           _ZN5flash27flash_bwd_convert_dq_kernelI23Flash_bwd_kernel_traitsILi256ELi64ELi32ELi8ELi4ELi1ELi2ELb1ELb1EN7cutlass10bfloat16_tE19Flash_kernel_traitsILi256ELi64ELi32ELi8ES3_EEEEvNS_16Flash_bwd_paramsEi,(.L_x_1029 - _ZN5flash27flash_bwd_convert_dq_kernelI23Flash_bwd_kernel_traitsILi256ELi64ELi32ELi8ELi4ELi1ELi2ELb1ELb1EN7cutlass10bfloat16_tE19Flash_kernel_traitsILi256ELi64ELi32ELi8ES3_EEEEvNS_16Flash_bwd_paramsEi)
        .other          _ZN5flash27flash_bwd_convert_dq_kernelI23Flash_bwd_kernel_traitsILi256ELi64ELi32ELi8ELi4ELi1ELi2ELb1ELb1EN7cutlass10bfloat16_tE19Flash_kernel_traitsILi256ELi64ELi32ELi8ES3_EEEEvNS_16Flash_bwd_paramsEi,@"STO_CUDA_ENTRY STV_DEFAULT"
_ZN5flash27flash_bwd_convert_dq_kernelI23Flash_bwd_kernel_traitsILi256ELi64ELi32ELi8ELi4ELi1ELi2ELb1ELb1EN7cutlass10bfloat16_tE19Flash_kernel_traitsILi256ELi64ELi32ELi8ES3_EEEEvNS_16Flash_bwd_paramsEi:
.text._ZN5flash27flash_bwd_convert_dq_kernelI23Flash_bwd_kernel_traitsILi256ELi64ELi32ELi8ELi4ELi1ELi2ELb1ELb1EN7cutlass10bfloat16_tE19Flash_kernel_traitsILi256ELi64ELi32ELi8ES3_EEEEvNS_16Flash_bwd_paramsEi:
[----:B------:R-:W-:Y:S01]  /*0000*/  LDC R1, c[0x0][0x28] ;  /* 0x00000a00ff017b82 */ /* 0x000fe20000000800 */
[----:B------:R-:W0:Y:S07]  /*0010*/  S2R R11, SR_CTAID.Y ;  /* 0x00000000000b7919 */ /* 0x000e2e0000002600 */
[----:B------:R-:W0:Y:S01]  /*0020*/  LDC.64 R2, c[0x0][0x2f0] ;  /* 0x0000bc00ff027b82 */ /* 0x000e220000000a00 */
[----:B------:R-:W-:Y:S01]  /*0030*/  ULDC.64 UR4, c[0x0][0x2f0] ;  /* 0x0000bc0000047ab9 */ /* 0x000fe20000000a00 */
[----:B------:R-:W-:Y:S01]  /*0040*/  MOV R7, 0xffffffff ;  /* 0xffffffff00077802 */ /* 0x000fe20000000f00 */
[----:B------:R-:W-:Y:S01]  /*0050*/  ULDC.64 UR8, c[0x0][0x208] ;  /* 0x0000820000087ab9 */ /* 0x000fe20000000a00 */
[----:B------:R-:W-:-:S04]  /*0060*/  ISETP.NE.U32.AND P0, PT, RZ, UR4, PT ;  /* 0x00000004ff007c0c */ /* 0x000fc8000bf05070 */
[----:B------:R-:W-:Y:S01]  /*0070*/  ISETP.NE.AND.EX P0, PT, RZ, UR5, PT, P0 ;  /* 0x00000005ff007c0c */ /* 0x000fe2000bf05300 */
[----:B0-----:R-:W-:-:S12]  /*0080*/  IMAD.WIDE R2, R11, 0x4, R2 ;  /* 0x000000040b027825 */ /* 0x001fd800078e0202 */
[----:B------:R-:W2:Y:S04]  /*0090*/  @P0 LDG.E R7, desc[UR8][R2.64] ;  /* 0x0000000802070981 */ /* 0x000ea8000c1e1900 */
[----:B------:R-:W2:Y:S01]  /*00a0*/  @P0 LDG.E R0, desc[UR8][R2.64+0x4] ;  /* 0x0000040802000981 */ /* 0x000ea2000c1e1900 */
[----:B------:R-:W0:Y:S02]  /*00b0*/  S2UR UR5, SR_CTAID.X ;  /* 0x00000000000579c3 */ /* 0x000e240000002500 */
[----:B0-----:R-:W-:Y:S01]  /*00c0*/  USHF.L.U32 UR5, UR5, 0x6, URZ ;  /* 0x0000000605057899 */ /* 0x001fe2000800063f */
[----:B--2---:R-:W-:-:S06]  /*00d0*/  @P0 IMAD.IADD R0, R0, 0x1, -R7 ;  /* 0x0000000100000824 */ /* 0x004fcc00078e0a07 */
[----:B------:R-:W0:Y:S02]  /*00e0*/  @!P0 LDC R0, c[0x0][0x2c4] ;  /* 0x0000b100ff008b82 */ /* 0x000e240000000800 */
[----:B0-----:R-:W-:-:S13]  /*00f0*/  ISETP.GT.AND P1, PT, R0, UR5, PT ;  /* 0x0000000500007c0c */ /* 0x001fda000bf24270 */
[----:B------:R-:W-:Y:S05]  /*0100*/  @!P1 EXIT ;  /* 0x000000000000994d */ /* 0x000fea0003800000 */
[----:B------:R-:W-:Y:S01]  /*0110*/  ISETP.NE.AND P1, PT, R7, -0x1, PT ;  /* 0xffffffff0700780c */ /* 0x000fe20003f25270 */
[----:B------:R-:W0:Y:S01]  /*0120*/  LDC R2, c[0x0][0x2d4] ;  /* 0x0000b500ff027b82 */ /* 0x000e220000000800 */
[----:B------:R-:W1:Y:S07]  /*0130*/  S2R R12, SR_TID.X ;  /* 0x00000000000c7919 */ /* 0x000e6e0000002100 */
[----:B------:R-:W2:Y:S04]  /*0140*/  LDC R27, c[0x0][0x270] ;  /* 0x00009c00ff1b7b82 */ /* 0x000ea80000000800 */
[----:B------:R-:W-:-:S04]  /*0150*/  @P1 IMAD.MOV.U32 R21, RZ, RZ, R7 ;  /* 0x000000ffff151224 */ /* 0x000fc800078e0007 */
[----:B------:R-:W3:Y:S08]  /*0160*/  @P1 LDC.64 R14, c[0x0][0x448] ;  /* 0x00011200ff0e1b82 */ /* 0x000ef00000000a00 */
[----:B------:R-:W4:Y:S01]  /*0170*/  LDC R22, c[0x0][0x2dc] ;  /* 0x0000b700ff167b82 */ /* 0x000f220000000800 */
[----:B0-----:R-:W-:Y:S01]  /*0180*/  IMAD.WIDE R2, R11, R2, RZ ;  /* 0x000000020b027225 */ /* 0x001fe200078e02ff */
[----:B--2---:R-:W-:-:S03]  /*0190*/  SHF.R.S32.HI R5, RZ, 0x1f, R27 ;  /* 0x0000001fff057819 */ /* 0x004fc6000001141b */
[-C--:B------:R-:W-:Y:S02]  /*01a0*/  IMAD R3, R3, R27.reuse, RZ ;  /* 0x0000001b03037224 */ /* 0x080fe400078e02ff */
[----:B------:R-:W-:-:S04]  /*01b0*/  IMAD.WIDE.U32 R8, R2, R27, RZ ;  /* 0x0000001b02087225 */ /* 0x000fc800078e00ff */
[----:B------:R-:W-:Y:S02]  /*01c0*/  IMAD R3, R2, R5, R3 ;  /* 0x0000000502037224 */ /* 0x000fe400078e0203 */
[----:B---3--:R-:W-:-:S03]  /*01d0*/  @P1 IMAD.WIDE.U32 R4, R7, R14, RZ ;  /* 0x0000000e07041225 */ /* 0x008fc600078e00ff */
[----:B------:R-:W-:Y:S01]  /*01e0*/  IADD3 R10, R9, R3, RZ ;  /* 0x00000003090a7210 */ /* 0x000fe20007ffe0ff */
[----:B------:R-:W-:Y:S01]  /*01f0*/  @P1 IMAD R2, R7, R15, R5 ;  /* 0x0000000f07021224 */ /* 0x000fe200078e0205 */
[----:B-1--4-:R-:W-:Y:S06]  /*0200*/  @P1 BRA `(.L_x_0) ;  /* 0x00000000001c1947 */ /* 0x012fec0003800000 */
[----:B------:R-:W0:Y:S01]  /*0210*/  LDC.64 R6, c[0x0][0x430] ;  /* 0x00010c00ff067b82 */ /* 0x000e220000000a00 */
[----:B------:R-:W-:Y:S02]  /*0220*/  SHF.R.S32.HI R3, RZ, 0x1f, R11 ;  /* 0x0000001fff037819 */ /* 0x000fe4000001140b */
[----:B------:R-:W-:-:S03]  /*0230*/  MOV R21, 0xffffffff ;  /* 0xffffffff00157802 */ /* 0x000fc60000000f00 */
[-C--:B0-----:R-:W-:Y:S02]  /*0240*/  IMAD R2, R3, R6.reuse, RZ ;  /* 0x0000000603027224 */ /* 0x081fe400078e02ff */
[----:B------:R-:W-:-:S04]  /*0250*/  IMAD.WIDE.U32 R4, R11, R6, RZ ;  /* 0x000000060b047225 */ /* 0x000fc800078e00ff */
[----:B------:R-:W-:-:S04]  /*0260*/  IMAD R3, R11, R7, R2 ;  /* 0x000000070b037224 */ /* 0x000fc800078e0202 */
[----:B------:R-:W-:-:S07]  /*0270*/  IMAD.IADD R2, R5, 0x1, R3 ;  /* 0x0000000105027824 */ /* 0x000fce00078e0203 */
.L_x_0:
[----:B------:R-:W-:Y:S01]  /*0280*/  SHF.R.S32.HI R3, RZ, 0x1f, R12 ;  /* 0x0000001fff037819 */ /* 0x000fe2000001140c */
[----:B------:R-:W0:Y:S01]  /*0290*/  S2UR UR7, SR_CTAID.Z ;  /* 0x00000000000779c3 */ /* 0x000e220000002700 */
[----:B------:R-:W-:Y:S01]  /*02a0*/  SHF.R.S32.HI R9, RZ, 0x1f, R22 ;  /* 0x0000001fff097819 */ /* 0x000fe20000011416 */
[----:B------:R-:W-:Y:S01]  /*02b0*/  IMAD R10, R10, R22, RZ ;  /* 0x000000160a0a7224 */ /* 0x000fe200078e02ff */
[-C--:B------:R-:W-:Y:S01]  /*02c0*/  LEA.HI R5, R3, R12.reuse, RZ, 0x2 ;  /* 0x0000000c03057211 */ /* 0x080fe200078f10ff */
[----:B------:R-:W-:Y:S01]  /*02d0*/  IMAD.WIDE R6, R11, 0x80, RZ ;  /* 0x000000800b067825 */ /* 0x000fe200078e02ff */
[CC--:B------:R-:W-:Y:S01]  /*02e0*/  LEA.HI R15, R3.reuse, R12.reuse, RZ, 0x5 ;  /* 0x0000000c030f7211 */ /* 0x0c0fe200078f28ff */
[----:B------:R-:W-:Y:S01]  /*02f0*/  HFMA2.MMA R23, -RZ, RZ, 0, 0 ;  /* 0x00000000ff177435 */ /* 0x000fe200000001ff */
[----:B------:R-:W-:Y:S01]  /*0300*/  LEA.HI R13, R3, R12, RZ, 0x6 ;  /* 0x0000000c030d7211 */ /* 0x000fe200078f30ff */
[----:B------:R-:W-:Y:S01]  /*0310*/  IMAD R25, R9, R8, R10 ;  /* 0x0000000809197224 */ /* 0x000fe200078e020a */
[--C-:B------:R-:W-:Y:S01]  /*0320*/  SHF.R.S32.HI R10, RZ, 0x2, R5.reuse ;  /* 0x00000002ff0a7819 */ /* 0x100fe20000011405 */
[----:B------:R-:W-:Y:S01]  /*0330*/  USHF.R.S32.HI UR4, URZ, 0x1f, UR5 ;  /* 0x0000001f3f047899 */ /* 0x000fe20008011405 */
[----:B------:R-:W-:Y:S01]  /*0340*/  SHF.R.S32.HI R9, RZ, 0x1f, R5 ;  /* 0x0000001fff097819 */ /* 0x000fe20000011405 */
[----:B------:R-:W-:Y:S01]  /*0350*/  ULDC.64 UR10, c[0x0][0x400] ;  /* 0x00010000000a7ab9 */ /* 0x000fe20000000a00 */
[----:B------:R-:W-:Y:S01]  /*0360*/  SEL R18, R6, RZ, P0 ;  /* 0x000000ff06127207 */ /* 0x000fe20000000000 */
[----:B------:R-:W-:Y:S01]  /*0370*/  IMAD.MOV.U32 R91, RZ, RZ, RZ ;  /* 0x000000ffff5b7224 */ /* 0x000fe200078e00ff */
[----:B------:R-:W-:Y:S01]  /*0380*/  LEA.HI R3, R9, R10, RZ, 0x3 ;  /* 0x0000000a09037211 */ /* 0x000fe200078f18ff */
[----:B------:R-:W-:Y:S01]  /*0390*/  IMAD.WIDE.U32 R8, R8, R22, RZ ;  /* 0x0000001608087225 */ /* 0x000fe200078e00ff */
[----:B------:R-:W-:-:S02]  /*03a0*/  SEL R19, R7, RZ, P0 ;  /* 0x000000ff07137207 */ /* 0x000fc40000000000 */
[----:B------:R-:W-:Y:S02]  /*03b0*/  CS2R R30, SRZ ;  /* 0x00000000001e7805 */ /* 0x000fe4000001ff00 */
[----:B------:R-:W-:Y:S01]  /*03c0*/  LOP3.LUT R5, R5, 0x7ffffffc, RZ, 0xc0, !PT ;  /* 0x7ffffffc05057812 */ /* 0x000fe200078ec0ff */
[----:B------:R-:W-:Y:S01]  /*03d0*/  IMAD.WIDE R6, R27, R22, RZ ;  /* 0x000000161b067225 */ /* 0x000fe200078e02ff */
[----:B------:R-:W-:Y:S02]  /*03e0*/  LOP3.LUT R11, R15, 0xffffffe0, RZ, 0xc0, !PT ;  /* 0xffffffe00f0b7812 */ /* 0x000fe400078ec0ff */
[----:B------:R-:W-:Y:S02]  /*03f0*/  CS2R R28, SRZ ;  /* 0x00000000001c7805 */ /* 0x000fe4000001ff00 */
[----:B------:R-:W-:Y:S01]  /*0400*/  LOP3.LUT R3, R3, 0xfffffff8, RZ, 0xc0, !PT ;  /* 0xfffffff803037812 */ /* 0x000fe200078ec0ff */
[----:B------:R-:W-:Y:S01]  /*0410*/  IMAD.IADD R14, R12, 0x1, -R5 ;  /* 0x000000010c0e7824 */ /* 0x000fe200078e0a05 */
[----:B------:R-:W-:Y:S01]  /*0420*/  IADD3 R17, -R11, R12, RZ ;  /* 0x0000000c0b117210 */ /* 0x000fe20007ffe1ff */
[----:B------:R-:W-:Y:S01]  /*0430*/  IMAD R5, R7, R21, RZ ;  /* 0x0000001507057224 */ /* 0x000fe200078e02ff */
[----:B------:R-:W-:Y:S01]  /*0440*/  IADD3 R20, R9, R25, RZ ;  /* 0x0000001909147210 */ /* 0x000fe20007ffe0ff */
[----:B------:R-:W-:Y:S01]  /*0450*/  IMAD.IADD R12, R10, 0x1, -R3 ;  /* 0x000000010a0c7824 */ /* 0x000fe200078e0a03 */
[----:B------:R-:W-:Y:S01]  /*0460*/  SHF.R.S32.HI R16, RZ, 0x5, R15 ;  /* 0x00000005ff107819 */ /* 0x000fe2000001140f */
[----:B------:R-:W-:Y:S01]  /*0470*/  IMAD.WIDE.U32 R10, R6, R21, RZ ;  /* 0x00000015060a7225 */ /* 0x000fe200078e00ff */
[----:B------:R-:W-:-:S02]  /*0480*/  SHF.R.S32.HI R13, RZ, 0x6, R13 ;  /* 0x00000006ff0d7819 */ /* 0x000fc4000001140d */
[----:B------:R-:W-:Y:S02]  /*0490*/  CS2R R24, SRZ ;  /* 0x0000000000187805 */ /* 0x000fe4000001ff00 */
[----:B------:R-:W-:Y:S01]  /*04a0*/  LEA.HI R15, R15, R16, RZ, 0x1 ;  /* 0x000000100f0f7211 */ /* 0x000fe200078f08ff */
[----:B------:R-:W-:Y:S01]  /*04b0*/  IMAD R23, R6, R23, R5 ;  /* 0x0000001706177224 */ /* 0x000fe200078e0205 */
[----:B------:R-:W-:Y:S01]  /*04c0*/  SEL R8, R8, R10, !P1 ;  /* 0x0000000a08087207 */ /* 0x000fe20004800000 */
[----:B0-----:R-:W-:Y:S01]  /*04d0*/  IMAD R5, R22, UR7, RZ ;  /* 0x0000000716057c24 */ /* 0x001fe2000f8e02ff */
[----:B------:R-:W-:Y:S01]  /*04e0*/  LOP3.LUT R15, R15, 0x3ffffe, RZ, 0xc0, !PT ;  /* 0x003ffffe0f0f7812 */ /* 0x000fe200078ec0ff */
[----:B------:R-:W-:Y:S01]  /*04f0*/  @P1 IMAD.IADD R20, R11, 0x1, R23 ;  /* 0x000000010b141824 */ /* 0x000fe200078e0217 */
[----:B------:R-:W-:Y:S01]  /*0500*/  IADD3 R11, P0, R18, UR5, RZ ;  /* 0x00000005120b7c10 */ /* 0x000fe2000ff1e0ff */
[----:B------:R-:W-:Y:S01]  /*0510*/  IMAD R3, R27, R22, RZ ;  /* 0x000000161b037224 */ /* 0x000fe200078e02ff */
[----:B------:R-:W-:Y:S01]  /*0520*/  IADD3 R8, P1, R5, R8, RZ ;  /* 0x0000000805087210 */ /* 0x000fe20007f3e0ff */
[----:B------:R-:W-:Y:S01]  /*0530*/  IMAD.SHL.U32 R12, R12, 0x40, RZ ;  /* 0x000000400c0c7824 */ /* 0x000fe200078e00ff */
[----:B------:R-:W-:Y:S01]  /*0540*/  IADD3 R15, R16, -R15, RZ ;  /* 0x8000000f100f7210 */ /* 0x000fe20007ffe0ff */
[----:B------:R-:W-:Y:S01]  /*0550*/  IMAD R17, R3, R16, R17 ;  /* 0x0000001003117224 */ /* 0x000fe200078e0211 */
[----:B------:R-:W-:Y:S01]  /*0560*/  LEA.HI.X.SX32 R9, R5, R20, 0x1, P1 ;  /* 0x0000001405097211 */ /* 0x000fe200008f0eff */
[----:B------:R-:W-:Y:S01]  /*0570*/  HFMA2.MMA R23, -RZ, RZ, 0, 0 ;  /* 0x00000000ff177435 */ /* 0x000fe200000001ff */
[----:B------:R-:W-:Y:S01]  /*0580*/  IADD3.X R5, R19, UR4, RZ, P0, !PT ;  /* 0x0000000413057c10 */ /* 0x000fe200087fe4ff */
[----:B------:R-:W-:Y:S01]  /*0590*/  IMAD R14, R15, 0x200, R14 ;  /* 0x000002000f0e7824 */ /* 0x000fe200078e020e */
[----:B------:R-:W-:Y:S01]  /*05a0*/  SHF.L.U32 R13, R13, 0x3, RZ ;  /* 0x000000030d0d7819 */ /* 0x000fe200000006ff */
[----:B------:R-:W-:Y:S01]  /*05b0*/  IMAD.WIDE.U32 R8, R6, R11, R8 ;  /* 0x0000000b06087225 */ /* 0x000fe200078e0008 */
[----:B------:R-:W-:-:S02]  /*05c0*/  LOP3.LUT R12, R12, 0x1c0, RZ, 0xc0, !PT ;  /* 0x000001c00c0c7812 */ /* 0x000fc400078ec0ff */
[----:B------:R-:W-:Y:S02]  /*05d0*/  CS2R R18, SRZ ;  /* 0x0000000000127805 */ /* 0x000fe4000001ff00 */
[----:B------:R-:W-:Y:S01]  /*05e0*/  MOV R22, RZ ;  /* 0x000000ff00167202 */ /* 0x000fe20000000f00 */
[----:B------:R-:W-:Y:S01]  /*05f0*/  IMAD R5, R5, R6, RZ ;  /* 0x0000000605057224 */ /* 0x000fe200078e02ff */
[----:B------:R-:W-:Y:S02]  /*0600*/  LOP3.LUT R13, R12, 0x18, R13, 0xf8, !PT ;  /* 0x000000180c0d7812 */ /* 0x000fe400078ef80d */
[----:B------:R-:W-:Y:S02]  /*0610*/  CS2R R20, SRZ ;  /* 0x0000000000147805 */ /* 0x000fe4000001ff00 */
[----:B------:R-:W-:Y:S01]  /*0620*/  SHF.R.U32.HI R12, RZ, 0x3, R12 ;  /* 0x00000003ff0c7819 */ /* 0x000fe2000001160c */
[----:B------:R-:W-:Y:S01]  /*0630*/  IMAD R6, R7, R11, R5 ;  /* 0x0000000b07067224 */ /* 0x000fe200078e0205 */
[----:B------:R-:W-:-:S02]  /*0640*/  SHF.R.S32.HI R7, RZ, 0x1f, R17 ;  /* 0x0000001fff077819 */ /* 0x000fc40000011411 */
[----:B------:R-:W-:Y:S02]  /*0650*/  CS2R R10, SRZ ;  /* 0x00000000000a7805 */ /* 0x000fe4000001ff00 */
[----:B------:R-:W-:Y:S02]  /*0660*/  IADD3 R17, P0, R17, R8, RZ ;  /* 0x0000000811117210 */ /* 0x000fe40007f1e0ff */
[----:B------:R-:W-:Y:S02]  /*0670*/  CS2R R26, SRZ ;  /* 0x00000000001a7805 */ /* 0x000fe4000001ff00 */
[----:B------:R-:W-:Y:S02]  /*0680*/  LOP3.LUT R5, R13, R12, RZ, 0x3c, !PT ;  /* 0x0000000c0d057212 */ /* 0x000fe400078e3cff */
[----:B------:R-:W-:Y:S02]  /*0690*/  CS2R R12, SRZ ;  /* 0x00000000000c7805 */ /* 0x000fe4000001ff00 */
[----:B------:R-:W-:Y:S01]  /*06a0*/  IADD3.X R8, R7, R9, R6, P0, !PT ;  /* 0x0000000907087210 */ /* 0x000fe200007fe406 */
[----:B------:R-:W-:Y:S01]  /*06b0*/  HFMA2.MMA R7, -RZ, RZ, 0, 0 ;  /* 0x00000000ff077435 */ /* 0x000fe200000001ff */
[----:B------:R-:W0:Y:S01]  /*06c0*/  LDC R6, c[0x0][0x490] ;  /* 0x00012400ff067b82 */ /* 0x000e220000000800 */
[----:B------:R-:W-:-:S02]  /*06d0*/  LEA R70, P0, R17, UR10, 0x2 ;  /* 0x0000000a11467c11 */ /* 0x000fc4000f8010ff */
[----:B------:R-:W-:Y:S02]  /*06e0*/  CS2R R38, SRZ ;  /* 0x0000000000267805 */ /* 0x000fe4000001ff00 */
[----:B------:R-:W-:Y:S01]  /*06f0*/  LEA R5, R14, R5, 0x1 ;  /* 0x000000050e057211 */ /* 0x000fe200078e08ff */
[----:B------:R-:W-:Y:S01]  /*0700*/  IMAD.MOV.U32 R14, RZ, RZ, RZ ;  /* 0x000000ffff0e7224 */ /* 0x000fe200078e00ff */
[----:B------:R-:W-:Y:S02]  /*0710*/  LEA.HI.X R15, R17, UR11, R8, 0x2, P0 ;  /* 0x0000000b110f7c11 */ /* 0x000fe400080f1408 */
[----:B------:R-:W-:Y:S02]  /*0720*/  CS2R R8, SRZ ;  /* 0x0000000000087805 */ /* 0x000fe4000001ff00 */
[----:B------:R-:W-:Y:S02]  /*0730*/  CS2R R16, SRZ ;  /* 0x0000000000107805 */ /* 0x000fe4000001ff00 */
[----:B------:R-:W-:-:S02]  /*0740*/  CS2R R32, SRZ ;  /* 0x0000000000207805 */ /* 0x000fc4000001ff00 */
[----:B------:R-:W-:Y:S02]  /*0750*/  CS2R R34, SRZ ;  /* 0x0000000000227805 */ /* 0x000fe4000001ff00 */
[----:B------:R-:W-:Y:S02]  /*0760*/  CS2R R36, SRZ ;  /* 0x0000000000247805 */ /* 0x000fe4000001ff00 */
[----:B------:R-:W-:Y:S02]  /*0770*/  CS2R R62, SRZ ;  /* 0x00000000003e7805 */ /* 0x000fe4000001ff00 */
[----:B------:R-:W-:Y:S02]  /*0780*/  CS2R R40, SRZ ;  /* 0x0000000000287805 */ /* 0x000fe4000001ff00 */
[----:B------:R-:W-:Y:S02]  /*0790*/  CS2R R42, SRZ ;  /* 0x00000000002a7805 */ /* 0x000fe4000001ff00 */
[----:B------:R-:W-:Y:S01]  /*07a0*/  CS2R R60, SRZ ;  /* 0x00000000003c7805 */ /* 0x000fe2000001ff00 */
[----:B------:R-:W-:Y:S01]  /*07b0*/  IMAD.MOV.U32 R89, RZ, RZ, RZ ;  /* 0x000000ffff597224 */ /* 0x000fe200078e00ff */
[----:B------:R-:W-:-:S02]  /*07c0*/  CS2R R64, SRZ ;  /* 0x0000000000407805 */ /* 0x000fc4000001ff00 */
[----:B------:R-:W-:Y:S02]  /*07d0*/  CS2R R66, SRZ ;  /* 0x0000000000427805 */ /* 0x000fe4000001ff00 */
[----:B------:R-:W-:Y:S02]  /*07e0*/  CS2R R68, SRZ ;  /* 0x0000000000447805 */ /* 0x000fe4000001ff00 */
[----:B------:R-:W-:Y:S02]  /*07f0*/  CS2R R78, SRZ ;  /* 0x00000000004e7805 */ /* 0x000fe4000001ff00 */
[----:B------:R-:W-:Y:S02]  /*0800*/  MOV R71, RZ ;  /* 0x000000ff00477202 */ /* 0x000fe40000000f00 */
[----:B------:R-:W-:Y:S02]  /*0810*/  CS2R R72, SRZ ;  /* 0x0000000000487805 */ /* 0x000fe4000001ff00 */
[----:B------:R-:W-:-:S02]  /*0820*/  CS2R R74, SRZ ;  /* 0x00000000004a7805 */ /* 0x000fc4000001ff00 */
[----:B------:R-:W-:Y:S02]  /*0830*/  CS2R R76, SRZ ;  /* 0x00000000004c7805 */ /* 0x000fe4000001ff00 */
[----:B0-----:R-:W-:Y:S01]  /*0840*/  ISETP.GE.AND P0, PT, R6, 0x1, PT ;  /* 0x000000010600780c */ /* 0x001fe20003f06270 */
[----:B------:R-:W-:Y:S01]  /*0850*/  IMAD.MOV.U32 R86, RZ, RZ, RZ ;  /* 0x000000ffff567224 */ /* 0x000fe200078e00ff */
[----:B------:R-:W-:Y:S02]  /*0860*/  CS2R R80, SRZ ;  /* 0x0000000000507805 */ /* 0x000fe4000001ff00 */
[----:B------:R-:W-:Y:S02]  /*0870*/  CS2R R82, SRZ ;  /* 0x0000000000527805 */ /* 0x000fe4000001ff00 */
[----:B------:R-:W-:-:S07]  /*0880*/  CS2R R84, SRZ ;  /* 0x0000000000547805 */ /* 0x000fce000001ff00 */
[----:B------:R-:W-:Y:S05]  /*0890*/  @!P0 BRA `(.L_x_1) ;  /* 0x0000000800d08947 */ /* 0x000fea0003800000 */
[----:B------:R-:W0:Y:S01]  /*08a0*/  LDC.64 R44, c[0x0][0x488] ;  /* 0x00012200ff2c7b82 */ /* 0x000e220000000a00 */
[----:B------:R-:W-:Y:S01]  /*08b0*/  IMAD.SHL.U32 R87, R3, 0x8, RZ ;  /* 0x0000000803577824 */ /* 0x000fe200078e00ff */
[----:B------:R-:W-:Y:S01]  /*08c0*/  UMOV UR4, URZ ;  /* 0x0000003f00047c82 */ /* 0x000fe20008000000 */
[----:B------:R-:W-:-:S03]  /*08d0*/  IMAD.MOV.U32 R14, RZ, RZ, RZ ;  /* 0x000000ffff0e7224 */ /* 0x000fc600078e00ff */
[----:B------:R-:W-:-:S04]  /*08e0*/  IADD3 R88, R87, 0x20, R87 ;  /* 0x0000002057587810 */ /* 0x000fc80007ffe057 */
[C---:B------:R-:W-:Y:S02]  /*08f0*/  IADD3 R90, R87.reuse, R88, RZ ;  /* 0x00000058575a7210 */ /* 0x040fe40007ffe0ff */
[----:B0-----:R-:W-:Y:S02]  /*0900*/  SHF.L.U64.HI R92, R44, 0x2, R45 ;  /* 0x000000022c5c7819 */ /* 0x001fe4000001022d */
[----:B------:R-:W-:-:S07]  /*0910*/  IADD3 R45, R87, R90, RZ ;  /* 0x0000005a572d7210 */ /* 0x000fce0007ffe0ff */
.L_x_2:
[----:B------:R-:W-:Y:S02]  /*0920*/  SHF.R.S32.HI R48, RZ, 0x1f, R87 ;  /* 0x0000001fff307819 */ /* 0x000fe40000011457 */
[C---:B------:R-:W-:Y:S02]  /*0930*/  LEA R46, P0, R87.reuse, R70, 0x2 ;  /* 0x00000046572e7211 */ /* 0x040fe400078010ff */
[----:B------:R-:W-:-:S05]  /*0940*/  SHF.L.U64.HI R48, R87, 0x2, R48 ;  /* 0x0000000257307819 */ /* 0x000fca0000010230 */
[----:B------:R-:W-:Y:S02]  /*0950*/  IMAD.X R47, R15, 0x1, R48, P0 ;  /* 0x000000010f2f7824 */ /* 0x000fe400000e0630 */
[----:B------:R-:W-:-:S05]  /*0960*/  IMAD.WIDE R52, R3, 0x20, R46 ;  /* 0x0000002003347825 */ /* 0x000fca00078e022e */
[----:B------:R-:W2:Y:S01]  /*0970*/  LDG.E R93, desc[UR8][R52.64] ;  /* 0x00000008345d7981 */ /* 0x000ea2000c1e1900 */
[----:B------:R-:W-:-:S04]  /*0980*/  IMAD.WIDE R54, R3, 0x20, R52 ;  /* 0x0000002003367825 */ /* 0x000fc800078e0234 */
[C---:B------:R-:W-:Y:S01]  /*0990*/  IMAD.WIDE R48, R3.reuse, 0x20, R54 ;  /* 0x0000002003307825 */ /* 0x040fe200078e0236 */
[----:B------:R-:W3:Y:S03]  /*09a0*/  LDG.E R52, desc[UR8][R54.64] ;  /* 0x0000000836347981 */ /* 0x000ee6000c1e1900 */
[C---:B------:R-:W-:Y:S01]  /*09b0*/  IMAD.WIDE R50, R3.reuse, 0x20, R48 ;  /* 0x0000002003327825 */ /* 0x040fe200078e0230 */
[----:B------:R-:W4:Y:S04]  /*09c0*/  LDG.E R53, desc[UR8][R46.64] ;  /* 0x000000082e357981 */ /* 0x000f28000c1e1900 */
[----:B------:R-:W5:Y:S01]  /*09d0*/  LDG.E R49, desc[UR8][R48.64] ;  /* 0x0000000830317981 */ /* 0x000f62000c1e1900 */
[----:B------:R-:W-:-:S03]  /*09e0*/  IMAD.WIDE R56, R3, 0x20, R50 ;  /* 0x0000002003387825 */ /* 0x000fc600078e0232 */
[----:B------:R-:W2:Y:S04]  /*09f0*/  LDG.E R54, desc[UR8][R46.64+0x80] ;  /* 0x000080082e367981 */ /* 0x000ea8000c1e1900 */
[----:B------:R-:W2:Y:S04]  /*0a00*/  LDG.E R55, desc[UR8][R46.64+0x100] ;  /* 0x000100082e377981 */ /* 0x000ea8000c1e1900 */
[----:B------:R-:W4:Y:S04]  /*0a10*/  LDG.E R48, desc[UR8][R50.64] ;  /* 0x0000000832307981 */ /* 0x000f28000c1e1900 */
[----:B------:R-:W2:Y:S01]  /*0a20*/  LDG.E R51, desc[UR8][R56.64] ;  /* 0x0000000838337981 */ /* 0x000ea2000c1e1900 */
[----:B------:R-:W-:-:S03]  /*0a30*/  IMAD.WIDE R58, R3, 0x20, R56 ;  /* 0x00000020033a7825 */ /* 0x000fc600078e0238 */
[----:B------:R-:W2:Y:S04]  /*0a40*/  LDG.E R50, desc[UR8][R46.64+0x200] ;  /* 0x000200082e327981 */ /* 0x000ea8000c1e1900 */
[----:B------:R-:W2:Y:S04]  /*0a50*/  LDG.E R58, desc[UR8][R58.64] ;  /* 0x000000083a3a7981 */ /* 0x000ea8000c1e1900 */
[----:B------:R-:W2:Y:S04]  /*0a60*/  LDG.E R56, desc[UR8][R46.64+0x300] ;  /* 0x000300082e387981 */ /* 0x000ea8000c1e1900 */
[----:B------:R-:W2:Y:S01]  /*0a70*/  LDG.E R57, desc[UR8][R46.64+0x380] ;  /* 0x000380082e397981 */ /* 0x000ea2000c1e1900 */
[----:B---3--:R-:W-:-:S03]  /*0a80*/  FADD.FTZ R83, R52, R83 ;  /* 0x0000005334537221 */ /* 0x008fc60000010000 */
[----:B------:R-:W3:Y:S01]  /*0a90*/  LDG.E R52, desc[UR8][R46.64+0x280] ;  /* 0x000280082e347981 */ /* 0x000ee2000c1e1900 */
[----:B-----5:R-:W-:Y:S01]  /*0aa0*/  FADD.FTZ R82, R49, R82 ;  /* 0x0000005231527221 */ /* 0x020fe20000010000 */
[----:B------:R-:W-:-:S04]  /*0ab0*/  SHF.R.S32.HI R49, RZ, 0x1f, R88 ;  /* 0x0000001fff317819 */ /* 0x000fc80000011458 */
[----:B------:R-:W-:Y:S01]  /*0ac0*/  SHF.L.U64.HI R49, R88, 0x2, R49 ;  /* 0x0000000258317819 */ /* 0x000fe20000010231 */
[----:B----4-:R-:W-:Y:S01]  /*0ad0*/  FADD.FTZ R81, R48, R81 ;  /* 0x0000005130517221 */ /* 0x010fe20000010000 */
[----:B------:R-:W-:-:S04]  /*0ae0*/  LEA R48, P0, R88, R70, 0x2 ;  /* 0x0000004658307211 */ /* 0x000fc800078010ff */
[----:B------:R-:W-:Y:S01]  /*0af0*/  IADD3.X R49, R15, R49, RZ, P0, !PT ;  /* 0x000000310f317210 */ /* 0x000fe200007fe4ff */
[----:B--2---:R-:W-:Y:S01]  /*0b00*/  FADD.FTZ R80, R51, R80 ;  /* 0x0000005033507221 */ /* 0x004fe20000010000 */
[----:B------:R-:W-:-:S03]  /*0b10*/  FADD.FTZ R85, R53, R85 ;  /* 0x0000005535557221 */ /* 0x000fc60000010000 */
[----:B------:R-:W2:Y:S01]  /*0b20*/  LDG.E R51, desc[UR8][R48.64] ;  /* 0x0000000830337981 */ /* 0x000ea2000c1e1900 */
[----:B------:R-:W-:-:S03]  /*0b30*/  FADD.FTZ R84, R93, R84 ;  /* 0x000000545d547221 */ /* 0x000fc60000010000 */
[----:B------:R-:W4:Y:S04]  /*0b40*/  LDG.E R53, desc[UR8][R48.64+0x80] ;  /* 0x0000800830357981 */ /* 0x000f28000c1e1900 */
[----:B------:R0:W5:Y:S01]  /*0b50*/  LDG.E R93, desc[UR8][R46.64+0x180] ;  /* 0x000180082e5d7981 */ /* 0x000162000c1e1900 */
[----:B------:R-:W-:-:S03]  /*0b60*/  FADD.FTZ R37, R50, R37 ;  /* 0x0000002532257221 */ /* 0x000fc60000010000 */
[----:B------:R-:W5:Y:S01]  /*0b70*/  LDG.E R50, desc[UR8][R48.64+0x300] ;  /* 0x0003000830327981 */ /* 0x000f62000c1e1900 */
[----:B------:R-:W-:-:S03]  /*0b80*/  FADD.FTZ R77, R54, R77 ;  /* 0x0000004d364d7221 */ /* 0x000fc60000010000 */
[----:B------:R-:W5:Y:S01]  /*0b90*/  LDG.E R54, desc[UR8][R48.64+0x100] ;  /* 0x0001000830367981 */ /* 0x000f62000c1e1900 */
[----:B0-----:R-:W-:Y:S02]  /*0ba0*/  SHF.R.S32.HI R47, RZ, 0x1f, R90 ;  /* 0x0000001fff2f7819 */ /* 0x001fe4000001145a */
[----:B------:R-:W-:Y:S01]  /*0bb0*/  LEA R46, P0, R90, R70, 0x2 ;  /* 0x000000465a2e7211 */ /* 0x000fe200078010ff */
[----:B------:R-:W-:Y:S01]  /*0bc0*/  FADD.FTZ R69, R55, R69 ;  /* 0x0000004537457221 */ /* 0x000fe20000010000 */
[----:B------:R-:W5:Y:S04]  /*0bd0*/  LDG.E R59, desc[UR8][R48.64+0x200] ;  /* 0x00020008303b7981 */ /* 0x000f68000c1e1900 */
[----:B------:R-:W5:Y:S01]  /*0be0*/  LDG.E R55, desc[UR8][R48.64+0x280] ;  /* 0x0002800830377981 */ /* 0x000f62000c1e1900 */
[----:B---3--:R-:W-:Y:S01]  /*0bf0*/  FADD.FTZ R29, R52, R29 ;  /* 0x0000001d341d7221 */ /* 0x008fe20000010000 */
[----:B------:R-:W-:-:S05]  /*0c00*/  SHF.L.U64.HI R52, R90, 0x2, R47 ;  /* 0x000000025a347819 */ /* 0x000fca000001022f */
[----:B------:R-:W-:-:S05]  /*0c10*/  IMAD.X R47, R15, 0x1, R52, P0 ;  /* 0x000000010f2f7824 */ /* 0x000fca00000e0634 */
[----:B------:R-:W3:Y:S01]  /*0c20*/  LDG.E R52, desc[UR8][R46.64+0x180] ;  /* 0x000180082e347981 */ /* 0x000ee2000c1e1900 */
[----:B--2---:R-:W-:-:S03]  /*0c30*/  FADD.FTZ R76, R51, R76 ;  /* 0x0000004c334c7221 */ /* 0x004fc60000010000 */
[----:B------:R-:W2:Y:S01]  /*0c40*/  LDG.E R51, desc[UR8][R46.64] ;  /* 0x000000082e337981 */ /* 0x000ea2000c1e1900 */
[----:B----4-:R-:W-:-:S03]  /*0c50*/  FADD.FTZ R68, R53, R68 ;  /* 0x0000004435447221 */ /* 0x010fc60000010000 */
[----:B------:R-:W4:Y:S01]  /*0c60*/  LDG.E R53, desc[UR8][R46.64+0x280] ;  /* 0x000280082e357981 */ /* 0x000f22000c1e1900 */
[----:B-----5:R-:W-:-:S03]  /*0c70*/  FADD.FTZ R61, R93, R61 ;  /* 0x0000003d5d3d7221 */ /* 0x020fc60000010000 */
[----:B------:R0:W5:Y:S01]  /*0c80*/  LDG.E R93, desc[UR8][R48.64+0x180] ;  /* 0x00018008305d7981 */ /* 0x000162000c1e1900 */
[----:B------:R-:W-:-:S03]  /*0c90*/  FADD.FTZ R79, R58, R79 ;  /* 0x0000004f3a4f7221 */ /* 0x000fc60000010000 */
[----:B------:R-:W5:Y:S01]  /*0ca0*/  LDG.E R58, desc[UR8][R46.64+0x80] ;  /* 0x000080082e3a7981 */ /* 0x000f62000c1e1900 */
[----:B0-----:R-:W-:Y:S01]  /*0cb0*/  SHF.R.S32.HI R48, RZ, 0x1f, R45 ;  /* 0x0000001fff307819 */ /* 0x001fe2000001142d */
[----:B------:R-:W-:Y:S02]  /*0cc0*/  FADD.FTZ R21, R56, R21 ;  /* 0x0000001538157221 */ /* 0x000fe40000010000 */
[----:B------:R-:W5:Y:S01]  /*0cd0*/  LDG.E R56, desc[UR8][R46.64+0x100] ;  /* 0x000100082e387981 */ /* 0x000f62000c1e1900 */
[C---:B------:R-:W-:Y:S02]  /*0ce0*/  SHF.L.U64.HI R49, R45.reuse, 0x2, R48 ;  /* 0x000000022d317819 */ /* 0x040fe40000010230 */
[----:B------:R-:W-:-:S04]  /*0cf0*/  LEA R48, P0, R45, R70, 0x2 ;  /* 0x000000462d307211 */ /* 0x000fc800078010ff */
[----:B------:R-:W-:Y:S01]  /*0d00*/  IADD3.X R49, R15, R49, RZ, P0, !PT ;  /* 0x000000310f317210 */ /* 0x000fe200007fe4ff */
[----:B------:R-:W-:Y:S01]  /*0d10*/  FADD.FTZ R12, R50, R12 ;  /* 0x0000000c320c7221 */ /* 0x000fe20000010000 */
[----:B------:R-:W-:Y:S02]  /*0d20*/  FADD.FTZ R60, R54, R60 ;  /* 0x0000003c363c7221 */ /* 0x000fe40000010000 */
[----:B------:R-:W5:Y:S04]  /*0d30*/  LDG.E R54, desc[UR8][R46.64+0x300] ;  /* 0x000300082e367981 */ /* 0x000f68000c1e1900 */
[----:B------:R-:W5:Y:S01]  /*0d40*/  LDG.E R50, desc[UR8][R48.64+0x200] ;  /* 0x0002000830327981 */ /* 0x000f62000c1e1900 */
[----:B------:R-:W-:Y:S01]  /*0d50*/  FADD.FTZ R13, R57, R13 ;  /* 0x0000000d390d7221 */ /* 0x000fe20000010000 */
[----:B------:R-:W-:-:S02]  /*0d60*/  FADD.FTZ R20, R55, R20 ;  /* 0x0000001437147221 */ /* 0x000fc40000010000 */
[----:B------:R0:W5:Y:S04]  /*0d70*/  LDG.E R57, desc[UR8][R46.64+0x200] ;  /* 0x000200082e397981 */ /* 0x000168000c1e1900 */
[----:B------:R-:W5:Y:S01]  /*0d80*/  LDG.E R55, desc[UR8][R48.64] ;  /* 0x0000000830377981 */ /* 0x000f62000c1e1900 */
[----:B---3--:R-:W-:-:S03]  /*0d90*/  FADD.FTZ R35, R52, R35 ;  /* 0x0000002334237221 */ /* 0x008fc60000010000 */
[----:B------:R-:W3:Y:S01]  /*0da0*/  LDG.E R52, desc[UR8][R48.64+0x180] ;  /* 0x0001800830347981 */ /* 0x000ee2000c1e1900 */
[----:B--2---:R-:W-:-:S03]  /*0db0*/  FADD.FTZ R75, R51, R75 ;  /* 0x0000004b334b7221 */ /* 0x004fc60000010000 */
[----:B------:R-:W2:Y:S01]  /*0dc0*/  LDG.E R51, desc[UR8][R48.64+0x80] ;  /* 0x0000800830337981 */ /* 0x000ea2000c1e1900 */
[----:B----4-:R-:W-:Y:S01]  /*0dd0*/  FADD.FTZ R19, R53, R19 ;  /* 0x0000001335137221 */ /* 0x010fe20000010000 */
[----:B------:R-:W-:-:S04]  /*0de0*/  IADD3 R53, R87, R45, RZ ;  /* 0x0000002d57357210 */ /* 0x000fc80007ffe0ff */
[----:B0-----:R-:W-:Y:S01]  /*0df0*/  SHF.R.S32.HI R46, RZ, 0x1f, R53 ;  /* 0x0000001fff2e7819 */ /* 0x001fe20000011435 */
[----:B-----5:R-:W-:-:S03]  /*0e00*/  FADD.FTZ R67, R58, R67 ;  /* 0x000000433a437221 */ /* 0x020fc60000010000 */
[C---:B------:R-:W-:Y:S02]  /*0e10*/  SHF.L.U64.HI R58, R53.reuse, 0x2, R46 ;  /* 0x00000002353a7819 */ /* 0x040fe4000001022e */
[----:B------:R-:W-:Y:S01]  /*0e20*/  LEA R46, P0, R53, R70, 0x2 ;  /* 0x00000046352e7211 */ /* 0x000fe200078010ff */
[----:B------:R-:W-:-:S04]  /*0e30*/  FADD.FTZ R43, R56, R43 ;  /* 0x0000002b382b7221 */ /* 0x000fc80000010000 */
[----:B------:R-:W-:Y:S01]  /*0e40*/  IMAD.X R47, R15, 0x1, R58, P0 ;  /* 0x000000010f2f7824 */ /* 0x000fe200000e063a */
[----:B------:R-:W4:Y:S01]  /*0e50*/  LDG.E R56, desc[UR8][R48.64+0x300] ;  /* 0x0003000830387981 */ /* 0x000f22000c1e1900 */
[----:B------:R-:W-:Y:S01]  /*0e60*/  FADD.FTZ R36, R93, R36 ;  /* 0x000000245d247221 */ /* 0x000fe20000010000 */
[----:B------:R-:W-:Y:S02]  /*0e70*/  FADD.FTZ R28, R59, R28 ;  /* 0x0000001c3b1c7221 */ /* 0x000fe40000010000 */
[----:B------:R-:W5:Y:S04]  /*0e80*/  LDG.E R93, desc[UR8][R48.64+0x100] ;  /* 0x00010008305d7981 */ /* 0x000f68000c1e1900 */
[----:B------:R0:W5:Y:S01]  /*0e90*/  LDG.E R59, desc[UR8][R48.64+0x280] ;  /* 0x00028008303b7981 */ /* 0x000162000c1e1900 */
[----:B------:R-:W-:-:S03]  /*0ea0*/  FADD.FTZ R11, R54, R11 ;  /* 0x0000000b360b7221 */ /* 0x000fc60000010000 */
[----:B------:R-:W5:Y:S01]  /*0eb0*/  LDG.E R54, desc[UR8][R46.64] ;  /* 0x000000082e367981 */ /* 0x000f62000c1e1900 */
[----:B------:R-:W-:-:S03]  /*0ec0*/  FADD.FTZ R26, R50, R26 ;  /* 0x0000001a321a7221 */ /* 0x000fc60000010000 */
[----:B------:R-:W5:Y:S01]  /*0ed0*/  LDG.E R50, desc[UR8][R46.64+0x280] ;  /* 0x000280082e327981 */ /* 0x000f62000c1e1900 */
[----:B------:R-:W-:-:S03]  /*0ee0*/  FADD.FTZ R27, R57, R27 ;  /* 0x0000001b391b7221 */ /* 0x000fc60000010000 */
[----:B------:R-:W5:Y:S01]  /*0ef0*/  LDG.E R57, desc[UR8][R46.64+0x300] ;  /* 0x000300082e397981 */ /* 0x000f62000c1e1900 */
[----:B------:R-:W-:-:S03]  /*0f00*/  FADD.FTZ R74, R55, R74 ;  /* 0x0000004a374a7221 */ /* 0x000fc60000010000 */
[----:B------:R-:W5:Y:S01]  /*0f10*/  LDG.E R55, desc[UR8][R46.64+0x180] ;  /* 0x000180082e377981 */ /* 0x000f62000c1e1900 */
[----:B---3--:R-:W-:Y:S01]  /*0f20*/  FADD.FTZ R34, R52, R34 ;  /* 0x0000002234227221 */ /* 0x008fe20000010000 */
[----:B--2---:R-:W-:Y:S02]  /*0f30*/  FADD.FTZ R66, R51, R66 ;  /* 0x0000004233427221 */ /* 0x004fe40000010000 */
[----:B------:R-:W2:Y:S04]  /*0f40*/  LDG.E R52, desc[UR8][R46.64+0x100] ;  /* 0x000100082e347981 */ /* 0x000ea8000c1e1900 */
[----:B------:R-:W3:Y:S01]  /*0f50*/  LDG.E R51, desc[UR8][R46.64+0x200] ;  /* 0x000200082e337981 */ /* 0x000ee2000c1e1900 */
[----:B------:R-:W-:-:S03]  /*0f60*/  IADD3 R53, R87, R53, RZ ;  /* 0x0000003557357210 */ /* 0x000fc60007ffe0ff */
[----:B------:R1:W3:Y:S01]  /*0f70*/  LDG.E R58, desc[UR8][R46.64+0x80] ;  /* 0x000080082e3a7981 */ /* 0x0002e2000c1e1900 */
[--C-:B0-----:R-:W-:Y:S01]  /*0f80*/  SHF.R.S32.HI R48, RZ, 0x1f, R53.reuse ;  /* 0x0000001fff307819 */ /* 0x101fe20000011435 */
[----:B-1----:R-:W-:Y:S02]  /*0f90*/  IMAD.IADD R47, R87, 0x1, R53 ;  /* 0x00000001572f7824 */ /* 0x002fe400078e0235 */
[----:B----4-:R-:W-:Y:S01]  /*0fa0*/  FADD.FTZ R10, R56, R10 ;  /* 0x0000000a380a7221 */ /* 0x010fe20000010000 */
[C---:B------:R-:W-:Y:S02]  /*0fb0*/  SHF.L.U64.HI R56, R53.reuse, 0x2, R48 ;  /* 0x0000000235387819 */ /* 0x040fe40000010230 */
[----:B------:R-:W-:Y:S02]  /*0fc0*/  LEA R48, P0, R53, R70, 0x2 ;  /* 0x0000004635307211 */ /* 0x000fe400078010ff */
[----:B------:R-:W-:Y:S02]  /*0fd0*/  SHF.R.S32.HI R46, RZ, 0x1f, R47 ;  /* 0x0000001fff2e7819 */ /* 0x000fe4000001142f */
[----:B------:R-:W-:Y:S01]  /*0fe0*/  IADD3.X R49, R15, R56, RZ, P0, !PT ;  /* 0x000000380f317210 */ /* 0x000fe200007fe4ff */
[----:B-----5:R-:W-:Y:S01]  /*0ff0*/  FADD.FTZ R73, R54, R73 ;  /* 0x0000004936497221 */ /* 0x020fe20000010000 */
[----:B------:R-:W-:-:S03]  /*1000*/  FADD.FTZ R42, R93, R42 ;  /* 0x0000002a5d2a7221 */ /* 0x000fc60000010000 */
[----:B------:R-:W4:Y:S01]  /*1010*/  LDG.E R54, desc[UR8][R48.64+0x80] ;  /* 0x0000800830367981 */ /* 0x000f22000c1e1900 */
[----:B------:R-:W-:Y:S01]  /*1020*/  FADD.FTZ R17, R50, R17 ;  /* 0x0000001132117221 */ /* 0x000fe20000010000 */
[----:B------:R-:W-:Y:S01]  /*1030*/  SHF.L.U64.HI R50, R47, 0x2, R46 ;  /* 0x000000022f327819 */ /* 0x000fe2000001022e */
[----:B------:R-:W-:Y:S01]  /*1040*/  FADD.FTZ R18, R59, R18 ;  /* 0x000000123b127221 */ /* 0x000fe20000010000 */
[----:B------:R-:W-:Y:S01]  /*1050*/  LEA R46, P0, R47, R70, 0x2 ;  /* 0x000000462f2e7211 */ /* 0x000fe200078010ff */
[----:B------:R-:W-:Y:S01]  /*1060*/  FADD.FTZ R9, R57, R9 ;  /* 0x0000000939097221 */ /* 0x000fe20000010000 */
[----:B------:R-:W5:Y:S02]  /*1070*/  LDG.E R59, desc[UR8][R48.64] ;  /* 0x00000008303b7981 */ /* 0x000f64000c1e1900 */
[----:B------:R-:W-:Y:S01]  /*1080*/  IADD3.X R47, R15, R50, RZ, P0, !PT ;  /* 0x000000320f2f7210 */ /* 0x000fe200007fe4ff */
[----:B------:R-:W-:Y:S01]  /*1090*/  FADD.FTZ R33, R55, R33 ;  /* 0x0000002137217221 */ /* 0x000fe20000010000 */
[----:B------:R-:W5:Y:S04]  /*10a0*/  LDG.E R93, desc[UR8][R48.64+0x100] ;  /* 0x00010008305d7981 */ /* 0x000f68000c1e1900 */
[----:B------:R-:W5:Y:S04]  /*10b0*/  LDG.E R55, desc[UR8][R48.64+0x200] ;  /* 0x0002000830377981 */ /* 0x000f68000c1e1900 */
[----:B------:R-:W5:Y:S04]  /*10c0*/  LDG.E R50, desc[UR8][R46.64] ;  /* 0x000000082e327981 */ /* 0x000f68000c1e1900 */
[----:B------:R-:W5:Y:S04]  /*10d0*/  LDG.E R53, desc[UR8][R46.64+0x180] ;  /* 0x000180082e357981 */ /* 0x000f68000c1e1900 */
[----:B------:R-:W5:Y:S04]  /*10e0*/  LDG.E R57, desc[UR8][R46.64+0x200] ;  /* 0x000200082e397981 */ /* 0x000f68000c1e1900 */
[----:B------:R-:W5:Y:S01]  /*10f0*/  LDG.E R56, desc[UR8][R48.64+0x300] ;  /* 0x0003000830387981 */ /* 0x000f62000c1e1900 */
[----:B--2---:R-:W-:-:S03]  /*1100*/  FADD.FTZ R41, R52, R41 ;  /* 0x0000002934297221 */ /* 0x004fc60000010000 */
[----:B------:R-:W2:Y:S01]  /*1110*/  LDG.E R52, desc[UR8][R48.64+0x180] ;  /* 0x0001800830347981 */ /* 0x000ea2000c1e1900 */
[----:B---3--:R-:W-:-:S03]  /*1120*/  FADD.FTZ R25, R51, R25 ;  /* 0x0000001933197221 */ /* 0x008fc60000010000 */
[----:B------:R-:W3:Y:S01]  /*1130*/  LDG.E R51, desc[UR8][R48.64+0x280] ;  /* 0x0002800830337981 */ /* 0x000ee2000c1e1900 */
[----:B------:R-:W-:-:S03]  /*1140*/  FADD.FTZ R65, R58, R65 ;  /* 0x000000413a417221 */ /* 0x000fc60000010000 */
[----:B------:R-:W3:Y:S04]  /*1150*/  LDG.E R58, desc[UR8][R46.64+0x100] ;  /* 0x000100082e3a7981 */ /* 0x000ee8000c1e1900 */
[----:B------:R-:W3:Y:S04]  /*1160*/  LDG.E R48, desc[UR8][R46.64+0x280] ;  /* 0x000280082e307981 */ /* 0x000ee8000c1e1900 */
[----:B------:R-:W3:Y:S01]  /*1170*/  LDG.E R49, desc[UR8][R46.64+0x300] ;  /* 0x000300082e317981 */ /* 0x000ee2000c1e1900 */
[----:B----4-:R-:W-:-:S03]  /*1180*/  FADD.FTZ R64, R54, R64 ;  /* 0x0000004036407221 */ /* 0x010fc60000010000 */
[----:B------:R0:W4:Y:S01]  /*1190*/  LDG.E R54, desc[UR8][R46.64+0x80] ;  /* 0x000080082e367981 */ /* 0x000122000c1e1900 */
[----:B-----5:R-:W-:Y:S01]  /*11a0*/  FADD.FTZ R72, R59, R72 ;  /* 0x000000483b487221 */ /* 0x020fe20000010000 */
[----:B0-----:R-:W-:Y:S01]  /*11b0*/  MOV R46, R70 ;  /* 0x00000046002e7202 */ /* 0x001fe20000000f00 */
[----:B------:R-:W-:Y:S02]  /*11c0*/  IMAD.MOV.U32 R47, RZ, RZ, R15 ;  /* 0x000000ffff2f7224 */ /* 0x000fe400078e000f */
[----:B------:R-:W-:Y:S01]  /*11d0*/  FADD.FTZ R40, R93, R40 ;  /* 0x000000285d287221 */ /* 0x000fe20000010000 */
[----:B------:R-:W-:Y:S02]  /*11e0*/  FADD.FTZ R24, R55, R24 ;  /* 0x0000001837187221 */ /* 0x000fe40000010000 */
[----:B------:R-:W5:Y:S01]  /*11f0*/  LDG.E R55, desc[UR8][R46.64+0x200] ;  /* 0x000200082e377981 */ /* 0x000f62000c1e1900 */
[----:B------:R-:W-:-:S03]  /*1200*/  FADD.FTZ R71, R50, R71 ;  /* 0x0000004732477221 */ /* 0x000fc60000010000 */
[----:B------:R-:W5:Y:S01]  /*1210*/  LDG.E R50, desc[UR8][R46.64] ;  /* 0x000000082e327981 */ /* 0x000f62000c1e1900 */
[----:B------:R-:W-:-:S03]  /*1220*/  FADD.FTZ R31, R53, R31 ;  /* 0x0000001f351f7221 */ /* 0x000fc60000010000 */
[----:B------:R-:W5:Y:S01]  /*1230*/  LDG.E R53, desc[UR8][R46.64+0x100] ;  /* 0x000100082e357981 */ /* 0x000f62000c1e1900 */
[----:B------:R-:W-:-:S03]  /*1240*/  FADD.FTZ R23, R57, R23 ;  /* 0x0000001739177221 */ /* 0x000fc60000010000 */
[----:B------:R-:W5:Y:S04]  /*1250*/  LDG.E R57, desc[UR8][R46.64+0x280] ;  /* 0x000280082e397981 */ /* 0x000f68000c1e1900 */
[----:B------:R-:W5:Y:S04]  /*1260*/  LDG.E R59, desc[UR8][R46.64+0x300] ;  /* 0x000300082e3b7981 */ /* 0x000f68000c1e1900 */
[----:B------:R-:W5:Y:S01]  /*1270*/  LDG.E R93, desc[UR8][R46.64+0x380] ;  /* 0x000380082e5d7981 */ /* 0x000f62000c1e1900 */
[----:B--2---:R-:W-:-:S03]  /*1280*/  FADD.FTZ R32, R52, R32 ;  /* 0x0000002034207221 */ /* 0x004fc60000010000 */
[----:B------:R-:W2:Y:S01]  /*1290*/  LDG.E R52, desc[UR8][R46.64+0x180] ;  /* 0x000180082e347981 */ /* 0x000ea2000c1e1900 */
[----:B---3--:R-:W-:-:S03]  /*12a0*/  FADD.FTZ R16, R51, R16 ;  /* 0x0000001033107221 */ /* 0x008fc60000010000 */
[----:B------:R-:W3:Y:S01]  /*12b0*/  LDG.E R51, desc[UR8][R46.64+0x80] ;  /* 0x000080082e337981 */ /* 0x000ee2000c1e1900 */
[----:B------:R-:W-:-:S06]  /*12c0*/  UIADD3 UR4, UR4, 0x1, URZ ;  /* 0x0000000104047890 */ /* 0x000fcc000fffe03f */
[----:B------:R-:W-:Y:S02]  /*12d0*/  ISETP.LE.AND P0, PT, R6, UR4, PT ;  /* 0x0000000406007c0c */ /* 0x000fe4000bf03270 */
[----:B------:R-:W-:Y:S01]  /*12e0*/  LEA R70, P1, R44, R70, 0x2 ;  /* 0x000000462c467211 */ /* 0x000fe200078210ff */
[----:B------:R-:W-:Y:S01]  /*12f0*/  FADD.FTZ R8, R56, R8 ;  /* 0x0000000838087221 */ /* 0x000fe20000010000 */
[----:B------:R-:W-:Y:S01]  /*1300*/  FADD.FTZ R39, R58, R39 ;  /* 0x000000273a277221 */ /* 0x000fe20000010000 */
[----:B------:R-:W-:Y:S01]  /*1310*/  FADD.FTZ R91, R48, R91 ;  /* 0x0000005b305b7221 */ /* 0x000fe20000010000 */
[----:B------:R-:W-:Y:S01]  /*1320*/  FADD.FTZ R14, R49, R14 ;  /* 0x0000000e310e7221 */ /* 0x000fe20000010000 */
[----:B------:R-:W-:Y:S01]  /*1330*/  IADD3.X R15, R15, R92, RZ, P1, !PT ;  /* 0x0000005c0f0f7210 */ /* 0x000fe20000ffe4ff */
[----:B----4-:R-:W-:Y:S01]  /*1340*/  FADD.FTZ R63, R54, R63 ;  /* 0x0000003f363f7221 */ /* 0x010fe20000010000 */
[----:B-----5:R-:W-:Y:S01]  /*1350*/  FADD.FTZ R62, R55, R62 ;  /* 0x0000003e373e7221 */ /* 0x020fe20000010000 */
[----:B------:R-:W-:Y:S01]  /*1360*/  FADD.FTZ R7, R50, R7 ;  /* 0x0000000732077221 */ /* 0x000fe20000010000 */
[----:B------:R-:W-:Y:S01]  /*1370*/  FADD.FTZ R78, R53, R78 ;  /* 0x0000004e354e7221 */ /* 0x000fe20000010000 */
[----:B------:R-:W-:Y:S01]  /*1380*/  FADD.FTZ R38, R57, R38 ;  /* 0x0000002639267221 */ /* 0x000fe20000010000 */
[----:B------:R-:W-:Y:S01]  /*1390*/  FADD.FTZ R30, R59, R30 ;  /* 0x0000001e3b1e7221 */ /* 0x000fe20000010000 */
[----:B------:R-:W-:Y:S01]  /*13a0*/  FADD.FTZ R22, R93, R22 ;  /* 0x000000165d167221 */ /* 0x000fe20000010000 */
[----:B--2---:R-:W-:Y:S01]  /*13b0*/  FADD.FTZ R89, R52, R89 ;  /* 0x0000005934597221 */ /* 0x004fe20000010000 */
[----:B---3--:R-:W-:Y:S01]  /*13c0*/  FADD.FTZ R86, R51, R86 ;  /* 0x0000005633567221 */ /* 0x008fe20000010000 */
[----:B------:R-:W-:Y:S06]  /*13d0*/  @!P0 BRA `(.L_x_2) ;  /* 0xfffffff400508947 */ /* 0x000fec000383ffff */
.L_x_1:
[----:B------:R-:W0:Y:S01]  /*13e0*/  S2R R15, SR_TID.X ;  /* 0x00000000000f7919 */ /* 0x000e220000002100 */
[----:B------:R-:W1:Y:S01]  /*13f0*/  S2UR UR6, SR_CgaCtaId ;  /* 0x00000000000679c3 */ /* 0x000e620000008800 */
[----:B------:R-:W-:Y:S01]  /*1400*/  ULDC UR10, c[0x0][0x390] ;  /* 0x0000e400000a7ab9 */ /* 0x000fe20000000800 */
[----:B------:R-:W-:Y:S01]  /*1410*/  UMOV UR4, 0x400 ;  /* 0x0000040000047882 */ /* 0x000fe20000000000 */
[----:B------:R-:W-:Y:S01]  /*1420*/  FMUL.FTZ R89, R89, UR10 ;  /* 0x0000000a59597c20 */ /* 0x000fe20008410000 */
[----:B------:R-:W-:Y:S01]  /*1430*/  FMUL.FTZ R54, R61, UR10 ;  /* 0x0000000a3d367c20 */ /* 0x000fe20008410000 */
[----:B------:R-:W-:Y:S01]  /*1440*/  FMUL.FTZ R55, R42, UR10 ;  /* 0x0000000a2a377c20 */ /* 0x000fe20008410000 */
[----:B------:R-:W-:Y:S01]  /*1450*/  FMUL.FTZ R58, R41, UR10 ;  /* 0x0000000a293a7c20 */ /* 0x000fe20008410000 */
[----:B------:R-:W-:Y:S01]  /*1460*/  FMUL.FTZ R36, R36, UR10 ;  /* 0x0000000a24247c20 */ /* 0x000fe20008410000 */
[----:B------:R-:W-:Y:S01]  /*1470*/  FMUL.FTZ R35, R35, UR10 ;  /* 0x0000000a23237c20 */ /* 0x000fe20008410000 */
[----:B------:R-:W-:Y:S01]  /*1480*/  FMUL.FTZ R56, R43, UR10 ;  /* 0x0000000a2b387c20 */ /* 0x000fe20008410000 */
[----:B------:R-:W-:Y:S01]  /*1490*/  F2FP.BF16.F32.PACK_AB R43, R54, R89 ;  /* 0x00000059362b723e */ /* 0x000fe200000010ff */
[----:B------:R-:W-:Y:S01]  /*14a0*/  FMUL.FTZ R7, R7, UR10 ;  /* 0x0000000a07077c20 */ /* 0x000fe20008410000 */
[----:B------:R-:W-:Y:S01]  /*14b0*/  F2FP.BF16.F32.PACK_AB R54, R58, R55 ;  /* 0x000000373a36723e */ /* 0x000fe200000010ff */
[----:B------:R-:W-:Y:S01]  /*14c0*/  FMUL.FTZ R55, R33, UR10 ;  /* 0x0000000a21377c20 */ /* 0x000fe20008410000 */
[----:B------:R-:W-:Y:S01]  /*14d0*/  FMUL.FTZ R84, R84, UR10 ;  /* 0x0000000a54547c20 */ /* 0x000fe20008410000 */
[----:B------:R-:W-:Y:S01]  /*14e0*/  FMUL.FTZ R83, R83, UR10 ;  /* 0x0000000a53537c20 */ /* 0x000fe20008410000 */
[----:B------:R-:W-:Y:S01]  /*14f0*/  F2FP.BF16.F32.PACK_AB R33, R35, R36 ;  /* 0x000000242321723e */ /* 0x000fe200000010ff */
[----:B------:R-:W-:Y:S01]  /*1500*/  FMUL.FTZ R75, R75, UR10 ;  /* 0x0000000a4b4b7c20 */ /* 0x000fe20008410000 */
[----:B------:R-:W-:Y:S01]  /*1510*/  FMUL.FTZ R80, R80, UR10 ;  /* 0x0000000a50507c20 */ /* 0x000fe20008410000 */
[----:B------:R-:W-:Y:S01]  /*1520*/  FMUL.FTZ R79, R79, UR10 ;  /* 0x0000000a4f4f7c20 */ /* 0x000fe20008410000 */
[----:B------:R-:W-:Y:S01]  /*1530*/  FMUL.FTZ R49, R74, UR10 ;  /* 0x0000000a4a317c20 */ /* 0x000fe20008410000 */
[----:B------:R-:W-:Y:S01]  /*1540*/  FMUL.FTZ R50, R73, UR10 ;  /* 0x0000000a49327c20 */ /* 0x000fe20008410000 */
[----:B------:R-:W-:Y:S01]  /*1550*/  FMUL.FTZ R72, R72, UR10 ;  /* 0x0000000a48487c20 */ /* 0x000fe20008410000 */
[----:B------:R-:W-:Y:S01]  /*1560*/  FMUL.FTZ R71, R71, UR10 ;  /* 0x0000000a47477c20 */ /* 0x000fe20008410000 */
[----:B-1----:R-:W-:Y:S01]  /*1570*/  ULEA UR4, UR6, UR4, 0x18 ;  /* 0x0000000406047291 */ /* 0x002fe2000f8ec03f */
[----:B------:R-:W-:Y:S01]  /*1580*/  FMUL.FTZ R51, R78, UR10 ;  /* 0x0000000a4e337c20 */ /* 0x000fe20008410000 */
[----:B------:R-:W-:Y:S01]  /*1590*/  FMUL.FTZ R52, R69, UR10 ;  /* 0x0000000a45347c20 */ /* 0x000fe20008410000 */
[----:B------:R-:W-:Y:S01]  /*15a0*/  FMUL.FTZ R68, R68, UR10 ;  /* 0x0000000a44447c20 */ /* 0x000fe20008410000 */
[----:B------:R-:W-:Y:S01]  /*15b0*/  FMUL.FTZ R67, R67, UR10 ;  /* 0x0000000a43437c20 */ /* 0x000fe20008410000 */
[----:B------:R-:W-:Y:S01]  /*15c0*/  FMUL.FTZ R53, R60, UR10 ;  /* 0x0000000a3c357c20 */ /* 0x000fe20008410000 */
[----:B------:R-:W-:Y:S01]  /*15d0*/  LEA R35, R5, UR4, 0x1 ;  /* 0x0000000405237c11 */ /* 0x000fe2000f8e08ff */
[----:B------:R-:W-:Y:S01]  /*15e0*/  FMUL.FTZ R66, R66, UR10 ;  /* 0x0000000a42427c20 */ /* 0x000fe20008410000 */
[----:B0-----:R-:W-:Y:S01]  /*15f0*/  SHF.R.S32.HI R44, RZ, 0x1f, R15 ;  /* 0x0000001fff2c7819 */ /* 0x001fe2000001140f */
[----:B------:R-:W-:Y:S01]  /*1600*/  FMUL.FTZ R65, R65, UR10 ;  /* 0x0000000a41417c20 */ /* 0x000fe20008410000 */
[----:B------:R-:W-:Y:S01]  /*1610*/  IADD3 R36, R35, 0x40, RZ ;  /* 0x0000004023247810 */ /* 0x000fe20007ffe0ff */
[----:B------:R-:W-:Y:S01]  /*1620*/  FMUL.FTZ R64, R64, UR10 ;  /* 0x0000000a40407c20 */ /* 0x000fe20008410000 */
[CC--:B------:R-:W-:Y:S01]  /*1630*/  LEA.HI R3, R44.reuse, R15.reuse, RZ, 0x3 ;  /* 0x0000000f2c037211 */ /* 0x0c0fe200078f18ff */
[----:B------:R-:W-:Y:S01]  /*1640*/  FMUL.FTZ R63, R63, UR10 ;  /* 0x0000000a3f3f7c20 */ /* 0x000fe20008410000 */
[-C--:B------:R-:W-:Y:S01]  /*1650*/  LEA.HI R6, R44, R15.reuse, RZ, 0x2 ;  /* 0x0000000f2c067211 */ /* 0x080fe200078f10ff */
[----:B------:R-:W-:Y:S01]  /*1660*/  FMUL.FTZ R40, R40, UR10 ;  /* 0x0000000a28287c20 */ /* 0x000fe20008410000 */
[----:B------:R-:W-:Y:S01]  /*1670*/  LOP3.LUT R46, R3, 0x1ffffff8, RZ, 0xc0, !PT ;  /* 0x1ffffff8032e7812 */ /* 0x000fe200078ec0ff */
[----:B------:R-:W-:Y:S01]  /*1680*/  FMUL.FTZ R39, R39, UR10 ;  /* 0x0000000a27277c20 */ /* 0x000fe20008410000 */
[----:B------:R-:W-:Y:S01]  /*1690*/  SHF.R.S32.HI R3, RZ, 0x3, R3 ;  /* 0x00000003ff037819 */ /* 0x000fe20000011403 */
[----:B------:R-:W-:Y:S01]  /*16a0*/  FMUL.FTZ R62, R62, UR10 ;  /* 0x0000000a3e3e7c20 */ /* 0x000fe20008410000 */
[--C-:B------:R-:W-:Y:S01]  /*16b0*/  SHF.R.S32.HI R45, RZ, 0x2, R6.reuse ;  /* 0x00000002ff2d7819 */ /* 0x100fe20000011406 */
[----:B------:R-:W-:Y:S01]  /*16c0*/  FMUL.FTZ R37, R37, UR10 ;  /* 0x0000000a25257c20 */ /* 0x000fe20008410000 */
[----:B------:R-:W-:Y:S01]  /*16d0*/  SHF.R.S32.HI R6, RZ, 0x1f, R6 ;  /* 0x0000001fff067819 */ /* 0x000fe20000011406 */
[----:B------:R-:W-:Y:S01]  /*16e0*/  IMAD.SHL.U32 R48, R3, 0x40, RZ ;  /* 0x0000004003307824 */ /* 0x000fe200078e00ff */
[----:B------:R-:W-:Y:S01]  /*16f0*/  IADD3 R47, -R46, R15, RZ ;  /* 0x0000000f2e2f7210 */ /* 0x000fe20007ffe1ff */
[----:B------:R-:W-:Y:S01]  /*1700*/  FMUL.FTZ R38, R38, UR10 ;  /* 0x0000000a26267c20 */ /* 0x000fe20008410000 */
[----:B------:R-:W-:Y:S01]  /*1710*/  LEA.HI R46, R6, R45, RZ, 0x3 ;  /* 0x0000002d062e7211 */ /* 0x000fe200078f18ff */
[----:B------:R-:W-:Y:S01]  /*1720*/  FMUL.FTZ R29, R29, UR10 ;  /* 0x0000000a1d1d7c20 */ /* 0x000fe20008410000 */
[----:B------:R-:W-:Y:S01]  /*1730*/  SHF.L.U32 R6, R47, 0x3, RZ ;  /* 0x000000032f067819 */ /* 0x000fe200000006ff */
[----:B------:R-:W-:Y:S01]  /*1740*/  FMUL.FTZ R28, R28, UR10 ;  /* 0x0000000a1c1c7c20 */ /* 0x000fe20008410000 */
[----:B------:R-:W-:Y:S01]  /*1750*/  LOP3.LUT R47, R48, 0x1c0, RZ, 0xc0, !PT ;  /* 0x000001c0302f7812 */ /* 0x000fe200078ec0ff */
[----:B------:R-:W-:Y:S01]  /*1760*/  FMUL.FTZ R27, R27, UR10 ;  /* 0x0000000a1b1b7c20 */ /* 0x000fe20008410000 */
[----:B------:R-:W-:Y:S01]  /*1770*/  LOP3.LUT R46, R46, 0xfffffff8, RZ, 0xc0, !PT ;  /* 0xfffffff82e2e7812 */ /* 0x000fe200078ec0ff */
[----:B------:R-:W-:Y:S01]  /*1780*/  FMUL.FTZ R34, R34, UR10 ;  /* 0x0000000a22227c20 */ /* 0x000fe20008410000 */
[----:B------:R-:W-:Y:S01]  /*1790*/  LOP3.LUT R48, R47, 0x38, R6, 0xf8, !PT ;  /* 0x000000382f307812 */ /* 0x000fe200078ef806 */
[----:B------:R-:W-:Y:S01]  /*17a0*/  FMUL.FTZ R57, R31, UR10 ;  /* 0x0000000a1f397c20 */ /* 0x000fe20008410000 */
[----:B------:R-:W-:Y:S01]  /*17b0*/  SHF.R.U32.HI R47, RZ, 0x3, R47 ;  /* 0x00000003ff2f7819 */ /* 0x000fe2000001162f */
[----:B------:R-:W-:Y:S01]  /*17c0*/  FMUL.FTZ R26, R26, UR10 ;  /* 0x0000000a1a1a7c20 */ /* 0x000fe20008410000 */
[----:B------:R-:W-:Y:S01]  /*17d0*/  LEA.HI R15, R44, R15, RZ, 0x6 ;  /* 0x0000000f2c0f7211 */ /* 0x000fe200078f30ff */
[----:B------:R-:W-:Y:S01]  /*17e0*/  FMUL.FTZ R44, R85, UR10 ;  /* 0x0000000a552c7c20 */ /* 0x000fe20008410000 */
[----:B------:R-:W-:Y:S01]  /*17f0*/  IADD3 R46, R45, -R46, RZ ;  /* 0x8000002e2d2e7210 */ /* 0x000fe20007ffe0ff */
[----:B------:R-:W-:Y:S01]  /*1800*/  FMUL.FTZ R45, R82, UR10 ;  /* 0x0000000a522d7c20 */ /* 0x000fe20008410000 */
[----:B------:R-:W-:Y:S01]  /*1810*/  LOP3.LUT R48, R48, R47, RZ, 0x3c, !PT ;  /* 0x0000002f30307212 */ /* 0x000fe200078e3cff */
[----:B------:R-:W-:Y:S01]  /*1820*/  FMUL.FTZ R47, R86, UR10 ;  /* 0x0000000a562f7c20 */ /* 0x000fe20008410000 */
[----:B------:R-:W-:Y:S01]  /*1830*/  SHF.R.S32.HI R15, RZ, 0x6, R15 ;  /* 0x00000006ff0f7819 */ /* 0x000fe2000001140f */
[----:B------:R-:W-:Y:S01]  /*1840*/  FMUL.FTZ R25, R25, UR10 ;  /* 0x0000000a19197c20 */ /* 0x000fe20008410000 */
[----:B------:R-:W-:Y:S01]  /*1850*/  LOP3.LUT P0, RZ, R46, 0x4, RZ, 0xc0, !PT ;  /* 0x000000042eff7812 */ /* 0x000fe2000780c0ff */
[----:B------:R-:W-:Y:S01]  /*1860*/  FMUL.FTZ R46, R81, UR10 ;  /* 0x0000000a512e7c20 */ /* 0x000fe20008410000 */
[----:B------:R-:W-:Y:S01]  /*1870*/  F2FP.BF16.F32.PACK_AB R7, R44, R7 ;  /* 0x000000072c07723e */ /* 0x000fe200000010ff */
[----:B------:R-:W-:-:S02]  /*1880*/  IMAD R15, R15, 0x200, R48 ;  /* 0x000002000f0f7824 */ /* 0x000fc400078e0230 */
[----:B------:R-:W-:Y:S01]  /*1890*/  FMUL.FTZ R48, R77, UR10 ;  /* 0x0000000a4d307c20 */ /* 0x000fe20008410000 */
[----:B------:R-:W-:Y:S01]  /*18a0*/  F2FP.BF16.F32.PACK_AB R44, R83, R84 ;  /* 0x00000054532c723e */ /* 0x000fe200000010ff */
[----:B------:R-:W-:Y:S01]  /*18b0*/  FMUL.FTZ R24, R24, UR10 ;  /* 0x0000000a18187c20 */ /* 0x000fe20008410000 */
[----:B------:R-:W-:Y:S01]  /*18c0*/  F2FP.BF16.F32.PACK_AB R45, R46, R45 ;  /* 0x0000002d2e2d723e */ /* 0x000fe200000010ff */
[----:B------:R-:W-:Y:S01]  /*18d0*/  STS [R35], R7 ;  /* 0x0000000723007388 */ /* 0x000fe20000000800 */
[----:B------:R-:W-:Y:S01]  /*18e0*/  F2FP.BF16.F32.PACK_AB R47, R48, R47 ;  /* 0x0000002f302f723e */ /* 0x000fe200000010ff */
[----:B------:R-:W-:Y:S01]  /*18f0*/  FMUL.FTZ R48, R76, UR10 ;  /* 0x0000000a4c307c20 */ /* 0x000fe20008410000 */
[----:B------:R-:W-:Y:S01]  /*1900*/  F2FP.BF16.F32.PACK_AB R46, R79, R80 ;  /* 0x000000504f2e723e */ /* 0x000fe200000010ff */
[----:B------:R-:W-:Y:S01]  /*1910*/  STS [R35+0x400], R44 ;  /* 0x0004002c23007388 */ /* 0x000fe20000000800 */
[----:B------:R-:W-:Y:S01]  /*1920*/  @P0 IADD3 R36, R35, -0x40, RZ ;  /* 0xffffffc023240810 */ /* 0x000fe20007ffe0ff */
[----:B------:R-:W-:Y:S01]  /*1930*/  FMUL.FTZ R23, R23, UR10 ;  /* 0x0000000a17177c20 */ /* 0x000fe20008410000 */
[----:B------:R-:W-:Y:S01]  /*1940*/  F2FP.BF16.F32.PACK_AB R48, R75, R48 ;  /* 0x000000304b30723e */ /* 0x000fe200000010ff */
[----:B------:R-:W-:Y:S01]  /*1950*/  FMUL.FTZ R30, R30, UR10 ;  /* 0x0000000a1e1e7c20 */ /* 0x000fe20008410000 */
[----:B------:R-:W-:Y:S01]  /*1960*/  F2FP.BF16.F32.PACK_AB R49, R50, R49 ;  /* 0x000000313231723e */ /* 0x000fe200000010ff */
[----:B------:R0:W-:Y:S01]  /*1970*/  STS [R36], R47 ;  /* 0x0000002f24007388 */ /* 0x0001e20000000800 */
[----:B------:R-:W-:Y:S01]  /*1980*/  F2FP.BF16.F32.PACK_AB R50, R71, R72 ;  /* 0x000000484732723e */ /* 0x000fe200000010ff */
[----:B------:R-:W-:Y:S01]  /*1990*/  FMUL.FTZ R21, R21, UR10 ;  /* 0x0000000a15157c20 */ /* 0x000fe20008410000 */
[----:B------:R-:W-:Y:S01]  /*19a0*/  F2FP.BF16.F32.PACK_AB R51, R52, R51 ;  /* 0x000000333433723e */ /* 0x000fe200000010ff */
[----:B------:R-:W-:Y:S01]  /*19b0*/  STS [R36+0x400], R48 ;  /* 0x0004003024007388 */ /* 0x000fe20000000800 */
[----:B------:R-:W-:Y:S01]  /*19c0*/  F2FP.BF16.F32.PACK_AB R52, R67, R68 ;  /* 0x000000444334723e */ /* 0x000fe200000010ff */
[----:B------:R-:W-:Y:S01]  /*19d0*/  FMUL.FTZ R20, R20, UR10 ;  /* 0x0000000a14147c20 */ /* 0x000fe20008410000 */
[----:B------:R-:W-:Y:S01]  /*19e0*/  F2FP.BF16.F32.PACK_AB R53, R56, R53 ;  /* 0x000000353835723e */ /* 0x000fe200000010ff */
[----:B------:R-:W-:Y:S01]  /*19f0*/  FMUL.FTZ R56, R32, UR10 ;  /* 0x0000000a20387c20 */ /* 0x000fe20008410000 */
[----:B------:R-:W-:Y:S01]  /*1a00*/  F2FP.BF16.F32.PACK_AB R41, R65, R66 ;  /* 0x000000424129723e */ /* 0x000fe200000010ff */
[----:B------:R-:W-:Y:S01]  /*1a10*/  FMUL.FTZ R19, R19, UR10 ;  /* 0x0000000a13137c20 */ /* 0x000fe20008410000 */
[----:B------:R-:W-:Y:S01]  /*1a20*/  F2FP.BF16.F32.PACK_AB R42, R63, R64 ;  /* 0x000000403f2a723e */ /* 0x000fe200000010ff */
[----:B------:R-:W-:Y:S01]  /*1a30*/  STS [R35+0x1000], R45 ;  /* 0x0010002d23007388 */ /* 0x000fe20000000800 */
[----:B------:R-:W-:Y:S01]  /*1a40*/  F2FP.BF16.F32.PACK_AB R31, R39, R40 ;  /* 0x00000028271f723e */ /* 0x000fe200000010ff */
[----:B------:R-:W-:Y:S01]  /*1a50*/  FMUL.FTZ R22, R22, UR10 ;  /* 0x0000000a16167c20 */ /* 0x000fe20008410000 */
[----:B------:R-:W-:Y:S01]  /*1a60*/  F2FP.BF16.F32.PACK_AB R32, R37, R62 ;  /* 0x0000003e2520723e */ /* 0x000fe200000010ff */
[----:B------:R-:W-:Y:S01]  /*1a70*/  STS [R35+0x1400], R46 ;  /* 0x0014002e23007388 */ /* 0x000fe20000000800 */
[----:B------:R-:W-:Y:S01]  /*1a80*/  FMUL.FTZ R13, R13, UR10 ;  /* 0x0000000a0d0d7c20 */ /* 0x000fe20008410000 */
[----:B------:R-:W-:Y:S01]  /*1a90*/  FMUL.FTZ R12, R12, UR10 ;  /* 0x0000000a0c0c7c20 */ /* 0x000fe20008410000 */
[----:B------:R-:W-:Y:S01]  /*1aa0*/  FMUL.FTZ R11, R11, UR10 ;  /* 0x0000000a0b0b7c20 */ /* 0x000fe20008410000 */
        /* <DEDUP_REMOVED lines=18> */
[----:B------:R-:W-:Y:S01]  /*1bd0*/  BSSY B0, `(.L_x_3) ;  /* 0x0000050000007945 */ /* 0x000fe20003800000 */
[----:B------:R-:W-:Y:S01]  /*1be0*/  F2FP.BF16.F32.PACK_AB R23, R23, R24 ;  /* 0x000000181717723e */ /* 0x000fe200000010ff */
[----:B------:R-:W-:Y:S01]  /*1bf0*/  STS [R36+0x2400], R53 ;  /* 0x0024003524007388 */ /* 0x000fe20000000800 */
[----:B------:R-:W-:Y:S01]  /*1c00*/  F2FP.BF16.F32.PACK_AB R30, R21, R30 ;  /* 0x0000001e151e723e */ /* 0x000fe200000010ff */
[----:B0-----:R-:W-:Y:S01]  /*1c10*/  VIADD R47, R6, 0x80 ;  /* 0x00000080062f7836 */ /* 0x001fe20000000000 */
[----:B------:R-:W-:Y:S01]  /*1c20*/  F2FP.BF16.F32.PACK_AB R19, R19, R20 ;  /* 0x000000141313723e */ /* 0x000fe200000010ff */
[----:B------:R0:W-:Y:S01]  /*1c30*/  STS [R35+0x3000], R41 ;  /* 0x0030002923007388 */ /* 0x0001e20000000800 */
[----:B------:R-:W-:Y:S01]  /*1c40*/  F2FP.BF16.F32.PACK_AB R22, R13, R22 ;  /* 0x000000160d16723e */ /* 0x000fe200000010ff */
[----:B------:R-:W1:Y:S01]  /*1c50*/  LDC.64 R20, c[0x0][0x448] ;  /* 0x00011200ff147b82 */ /* 0x000e620000000a00 */
[----:B------:R-:W-:Y:S01]  /*1c60*/  F2FP.BF16.F32.PACK_AB R26, R11, R12 ;  /* 0x0000000c0b1a723e */ /* 0x000fe200000010ff */
[----:B------:R-:W-:Y:S01]  /*1c70*/  STS [R35+0x3400], R42 ;  /* 0x0034002a23007388 */ /* 0x000fe20000000800 */
[----:B------:R-:W-:-:S02]  /*1c80*/  F2FP.BF16.F32.PACK_AB R24, R17, R18 ;  /* 0x000000121118723e */ /* 0x000fc400000010ff */
[----:B------:R-:W-:Y:S01]  /*1c90*/  F2FP.BF16.F32.PACK_AB R91, R91, R16 ;  /* 0x000000105b5b723e */ /* 0x000fe200000010ff */
[----:B------:R-:W-:Y:S01]  /*1ca0*/  STS [R36+0x3000], R54 ;  /* 0x0030003624007388 */ /* 0x000fe20000000800 */
[----:B------:R-:W-:Y:S01]  /*1cb0*/  F2FP.BF16.F32.PACK_AB R28, R9, R10 ;  /* 0x0000000a091c723e */ /* 0x000fe200000010ff */
[----:B0-----:R-:W0:Y:S01]  /*1cc0*/  LDC.64 R40, c[0x0][0x460] ;  /* 0x00011800ff287b82 */ /* 0x001e220000000a00 */
[----:B------:R-:W-:Y:S01]  /*1cd0*/  F2FP.BF16.F32.PACK_AB R5, R5, R8 ;  /* 0x000000080505723e */ /* 0x000fe200000010ff */
[----:B------:R-:W-:Y:S01]  /*1ce0*/  STS [R36+0x3400], R31 ;  /* 0x0034001f24007388 */ /* 0x000fe20000000800 */
[----:B------:R-:W-:Y:S01]  /*1cf0*/  LEA R44, R15, UR4, 0x1 ;  /* 0x000000040f2c7c11 */ /* 0x000fe2000f8e08ff */
[----:B------:R-:W-:Y:S01]  /*1d00*/  USHF.R.S32.HI UR4, URZ, 0x1f, UR5 ;  /* 0x0000001f3f047899 */ /* 0x000fe20008011405 */
[----:B------:R-:W-:Y:S01]  /*1d10*/  SHF.R.S32.HI R7, RZ, 0x1f, R6 ;  /* 0x0000001fff077819 */ /* 0x000fe20000011406 */
[----:B------:R-:W-:Y:S01]  /*1d20*/  STS [R35+0x4000], R32 ;  /* 0x0040002023007388 */ /* 0x000fe20000000800 */
[----:B------:R-:W-:-:S02]  /*1d30*/  SHF.R.S32.HI R45, RZ, 0x1f, R3 ;  /* 0x0000001fff2d7819 */ /* 0x000fc40000011403 */
[C---:B------:R-:W-:Y:S01]  /*1d40*/  IADD3 R46, R6.reuse, 0x40, RZ ;  /* 0x00000040062e7810 */ /* 0x040fe20007ffe0ff */
[----:B------:R-:W-:Y:S01]  /*1d50*/  STS [R35+0x4400], R33 ;  /* 0x0044002123007388 */ /* 0x000fe20000000800 */
[----:B------:R-:W-:-:S03]  /*1d60*/  IADD3 R48, R6, 0xc0, RZ ;  /* 0x000000c006307810 */ /* 0x000fc60007ffe0ff */
[----:B------:R-:W-:Y:S04]  /*1d70*/  STS [R36+0x4000], R29 ;  /* 0x0040001d24007388 */ /* 0x000fe80000000800 */
[----:B------:R-:W-:Y:S04]  /*1d80*/  STS [R36+0x4400], R27 ;  /* 0x0044001b24007388 */ /* 0x000fe80000000800 */
[----:B------:R-:W-:Y:S04]  /*1d90*/  STS [R35+0x5000], R34 ;  /* 0x0050002223007388 */ /* 0x000fe80000000800 */
[----:B------:R-:W-:Y:S04]  /*1da0*/  STS [R35+0x5400], R56 ;  /* 0x0054003823007388 */ /* 0x000fe80000000800 */
[----:B------:R-:W-:Y:S04]  /*1db0*/  STS [R36+0x5000], R25 ;  /* 0x0050001924007388 */ /* 0x000fe80000000800 */
[----:B------:R-:W-:Y:S04]  /*1dc0*/  STS [R36+0x5400], R23 ;  /* 0x0054001724007388 */ /* 0x000fe80000000800 */
[----:B------:R-:W-:Y:S04]  /*1dd0*/  STS [R35+0x6000], R30 ;  /* 0x0060001e23007388 */ /* 0x000fe80000000800 */
[----:B------:R-:W-:Y:S04]  /*1de0*/  STS [R35+0x6400], R19 ;  /* 0x0064001323007388 */ /* 0x000fe80000000800 */
[----:B------:R1:W-:Y:S04]  /*1df0*/  STS [R36+0x6000], R22 ;  /* 0x0060001624007388 */ /* 0x0003e80000000800 */
[----:B------:R-:W-:Y:S04]  /*1e00*/  STS [R36+0x6400], R26 ;  /* 0x0064001a24007388 */ /* 0x000fe80000000800 */
[----:B------:R2:W-:Y:S01]  /*1e10*/  STS [R35+0x7000], R24 ;  /* 0x0070001823007388 */ /* 0x0005e20000000800 */
[----:B-1----:R-:W-:-:S03]  /*1e20*/  IMAD.WIDE.U32 R22, R20, UR5, R6 ;  /* 0x0000000514167c25 */ /* 0x002fc6000f8e0006 */
[----:B------:R-:W-:Y:S01]  /*1e30*/  STS [R35+0x7400], R91 ;  /* 0x0074005b23007388 */ /* 0x000fe20000000800 */
[----:B------:R-:W-:-:S03]  /*1e40*/  IADD3 R4, P0, R4, R22, RZ ;  /* 0x0000001604047210 */ /* 0x000fc60007f1e0ff */
[----:B------:R-:W-:Y:S01]  /*1e50*/  STS [R36+0x7000], R28 ;  /* 0x0070001c24007388 */ /* 0x000fe20000000800 */
[----:B------:R-:W-:Y:S02]  /*1e60*/  VIADD R22, R3, 0x20 ;  /* 0x0000002003167836 */ /* 0x000fe40000000000 */
[----:B--2---:R-:W-:Y:S01]  /*1e70*/  IMAD R24, R20, UR4, RZ ;  /* 0x0000000414187c24 */ /* 0x004fe2000f8e02ff */
[----:B------:R1:W-:Y:S01]  /*1e80*/  STS [R36+0x7400], R5 ;  /* 0x0074000524007388 */ /* 0x0003e20000000800 */
[----:B------:R-:W-:Y:S01]  /*1e90*/  USHF.R.S32.HI UR4, URZ, 0x1f, UR7 ;  /* 0x0000001f3f047899 */ /* 0x000fe20008011407 */
[----:B------:R-:W-:Y:S01]  /*1ea0*/  BAR.SYNC.DEFER_BLOCKING 0x0 ;  /* 0x0000000000007b1d */ /* 0x000fe20000010000 */
[----:B-1----:R-:W-:Y:S01]  /*1eb0*/  IMAD R5, R21, UR5, R24 ;  /* 0x0000000515057c24 */ /* 0x002fe2000f8e0218 */
[----:B------:R-:W-:-:S03]  /*1ec0*/  IADD3 R24, R0, -UR5, RZ ;  /* 0x8000000500187c10 */ /* 0x000fc6000fffe0ff */
[----:B0-----:R-:W-:Y:S01]  /*1ed0*/  IMAD R0, R40, UR4, RZ ;  /* 0x0000000428007c24 */ /* 0x001fe2000f8e02ff */
[-C--:B------:R-:W-:Y:S02]  /*1ee0*/  ISETP.GE.AND P1, PT, R3, R24.reuse, PT ;  /* 0x000000180300720c */ /* 0x080fe40003f26270 */
[----:B------:R-:W-:Y:S01]  /*1ef0*/  IADD3.X R5, R2, R23, R5, P0, !PT ;  /* 0x0000001702057210 */ /* 0x000fe200007fe405 */
[----:B------:R-:W-:Y:S01]  /*1f00*/  IMAD R23, R41, UR7, R0 ;  /* 0x0000000729177c24 */ /* 0x000fe2000f8e0200 */
[----:B------:R-:W-:Y:S01]  /*1f10*/  ISETP.GE.AND P0, PT, R22, R24, PT ;  /* 0x000000181600720c */ /* 0x000fe20003f06270 */
[----:B------:R-:W-:-:S05]  /*1f20*/  IMAD.WIDE.U32 R40, R40, UR7, R4 ;  /* 0x0000000728287c25 */ /* 0x000fca000f8e0004 */
[----:B------:R-:W-:Y:S01]  /*1f30*/  IADD3 R23, R41, R23, RZ ;  /* 0x0000001729177210 */ /* 0x000fe20007ffe0ff */
[----:B------:R0:W1:Y:S04]  /*1f40*/  LDS.128 R16, [R44+0x1000] ;  /* 0x001000002c107984 */ /* 0x0000680000000c00 */
[----:B------:R0:W2:Y:S04]  /*1f50*/  LDS.128 R12, [R44+0x3000] ;  /* 0x003000002c0c7984 */ /* 0x0000a80000000c00 */
[----:B------:R0:W3:Y:S01]  /*1f60*/  LDS.128 R8, [R44+0x5000] ;  /* 0x005000002c087984 */ /* 0x0000e20000000c00 */
[----:B------:R-:W-:Y:S05]  /*1f70*/  @P1 BRA `(.L_x_4) ;  /* 0x0000000000541947 */ /* 0x000fea0003800000 */
[----:B------:R-:W-:Y:S01]  /*1f80*/  ULDC UR4, c[0x0][0x2d0] ;  /* 0x0000b40000047ab9 */ /* 0x000fe20000000800 */
[----:B------:R-:W4:Y:S01]  /*1f90*/  LDS.128 R24, [R44+0x2000] ;  /* 0x002000002c187984 */ /* 0x000f220000000c00 */
[----:B------:R-:W-:Y:S01]  /*1fa0*/  ISETP.GE.AND P1, PT, R6, UR4, PT ;  /* 0x0000000406007c0c */ /* 0x000fe2000bf26270 */
[-C--:B------:R-:W-:Y:S01]  /*1fb0*/  IMAD R0, R45, R20.reuse, RZ ;  /* 0x000000142d007224 */ /* 0x080fe200078e02ff */
[----:B------:R-:W-:Y:S01]  /*1fc0*/  ISETP.GE.AND P2, PT, R46, UR4, PT ;  /* 0x000000042e007c0c */ /* 0x000fe2000bf46270 */
[----:B------:R-:W5:Y:S01]  /*1fd0*/  LDS.128 R28, [R44+0x4000] ;  /* 0x004000002c1c7984 */ /* 0x000f620000000c00 */
[----:B------:R-:W-:Y:S01]  /*1fe0*/  IMAD.MOV.U32 R22, RZ, RZ, R40 ;  /* 0x000000ffff167224 */ /* 0x000fe200078e0028 */
[----:B------:R-:W-:Y:S01]  /*1ff0*/  ISETP.GE.AND P3, PT, R47, UR4, PT ;  /* 0x000000042f007c0c */ /* 0x000fe2000bf66270 */
[C---:B------:R-:W-:Y:S01]  /*2000*/  IMAD R43, R3.reuse, R21, R0 ;  /* 0x00000015032b7224 */ /* 0x040fe200078e0200 */
[----:B------:R-:W0:Y:S01]  /*2010*/  LDS.128 R32, [R44+0x6000] ;  /* 0x006000002c207984 */ /* 0x000e220000000c00 */
[----:B------:R-:W-:Y:S01]  /*2020*/  IMAD.WIDE.U32 R4, R3, R20, R22 ;  /* 0x0000001403047225 */ /* 0x000fe200078e0016 */
[----:B------:R-:W-:Y:S01]  /*2030*/  ISETP.GE.AND P4, PT, R48, UR4, PT ;  /* 0x0000000430007c0c */ /* 0x000fe2000bf86270 */
[----:B------:R-:W-:-:S03]  /*2040*/  ULDC.64 UR6, c[0x0][0x3e8] ;  /* 0x0000fa0000067ab9 */ /* 0x000fc60000000a00 */
[----:B------:R-:W1:Y:S01]  /*2050*/  @!P1 LDS.128 R36, [R44] ;  /* 0x000000002c249984 */ /* 0x000e620000000c00 */
[----:B------:R-:W-:Y:S02]  /*2060*/  IADD3 R5, R5, R43, RZ ;  /* 0x0000002b05057210 */ /* 0x000fe40007ffe0ff */
[----:B------:R-:W-:-:S04]  /*2070*/  LEA R42, P5, R4, UR6, 0x1 ;  /* 0x00000006042a7c11 */ /* 0x000fc8000f8a08ff */
[----:B------:R-:W-:-:S05]  /*2080*/  LEA.HI.X R43, R4, UR7, R5, 0x1, P5 ;  /* 0x00000007042b7c11 */ /* 0x000fca000a8f0c05 */
[----:B----4-:R4:W-:Y:S04]  /*2090*/  @!P2 STG.E.128 desc[UR8][R42.64+0x80], R24 ;  /* 0x000080182a00a986 */ /* 0x0109e8000c101d08 */
[----:B-----5:R4:W-:Y:S04]  /*20a0*/  @!P3 STG.E.128 desc[UR8][R42.64+0x100], R28 ;  /* 0x0001001c2a00b986 */ /* 0x0209e8000c101d08 */
[----:B0-----:R4:W-:Y:S04]  /*20b0*/  @!P4 STG.E.128 desc[UR8][R42.64+0x180], R32 ;  /* 0x000180202a00c986 */ /* 0x0019e8000c101d08 */
[----:B-1----:R4:W-:Y:S02]  /*20c0*/  @!P1 STG.E.128 desc[UR8][R42.64], R36 ;  /* 0x000000242a009986 */ /* 0x0029e4000c101d08 */
.L_x_4:
[----:B------:R-:W-:Y:S05]  /*20d0*/  BSYNC B0 ;  /* 0x0000000000007941 */ /* 0x000fea0003800000 */
.L_x_3:
[----:B----4-:R4:W0:Y:S01]  /*20e0*/  LDS.128 R24, [R44+0x7000] ;  /* 0x007000002c187984 */ /* 0x0108220000000c00 */
[----:B------:R-:W-:Y:S05]  /*20f0*/  @P0 EXIT ;  /* 0x000000000000094d */ /* 0x000fea0003800000 */
[----:B------:R-:W-:Y:S01]  /*2100*/  IADD3 R5, P0, R3, 0x20, RZ ;  /* 0x0000002003057810 */ /* 0x000fe20007f1e0ff */
[----:B------:R-:W-:Y:S01]  /*2110*/  IMAD.MOV.U32 R2, RZ, RZ, R40 ;  /* 0x000000ffff027224 */ /* 0x000fe200078e0028 */
[----:B------:R-:W-:Y:S01]  /*2120*/  ULDC.64 UR6, c[0x0][0x3e8] ;  /* 0x0000fa0000067ab9 */ /* 0x000fe20000000a00 */
[----:B------:R-:W-:Y:S01]  /*2130*/  ULDC UR4, c[0x0][0x2d0] ;  /* 0x0000b40000047ab9 */ /* 0x000fe20000000800 */
[----:B------:R-:W-:Y:S02]  /*2140*/  IADD3.X R3, RZ, R45, RZ, P0, !PT ;  /* 0x0000002dff037210 */ /* 0x000fe400007fe4ff */
[----:B------:R-:W-:Y:S02]  /*2150*/  ISETP.GE.AND P1, PT, R6, UR4, PT ;  /* 0x0000000406007c0c */ /* 0x000fe4000bf26270 */
[----:B------:R-:W-:Y:S01]  /*2160*/  ISETP.GE.AND P2, PT, R46, UR4, PT ;  /* 0x000000042e007c0c */ /* 0x000fe2000bf46270 */
[----:B------:R-:W-:Y:S01]  /*2170*/  IMAD R0, R3, R20, RZ ;  /* 0x0000001403007224 */ /* 0x000fe200078e02ff */
[----:B------:R-:W-:-:S02]  /*2180*/  MOV R3, R23 ;  /* 0x0000001700037202 */ /* 0x000fc40000000f00 */
[----:B------:R-:W-:Y:S01]  /*2190*/  ISETP.GE.AND P3, PT, R47, UR4, PT ;  /* 0x000000042f007c0c */ /* 0x000fe2000bf66270 */
[----:B------:R-:W-:-:S04]  /*21a0*/  IMAD.WIDE.U32 R2, R5, R20, R2 ;  /* 0x0000001405027225 */ /* 0x000fc800078e0002 */
[----:B------:R-:W-:Y:S01]  /*21b0*/  IMAD R5, R5, R21, R0 ;  /* 0x0000001505057224 */ /* 0x000fe200078e0200 */
[----:B------:R-:W-:-:S04]  /*21c0*/  LEA R4, P0, R2, UR6, 0x1 ;  /* 0x0000000602047c11 */ /* 0x000fc8000f8008ff */
[----:B------:R-:W-:-:S04]  /*21d0*/  IADD3 R3, R3, R5, RZ ;  /* 0x0000000503037210 */ /* 0x000fc80007ffe0ff */
[----:B------:R-:W-:Y:S02]  /*21e0*/  LEA.HI.X R5, R2, UR7, R3, 0x1, P0 ;  /* 0x0000000702057c11 */ /* 0x000fe400080f0c03 */
[----:B------:R-:W-:-:S03]  /*21f0*/  ISETP.GE.AND P0, PT, R48, UR4, PT ;  /* 0x0000000430007c0c */ /* 0x000fc6000bf06270 */
[----:B-1----:R1:W-:Y:S04]  /*2200*/  @!P1 STG.E.128 desc[UR8][R4.64], R16 ;  /* 0x0000001004009986 */ /* 0x0023e8000c101d08 */
[----:B--2---:R1:W-:Y:S04]  /*2210*/  @!P2 STG.E.128 desc[UR8][R4.64+0x80], R12 ;  /* 0x0000800c0400a986 */ /* 0x0043e8000c101d08 */
[----:B---3--:R1:W-:Y:S02]  /*2220*/  @!P3 STG.E.128 desc[UR8][R4.64+0x100], R8 ;  /* 0x000100080400b986 */ /* 0x0083e4000c101d08 */
[----:B------:R-:W-:Y:S05]  /*2230*/  @P0 EXIT ;  /* 0x000000000000094d */ /* 0x000fea0003800000 */
[----:B0-----:R-:W-:Y:S01]  /*2240*/  STG.E.128 desc[UR8][R4.64+0x180], R24 ;  /* 0x0001801804007986 */ /* 0x001fe2000c101d08 */
[----:B------:R-:W-:Y:S05]  /*2250*/  EXIT ;  /* 0x000000000000794d */ /* 0x000fea0003800000 */
.L_x_5:
[----:B------:R-:W-:-:S00]  /*2260*/  BRA `(.L_x_5) ;  /* 0xfffffffc00fc7947 */ /* 0x000fc0000383ffff */
[----:B------:R-:W-:-:S00]  /*2270*/  NOP ;  /* 0x0000000000007918 */ /* 0x000fc00000000000 */
        /* <DEDUP_REMOVED lines=8> */
.L_x_1029:


//--------------------- .text._ZN5flash44flash_bwd_dq_dk_dv_loop_seqk_parallel_kernelI23Flash_bwd_kernel_traitsILi256ELi64ELi32ELi8ELi4ELi1ELi2ELb1ELb1EN7cutlass10bfloat16_tE19Flash_kernel_traitsILi256ELi64ELi32ELi8ES3_EELb0ELb1ELb0ELb0ELb0ELb0ELb0EEEvNS_16Flash_bwd_paramsE --------------------------
	.section	.text._ZN5flash44flash_bwd_dq_dk_dv_loop_seqk_parallel_kernelI23Flash_bwd_kernel_traitsILi256ELi64ELi32ELi8ELi4ELi1ELi2ELb1ELb1EN7cutlass10bfloat16_tE19Flash_kernel_traitsILi256ELi64ELi32ELi8ES3_EELb0ELb1ELb0ELb0ELb0ELb0ELb0EEEvNS_16Flash_bwd_paramsE,"ax",@progbits
	.align	128
        .global         _ZN5flash44flash_bwd_dq_dk_dv_loop_seqk_parallel_kernelI23Flash_bwd_kernel_traitsILi256ELi64ELi32ELi8ELi4ELi1ELi2ELb1ELb1EN7cutlass10bfloat16_tE19Flash_kernel_traitsILi256ELi64ELi32ELi8ES3_EELb0ELb1ELb0ELb0ELb0ELb0ELb0EEEvNS_16Flash_bwd_paramsE
        .type           _ZN5flash44flash_bwd_dq_dk_dv_loop_seqk_parallel_kernelI23Flash_bwd_kernel_traitsILi256ELi64ELi32ELi8ELi4ELi1ELi2ELb1ELb1EN7cutlass10bfloat16_tE19Flash_kernel_traitsILi256ELi64ELi32ELi8ES3_EELb0ELb1ELb0ELb0ELb0ELb0ELb0EEEvNS_16Flash_bwd_paramsE,@function
        .size           _ZN5flash44flash_bwd_dq_dk_dv_loop_seqk_parallel_kernelI23Flash_bwd_kernel_traitsILi256ELi64ELi32ELi8ELi4ELi1ELi2ELb1ELb1EN7cutlass10bfloat16_tE19Flash_kernel_traitsILi256ELi64ELi32ELi8ES3_EELb0ELb1ELb0ELb0ELb0ELb0ELb0EEEvNS_16Flash_bwd_paramsE,(.L_x_1030 - _ZN5flash44flash_bwd_dq_dk_dv_loop_seqk_parallel_kernelI23Flash_bwd_kernel_traitsILi256ELi64ELi32ELi8ELi4ELi1ELi2ELb1ELb1EN7cutlass10bfloat16_tE19Flash_kernel_traitsILi256ELi64ELi32ELi8ES3_EELb0ELb1ELb0ELb0ELb0ELb0ELb0EEEvNS_16Flash_bwd_paramsE)
        .other          _ZN5flash44flash_bwd_dq_dk_dv_loop_seqk_parallel_kernelI23Flash_bwd_kernel_traitsILi256ELi64ELi32ELi8ELi4ELi1ELi2ELb1ELb1EN7cutlass10bfloat16_tE19Flash_kernel_traitsILi256ELi64ELi32ELi8ES3_EELb0ELb1ELb0ELb0ELb0ELb0ELb0EEEvNS_16Flash_bwd_paramsE,@"STO_CUDA_ENTRY STV_DEFAULT"
_ZN5flash44flash_bwd_dq_dk_dv_loop_seqk_parallel_kernelI23Flash_bwd_kernel_traitsILi256ELi64ELi32ELi8ELi4ELi1ELi2ELb1ELb1EN7cutlass10bfloat16_tE19Flash_kernel_traitsILi256ELi64ELi32ELi8ES3_EELb0ELb1ELb0ELb0ELb0ELb0ELb0EEEvNS_16Flash_bwd_paramsE:
.text._ZN5flash44flash_bwd_dq_dk_dv_loop_seqk_parallel_kernelI23Flash_bwd_kernel_traitsILi256ELi64ELi32ELi8ELi4ELi1ELi2ELb1ELb1EN7cutlass10bfloat16_tE19Flash_kernel_traitsILi256ELi64ELi32ELi8ES3_EELb0ELb1ELb0ELb0ELb0ELb0ELb0EEEvNS_16Flash_bwd_paramsE:
[----:B------:R-:W1:Y:S08]  /*0000*/  LDC R1, c[0x0][0x28] ;  /* 0x00000a00ff017b82 */ /* 0x000e700000000800 */
[----:B------:R-:W2:Y:S01]  /*0010*/  S2UR UR23, SR_CTAID.X ;  /* 0x00000000001779c3 */ /* 0x000ea20000002500 */
[----:B------:R-:W-:Y:S01]  /*0020*/  ULDC UR4, c[0x0][0x2c8] ;  /* 0x0000b20000047ab9 */ /* 0x000fe20000000800 */
[----:B-1----:R-:W-:Y:S01]  /*0030*/  IADD3 R1, R1, -0x10, RZ ;  /* 0xfffffff001017810 */ /* 0x002fe20007ffe0ff */
[----:B------:R-:W-:-:S04]  /*0040*/  UIADD3 UR5, UR4, 0x1f, URZ ;  /* 0x0000001f04057890 */ /* 0x000fc8000fffe03f */
[----:B------:R-:W-:-:S04]  /*0050*/  USHF.R.S32.HI UR4, URZ, 0x1f, UR5 ;  /* 0x0000001f3f047899 */ /* 0x000fc80008011405 */
[----:B------:R-:W-:-:S04]  /*0060*/  ULEA.HI UR4, UR4, UR5, URZ, 0x5 ;  /* 0x0000000504047291 */ /* 0x000fc8000f8f283f */
[----:B------:R-:W-:-:S04]  /*0070*/  USHF.R.S32.HI UR61, URZ, 0x5, UR4 ;  /* 0x000000053f3d7899 */ /* 0x000fc80008011404 */
[----:B--2---:R-:W-:-:S06]  /*0080*/  UISETP.GE.AND UP0, UPT, UR23, UR61, UPT ;  /* 0x0000003d1700728c */ /* 0x004fcc000bf06270 */
[----:B------:R-:W-:-:S13]  /*0090*/  PLOP3.LUT P0, PT, PT, PT, UP0, 0x80, 0x0 ;  /* 0x000000000000781c */ /* 0x000fda0003f0f008 */
[----:B------:R-:W-:Y:S05]  /*00a0*/  @P0 EXIT ;  /* 0x000000000000094d */ /* 0x000fea0003800000 */
[----:B------:R-:W1:Y:S01]  /*00b0*/  S2R R16, SR_TID.X ;  /* 0x0000000000107919 */ /* 0x000e620000002100 */
[----:B------:R-:W2:Y:S01]  /*00c0*/  S2UR UR4, SR_CgaCtaId ;  /* 0x00000000000479c3 */ /* 0x000ea20000008800 */
[----:B------:R-:W-:Y:S01]  /*00d0*/  UMOV UR5, 0x400 ;  /* 0x0000040000057882 */ /* 0x000fe20000000000 */
[----:B------:R-:W-:Y:S02]  /*00e0*/  IMAD.MOV.U32 R224, RZ, RZ, 0x20 ;  /* 0x00000020ffe07424 */ /* 0x000fe400078e00ff */
[----:B------:R-:W-:Y:S02]  /*00f0*/  IMAD.MOV.U32 R227, RZ, RZ, 0x40 ;  /* 0x00000040ffe37424 */ /* 0x000fe400078e00ff */
[----:B------:R-:W-:Y:S02]  /*0100*/  IMAD.MOV.U32 R251, RZ, RZ, 0x1c0 ;  /* 0x000001c0fffb7424 */ /* 0x000fe400078e00ff */
[----:B------:R-:W3:Y:S08]  /*0110*/  S2UR UR51, SR_CTAID.Y ;  /* 0x00000000003379c3 */ /* 0x000ef00000002600 */
[----:B------:R-:W4:Y:S01]  /*0120*/  S2UR UR56, SR_CTAID.Z ;  /* 0x00000000003879c3 */ /* 0x000f220000002700 */
[----:B--2---:R-:W-:-:S04]  /*0130*/  ULEA UR4, UR4, UR5, 0x18 ;  /* 0x0000000504047291 */ /* 0x004fc8000f8ec03f */
[----:B------:R-:W-:Y:S02]  /*0140*/  UIADD3 UR8, UR4, 0x14000, URZ ;  /* 0x0001400004087890 */ /* 0x000fe4000fffe03f */
[----:B------:R-:W-:Y:S01]  /*0150*/  UIADD3 UR7, UR4, 0x10000, URZ ;  /* 0x0001000004077890 */ /* 0x000fe2000fffe03f */
[----:B-1----:R-:W-:Y:S01]  /*0160*/  SHF.R.S32.HI R12, RZ, 0x1f, R16 ;  /* 0x0000001fff0c7819 */ /* 0x002fe20000011410 */
[----:B---3--:R-:W-:-:S03]  /*0170*/  USHF.L.U32 UR5, UR51, 0x7, URZ ;  /* 0x0000000733057899 */ /* 0x008fc6000800063f */
[CC--:B------:R-:W-:Y:S02]  /*0180*/  LEA.HI R17, R12.reuse, R16.reuse, RZ, 0x3 ;  /* 0x000000100c117211 */ /* 0x0c0fe400078f18ff */
[CC--:B------:R-:W-:Y:S02]  /*0190*/  LEA.HI R15, R12.reuse, R16.reuse, RZ, 0x2 ;  /* 0x000000100c0f7211 */ /* 0x0c0fe400078f10ff */
[----:B------:R-:W-:Y:S01]  /*01a0*/  SHF.R.S32.HI R5, RZ, 0x3, R17 ;  /* 0x00000003ff057819 */ /* 0x000fe20000011411 */
[----:B----4-:R-:W-:Y:S01]  /*01b0*/  USHF.R.S32.HI UR6, URZ, 0x1f, UR56 ;  /* 0x0000001f3f067899 */ /* 0x010fe20008011438 */
[----:B------:R-:W-:Y:S02]  /*01c0*/  LEA.HI R10, R12, R16, RZ, 0x4 ;  /* 0x000000100c0a7211 */ /* 0x000fe400078f20ff */
[--C-:B------:R-:W-:Y:S01]  /*01d0*/  SHF.R.S32.HI R8, RZ, 0x2, R15.reuse ;  /* 0x00000002ff087819 */ /* 0x100fe2000001140f */
[----:B------:R-:W-:Y:S01]  /*01e0*/  IMAD.SHL.U32 R5, R5, 0x40, RZ ;  /* 0x0000004005057824 */ /* 0x000fe200078e00ff */
[----:B------:R-:W-:-:S02]  /*01f0*/  SHF.R.S32.HI R2, RZ, 0x1f, R15 ;  /* 0x0000001fff027819 */ /* 0x000fc4000001140f */
[----:B------:R-:W-:Y:S02]  /*0200*/  LOP3.LUT R0, R17, 0xfffffff8, RZ, 0xc0, !PT ;  /* 0xfffffff811007812 */ /* 0x000fe400078ec0ff */
[----:B------:R-:W-:Y:S02]  /*0210*/  LEA.HI R14, R12, R16, RZ, 0x5 ;  /* 0x000000100c0e7211 */ /* 0x000fe400078f28ff */
[----:B------:R-:W-:Y:S01]  /*0220*/  SHF.R.S32.HI R7, RZ, 0x4, R10 ;  /* 0x00000004ff077819 */ /* 0x000fe2000001140a */
[----:B------:R-:W-:Y:S01]  /*0230*/  IMAD.IADD R0, R16, 0x1, -R0 ;  /* 0x0000000110007824 */ /* 0x000fe200078e0a00 */
[----:B------:R-:W-:Y:S02]  /*0240*/  LEA.HI R2, R2, R8, RZ, 0x3 ;  /* 0x0000000802027211 */ /* 0x000fe400078f18ff */
[----:B------:R-:W-:Y:S02]  /*0250*/  LOP3.LUT R3, R14, 0xffffffe0, RZ, 0xc0, !PT ;  /* 0xffffffe00e037812 */ /* 0x000fe400078ec0ff */
[----:B------:R-:W-:-:S02]  /*0260*/  LEA.HI R6, R10, R7, RZ, 0x1 ;  /* 0x000000070a067211 */ /* 0x000fc400078f08ff */
[----:B------:R-:W-:Y:S01]  /*0270*/  LOP3.LUT R4, R2, 0xfffffff8, RZ, 0xc0, !PT ;  /* 0xfffffff802047812 */ /* 0x000fe200078ec0ff */
[----:B------:R-:W-:Y:S01]  /*0280*/  IMAD.IADD R3, R16, 0x1, -R3 ;  /* 0x0000000110037824 */ /* 0x000fe200078e0a03 */
[----:B------:R-:W-:Y:S01]  /*0290*/  LOP3.LUT R2, R5, 0x1c0, RZ, 0xc0, !PT ;  /* 0x000001c005027812 */ /* 0x000fe200078ec0ff */
[----:B------:R-:W-:Y:S01]  /*02a0*/  IMAD.SHL.U32 R5, R0, 0x8, RZ ;  /* 0x0000000800057824 */ /* 0x000fe200078e00ff */
[----:B------:R-:W-:Y:S01]  /*02b0*/  LOP3.LUT R6, R6, 0xfffffffe, RZ, 0xc0, !PT ;  /* 0xfffffffe06067812 */ /* 0x000fe200078ec0ff */
[----:B------:R-:W-:Y:S01]  /*02c0*/  IMAD.IADD R8, R8, 0x1, -R4 ;  /* 0x0000000108087824 */ /* 0x000fe200078e0a04 */
[----:B------:R-:W-:Y:S02]  /*02d0*/  LOP3.LUT P0, RZ, R0, 0x4, RZ, 0xc0, !PT ;  /* 0x0000000400ff7812 */ /* 0x000fe4000780c0ff */
[----:B------:R-:W-:Y:S01]  /*02e0*/  LOP3.LUT R4, R2, 0x38, R5, 0xf8, !PT ;  /* 0x0000003802047812 */ /* 0x000fe200078ef805 */
[----:B------:R-:W-:Y:S01]  /*02f0*/  IMAD.SHL.U32 R5, R0, 0x40, RZ ;  /* 0x0000004000057824 */ /* 0x000fe200078e00ff */
[----:B------:R-:W-:Y:S01]  /*0300*/  SHF.R.U32.HI R2, RZ, 0x3, R2 ;  /* 0x00000003ff027819 */ /* 0x000fe20000011602 */
[----:B------:R-:W-:Y:S01]  /*0310*/  IMAD.IADD R11, R7, 0x1, -R6 ;  /* 0x00000001070b7824 */ /* 0x000fe200078e0a06 */
[----:B------:R-:W-:-:S02]  /*0320*/  SHF.R.S32.HI R6, RZ, 0x1f, R3 ;  /* 0x0000001fff067819 */ /* 0x000fc40000011403 */
[----:B------:R-:W-:Y:S02]  /*0330*/  LOP3.LUT R9, R4, R2, RZ, 0x3c, !PT ;  /* 0x0000000204097212 */ /* 0x000fe400078e3cff */
[----:B------:R-:W-:Y:S01]  /*0340*/  LOP3.LUT R2, R5, 0x1c0, RZ, 0xc0, !PT ;  /* 0x000001c005027812 */ /* 0x000fe200078ec0ff */
[----:B------:R-:W-:Y:S01]  /*0350*/  IMAD.SHL.U32 R5, R0, 0x20, RZ ;  /* 0x0000002000057824 */ /* 0x000fe200078e00ff */
[----:B------:R-:W-:Y:S02]  /*0360*/  LEA.HI R7, R12, R16, RZ, 0x7 ;  /* 0x000000100c077211 */ /* 0x000fe400078f38ff */
[----:B------:R-:W-:Y:S01]  /*0370*/  LEA.HI R18, R6, R3, RZ, 0x2 ;  /* 0x0000000306127211 */ /* 0x000fe200078f10ff */
[----:B------:R-:W-:Y:S01]  /*0380*/  IMAD.SHL.U32 R3, R11, 0x100, RZ ;  /* 0x000001000b037824 */ /* 0x000fe200078e00ff */
[----:B------:R-:W-:Y:S02]  /*0390*/  LOP3.LUT R6, R2, 0x8, R17, 0xf8, !PT ;  /* 0x0000000802067812 */ /* 0x000fe400078ef811 */
[----:B------:R-:W-:-:S02]  /*03a0*/  SHF.R.S32.HI R7, RZ, 0x7, R7 ;  /* 0x00000007ff077819 */ /* 0x000fc40000011407 */
[----:B------:R-:W-:Y:S02]  /*03b0*/  SHF.R.U32.HI R2, RZ, 0x3, R2 ;  /* 0x00000003ff027819 */ /* 0x000fe40000011602 */
[----:B------:R-:W-:Y:S02]  /*03c0*/  LOP3.LUT R3, R3, 0x100, RZ, 0xc0, !PT ;  /* 0x0000010003037812 */ /* 0x000fe400078ec0ff */
[----:B------:R-:W-:Y:S01]  /*03d0*/  LOP3.LUT P5, RZ, R0, 0x2, RZ, 0xc0, !PT ;  /* 0x0000000200ff7812 */ /* 0x000fe200078ac0ff */
[----:B------:R-:W-:Y:S01]  /*03e0*/  IMAD R0, R7, 0x2, R11 ;  /* 0x0000000207007824 */ /* 0x000fe200078e020b */
[----:B------:R-:W-:Y:S02]  /*03f0*/  LOP3.LUT R2, R6, R2, RZ, 0x3c, !PT ;  /* 0x0000000206027212 */ /* 0x000fe400078e3cff */
[----:B------:R-:W-:Y:S02]  /*0400*/  LOP3.LUT R13, R3, 0xe0, R5, 0xf8, !PT ;  /* 0x000000e0030d7812 */ /* 0x000fe400078ef805 */
[----:B------:R-:W-:Y:S01]  /*0410*/  LOP3.LUT R3, R10, 0xfffffff0, RZ, 0xc0, !PT ;  /* 0xfffffff00a037812 */ /* 0x000fe200078ec0ff */
[----:B------:R-:W-:Y:S01]  /*0420*/  IMAD.U32 R234, R0, 0x200, R2 ;  /* 0x0000020000ea7824 */ /* 0x000fe200078e0002 */
[----:B------:R-:W-:-:S02]  /*0430*/  LOP3.LUT R4, R8, 0x1, RZ, 0xc0, !PT ;  /* 0x0000000108047812 */ /* 0x000fc400078ec0ff */
[----:B------:R-:W-:Y:S01]  /*0440*/  LOP3.LUT R2, R15, 0x7ffffffc, RZ, 0xc0, !PT ;  /* 0x7ffffffc0f027812 */ /* 0x000fe200078ec0ff */
[----:B------:R-:W-:Y:S01]  /*0450*/  IMAD.IADD R0, R16, 0x1, -R3 ;  /* 0x0000000110007824 */ /* 0x000fe200078e0a03 */
[----:B------:R-:W-:Y:S02]  /*0460*/  LEA.HI R5, R12, R16, RZ, 0x6 ;  /* 0x000000100c057211 */ /* 0x000fe400078f30ff */
[----:B------:R-:W-:Y:S01]  /*0470*/  ISETP.NE.U32.AND P1, PT, R4, 0x1, PT ;  /* 0x000000010400780c */ /* 0x000fe20003f25070 */
[----:B------:R-:W-:Y:S01]  /*0480*/  IMAD.SHL.U32 R4, R8, 0x20, RZ ;  /* 0x0000002008047824 */ /* 0x000fe200078e00ff */
[----:B------:R-:W-:Y:S01]  /*0490*/  SHF.R.S32.HI R3, RZ, 0x6, R5 ;  /* 0x00000006ff037819 */ /* 0x000fe20000011405 */
[C---:B------:R-:W-:Y:S01]  /*04a0*/  IMAD.IADD R15, R16.reuse, 0x1, -R2 ;  /* 0x00000001100f7824 */ /* 0x040fe200078e0a02 */
[----:B------:R-:W-:Y:S01]  /*04b0*/  SHF.R.S32.HI R6, RZ, 0x1f, R0 ;  /* 0x0000001fff067819 */ /* 0x000fe20000011400 */
[----:B------:R-:W-:Y:S01]  /*04c0*/  IMAD.SHL.U32 R16, R16, 0x2, RZ ;  /* 0x0000000210107824 */ /* 0x000fe200078e00ff */
[----:B------:R-:W-:Y:S01]  /*04d0*/  LOP3.LUT R4, R4, 0xe0, RZ, 0xc0, !PT ;  /* 0x000000e004047812 */ /* 0x000fe200078ec0ff */
[----:B------:R-:W-:Y:S01]  /*04e0*/  IMAD.SHL.U32 R2, R7, 0x10, RZ ;  /* 0x0000001007027824 */ /* 0x000fe200078e00ff */
[----:B------:R-:W-:Y:S01]  /*04f0*/  LEA.HI R226, R6, R0, RZ, 0x3 ;  /* 0x0000000006e27211 */ /* 0x000fe200078f18ff */
[C---:B------:R-:W-:Y:S01]  /*0500*/  IMAD R237, R3.reuse, 0x200, R9 ;  /* 0x0000020003ed7824 */ /* 0x040fe200078e0209 */
[----:B------:R-:W-:Y:S01]  /*0510*/  LOP3.LUT P6, RZ, R0, 0x4, RZ, 0xc0, !PT ;  /* 0x0000000400ff7812 */ /* 0x000fe200078cc0ff */
[----:B------:R-:W-:Y:S01]  /*0520*/  IMAD.SHL.U32 R9, R3, 0x8, RZ ;  /* 0x0000000803097824 */ /* 0x000fe200078e00ff */
[----:B------:R-:W-:Y:S01]  /*0530*/  LOP3.LUT R7, R2, 0x6, R16, 0xf8, !PT ;  /* 0x0000000602077812 */ /* 0x000fe200078ef810 */
[C---:B------:R-:W-:Y:S01]  /*0540*/  IMAD.SHL.U32 R3, R11.reuse, 0x8, RZ ;  /* 0x000000080b037824 */ /* 0x040fe200078e00ff */
[----:B------:R-:W-:Y:S01]  /*0550*/  LOP3.LUT R10, R4, 0x10, R2, 0xf8, !PT ;  /* 0x00000010040a7812 */ /* 0x000fe200078ef802 */
[----:B------:R-:W-:Y:S01]  /*0560*/  IMAD.SHL.U32 R2, R11, 0x20, RZ ;  /* 0x000000200b027824 */ /* 0x000fe200078e00ff */
[----:B------:R-:W-:Y:S01]  /*0570*/  LOP3.LUT R4, R226, 0xfffffff8, RZ, 0xc0, !PT ;  /* 0xfffffff8e2047812 */ /* 0x000fe200078ec0ff */
[----:B------:R1:W-:Y:S01]  /*0580*/  STL [R1+0x4], R7 ;  /* 0x0000040701007387 */ /* 0x0003e20000100800 */
[----:B------:R-:W-:Y:S01]  /*0590*/  LOP3.LUT R12, R3, 0x8, RZ, 0xc0, !PT ;  /* 0x00000008030c7812 */ /* 0x000fe200078ec0ff */
[C---:B------:R-:W-:Y:S01]  /*05a0*/  IMAD.SHL.U32 R6, R0.reuse, 0x4, RZ ;  /* 0x0000000400067824 */ /* 0x040fe200078e00ff */
[----:B------:R-:W-:Y:S01]  /*05b0*/  SHF.R.S32.HI R5, RZ, 0x5, R14 ;  /* 0x00000005ff057819 */ /* 0x000fe2000001140e */
[----:B------:R-:W-:Y:S01]  /*05c0*/  IMAD.IADD R4, R0, 0x1, -R4 ;  /* 0x0000000100047824 */ /* 0x000fe200078e0a04 */
[C---:B------:R-:W-:Y:S01]  /*05d0*/  LOP3.LUT P2, RZ, R8.reuse, 0x2, RZ, 0xc0, !PT ;  /* 0x0000000208ff7812 */ /* 0x040fe2000784c0ff */
[----:B------:R-:W-:Y:S01]  /*05e0*/  IMAD.SHL.U32 R3, R8, 0x4, RZ ;  /* 0x0000000408037824 */ /* 0x000fe200078e00ff */
[----:B------:R-:W-:Y:S01]  /*05f0*/  SEL R225, R224, 0xffffffe0, !P0 ;  /* 0xffffffe0e0e17807 */ /* 0x000fe20004000000 */
[----:B------:R-:W-:Y:S01]  /*0600*/  IMAD.SHL.U32 R226, R226, 0x40, RZ ;  /* 0x00000040e2e27824 */ /* 0x000fe200078e00ff */
[----:B------:R-:W-:-:S02]  /*0610*/  LOP3.LUT P4, RZ, R4, 0x4, RZ, 0xc0, !PT ;  /* 0x0000000404ff7812 */ /* 0x000fc4000788c0ff */
[C---:B------:R-:W-:Y:S01]  /*0620*/  LOP3.LUT P3, RZ, R4.reuse, 0x2, RZ, 0xc0, !PT ;  /* 0x0000000204ff7812 */ /* 0x040fe2000786c0ff */
[----:B------:R-:W-:Y:S01]  /*0630*/  IMAD.SHL.U32 R4, R4, 0x40, RZ ;  /* 0x0000004004047824 */ /* 0x000fe200078e00ff */
[----:B------:R-:W-:Y:S02]  /*0640*/  LOP3.LUT R10, R10, 0x18, R3, 0x78, !PT ;  /* 0x000000180a0a7812 */ /* 0x000fe400078e7803 */
[----:B------:R-:W-:Y:S02]  /*0650*/  SHF.R.U32.HI R3, RZ, 0x3, R13 ;  /* 0x00000003ff037819 */ /* 0x000fe4000001160d */
[----:B------:R-:W-:Y:S02]  /*0660*/  LOP3.LUT R226, R226, 0xfffffe00, RZ, 0xc0, !PT ;  /* 0xfffffe00e2e27812 */ /* 0x000fe400078ec0ff */
[----:B------:R-:W-:Y:S02]  /*0670*/  SEL R231, R227, 0xffffffc0, !P0 ;  /* 0xffffffc0e3e77807 */ /* 0x000fe40004000000 */
[----:B------:R-:W-:-:S02]  /*0680*/  SEL R251, R251, 0x240, !P1 ;  /* 0x00000240fbfb7807 */ /* 0x000fc40004800000 */
[----:B------:R-:W-:Y:S01]  /*0690*/  SEL R227, R227, 0xffffffc0, !P4 ;  /* 0xffffffc0e3e37807 */ /* 0x000fe20006000000 */
[----:B-1----:R-:W-:Y:S01]  /*06a0*/  IMAD.SHL.U32 R7, R0, 0x20, RZ ;  /* 0x0000002000077824 */ /* 0x002fe200078e00ff */
[----:B------:R-:W-:Y:S02]  /*06b0*/  LOP3.LUT R0, R2, 0x20, RZ, 0xc0, !PT ;  /* 0x0000002002007812 */ /* 0x000fe400078ec0ff */
[----:B------:R-:W-:Y:S02]  /*06c0*/  LEA R237, R237, UR4, 0x1 ;  /* 0x00000004eded7c11 */ /* 0x000fe4000f8e08ff */
[----:B------:R-:W-:Y:S02]  /*06d0*/  LOP3.LUT R2, R12, 0x1e0, R7, 0xf8, !PT ;  /* 0x000001e00c027812 */ /* 0x000fe400078ef807 */
[----:B------:R-:W-:Y:S02]  /*06e0*/  SHF.R.S32.HI R7, RZ, 0x1f, R14 ;  /* 0x0000001fff077819 */ /* 0x000fe4000001140e */
[----:B------:R-:W-:-:S02]  /*06f0*/  LOP3.LUT R9, R0, 0x18, R9, 0xf8, !PT ;  /* 0x0000001800097812 */ /* 0x000fc400078ef809 */
[----:B------:R-:W-:Y:S02]  /*0700*/  LOP3.LUT R8, R2, 0x38, R6, 0x78, !PT ;  /* 0x0000003802087812 */ /* 0x000fe400078e7806 */
[-C--:B------:R-:W-:Y:S01]  /*0710*/  LEA.HI R0, R7, R5.reuse, RZ, 0x2 ;  /* 0x0000000507007211 */ /* 0x080fe200078f10ff */
[----:B------:R-:W-:Y:S01]  /*0720*/  IMAD.SHL.U32 R7, R15, 0x2, RZ ;  /* 0x000000020f077824 */ /* 0x000fe200078e00ff */
[----:B------:R-:W-:Y:S02]  /*0730*/  LEA.HI R2, R14, R5, RZ, 0x1 ;  /* 0x000000050e027211 */ /* 0x000fe400078f08ff */
[----:B------:R-:W-:Y:S02]  /*0740*/  LOP3.LUT R0, R0, 0xfffffffc, RZ, 0xc0, !PT ;  /* 0xfffffffc00007812 */ /* 0x000fe400078ec0ff */
[----:B------:R-:W-:-:S03]  /*0750*/  LOP3.LUT R2, R2, 0x3ffffe, RZ, 0xc0, !PT ;  /* 0x003ffffe02027812 */ /* 0x000fc600078ec0ff */
[----:B------:R-:W-:Y:S01]  /*0760*/  IMAD.IADD R6, R5, 0x1, -R0 ;  /* 0x0000000105067824 */ /* 0x000fe200078e0a00 */
[----:B------:R-:W-:Y:S01]  /*0770*/  LOP3.LUT R0, R13, 0x8, R17, 0xf8, !PT ;  /* 0x000000080d007812 */ /* 0x000fe200078ef811 */
[C---:B------:R-:W-:Y:S01]  /*0780*/  IMAD.IADD R232, R5.reuse, 0x1, -R2 ;  /* 0x0000000105e87824 */ /* 0x040fe200078e0a02 */
[----:B------:R-:W-:Y:S01]  /*0790*/  LOP3.LUT R2, R4, 0x1c0, RZ, 0xc0, !PT ;  /* 0x000001c004027812 */ /* 0x000fe200078ec0ff */
[----:B------:R-:W-:Y:S01]  /*07a0*/  IMAD.SHL.U32 R5, R5, 0x8, RZ ;  /* 0x0000000805057824 */ /* 0x000fe200078e00ff */
[----:B------:R-:W-:Y:S01]  /*07b0*/  LOP3.LUT R3, R0, 0x38, R3, 0x78, !PT ;  /* 0x0000003800037812 */ /* 0x000fe200078e7803 */
[----:B------:R-:W-:Y:S01]  /*07c0*/  IMAD R0, R6, 0x200, R7 ;  /* 0x0000020006007824 */ /* 0x000fe200078e0207 */
[----:B------:R-:W-:Y:S01]  /*07d0*/  SHF.R.U32.HI R4, RZ, 0x3, R2 ;  /* 0x00000003ff047819 */ /* 0x000fe20000011602 */
[----:B------:R-:W-:Y:S01]  /*07e0*/  IMAD R232, R232, 0x200, R8 ;  /* 0x00000200e8e87824 */ /* 0x000fe200078e0208 */
[----:B------:R-:W-:Y:S01]  /*07f0*/  LOP3.LUT R5, R5, 0x38, RZ, 0xc0, !PT ;  /* 0x0000003805057812 */ /* 0x000fe200078ec0ff */
[----:B------:R-:W-:Y:S01]  /*0800*/  IMAD.IADD R10, R0, 0x1, R10 ;  /* 0x00000001000a7824 */ /* 0x000fe200078e020a */
[----:B------:R-:W-:-:S02]  /*0810*/  LOP3.LUT R7, R4, R2, R12, 0x1e, !PT ;  /* 0x0000000204077212 */ /* 0x000fc400078e1e0c */
[C---:B------:R-:W-:Y:S02]  /*0820*/  LOP3.LUT R0, R4.reuse, R2, R5, 0x1e, !PT ;  /* 0x0000000204007212 */ /* 0x040fe400078e1e05 */
[----:B------:R-:W-:Y:S01]  /*0830*/  LOP3.LUT R5, R4, R9, R2, 0x1e, !PT ;  /* 0x0000000904057212 */ /* 0x000fe200078e1e02 */
[----:B------:R-:W-:Y:S01]  /*0840*/  IMAD R2, R11, 0x1000, R226 ;  /* 0x000010000b027824 */ /* 0x000fe200078e02e2 */
[----:B------:R-:W-:Y:S02]  /*0850*/  SHF.R.S32.HI R4, RZ, 0x2, R18 ;  /* 0x00000002ff047819 */ /* 0x000fe40000011412 */
[----:B------:R-:W-:Y:S01]  /*0860*/  LEA R249, R10, UR4, 0x1 ;  /* 0x000000040af97c11 */ /* 0x000fe2000f8e08ff */
[----:B------:R-:W-:Y:S01]  /*0870*/  IMAD.IADD R233, R2, 0x1, R0 ;  /* 0x0000000102e97824 */ /* 0x000fe200078e0200 */
[----:B------:R-:W-:Y:S01]  /*0880*/  LEA R3, R3, UR4, 0x1 ;  /* 0x0000000403037c11 */ /* 0x000fe2000f8e08ff */
[----:B------:R-:W-:Y:S01]  /*0890*/  IMAD.U32 R0, RZ, RZ, UR5 ;  /* 0x00000005ff007e24 */ /* 0x000fe2000f8e00ff */
[----:B------:R-:W-:Y:S01]  /*08a0*/  USHF.R.S32.HI UR5, URZ, 0x1f, UR51 ;  /* 0x0000001f3f057899 */ /* 0x000fe20008011433 */
[----:B------:R-:W-:Y:S01]  /*08b0*/  IMAD R2, R6, 0x400, R226 ;  /* 0x0000040006027824 */ /* 0x000fe200078e02e2 */
[----:B------:R-:W-:Y:S01]  /*08c0*/  LOP3.LUT R226, R5, R226, RZ, 0xfc, !PT ;  /* 0x000000e205e27212 */ /* 0x000fe200078efcff */
[----:B------:R-:W-:-:S02]  /*08d0*/  IMAD.U32 R0, RZ, RZ, UR6 ;  /* 0x00000006ff007e24 */ /* 0x000fc4000f8e00ff */
[----:B------:R-:W-:Y:S02]  /*08e0*/  IMAD.IADD R2, R2, 0x1, R7 ;  /* 0x0000000102027824 */ /* 0x000fe400078e0207 */
[----:B------:R-:W-:Y:S01]  /*08f0*/  IMAD.U32 R0, RZ, RZ, UR5 ;  /* 0x00000005ff007e24 */ /* 0x000fe2000f8e00ff */
[----:B------:R-:W-:Y:S01]  /*0900*/  UIADD3 UR5, UR4, 0x14000, URZ ;  /* 0x0001400004057890 */ /* 0x000fe2000fffe03f */
[----:B------:R-:W-:Y:S01]  /*0910*/  IMAD.U32 R0, RZ, RZ, UR6 ;  /* 0x00000006ff007e24 */ /* 0x000fe2000f8e00ff */
[----:B------:R-:W-:Y:S01]  /*0920*/  SEL R0, R224, 0xffffffe0, !P5 ;  /* 0xffffffe0e0007807 */ /* 0x000fe20006800000 */
[----:B------:R-:W-:Y:S01]  /*0930*/  IMAD R4, R6, 0x10, R4 ;  /* 0x0000001006047824 */ /* 0x000fe200078e0204 */
[----:B------:R-:W-:Y:S01]  /*0940*/  SEL R224, R224, 0xffffffe0, !P3 ;  /* 0xffffffe0e0e07807 */ /* 0x000fe20005800000 */
[C---:B------:R-:W-:Y:S01]  /*0950*/  VIADD R250, R249.reuse, 0x10 ;  /* 0x00000010f9fa7836 */ /* 0x040fe20000000000 */
[----:B------:R-:W-:Y:S01]  /*0960*/  LEA R232, R232, UR5, 0x1 ;  /* 0x00000005e8e87c11 */ /* 0x000fe2000f8e08ff */
[----:B------:R-:W-:Y:S01]  /*0970*/  UIADD3 UR6, UR4, 0x10000, URZ ;  /* 0x0001000004067890 */ /* 0x000fe2000fffe03f */
[----:B------:R-:W-:Y:S01]  /*0980*/  LEA R230, R234, UR5, 0x1 ;  /* 0x00000005eae67c11 */ /* 0x000fe2000f8e08ff */
[----:B------:R-:W-:Y:S01]  /*0990*/  @P2 VIADD R250, R249, 0xfffffff0 ;  /* 0xfffffff0f9fa2836 */ /* 0x000fe20000000000 */
[----:B------:R-:W-:Y:S01]  /*09a0*/  LEA R2, R2, UR4, 0x1 ;  /* 0x0000000402027c11 */ /* 0x000fe2000f8e08ff */
[----:B------:R-:W-:Y:S01]  /*09b0*/  VIADD R235, R232, 0x20 ;  /* 0x00000020e8eb7836 */ /* 0x000fe20000000000 */
[----:B------:R1:W-:Y:S01]  /*09c0*/  STL [R1+0x8], R4 ;  /* 0x0000080401007387 */ /* 0x0003e20000100800 */
[----:B------:R-:W-:Y:S01]  /*09d0*/  IMAD.IADD R229, R230, 0x1, R0 ;  /* 0x00000001e6e57824 */ /* 0x000fe200078e0200 */
[----:B------:R-:W-:Y:S01]  /*09e0*/  LEA R226, R226, UR6, 0x1 ;  /* 0x00000006e2e27c11 */ /* 0x000fe2000f8e08ff */
[----:B------:R-:W-:-:S02]  /*09f0*/  @P6 VIADD R235, R232, 0xffffffe0 ;  /* 0xffffffe0e8eb6836 */ /* 0x000fc40000000000 */
[----:B------:R-:W-:Y:S02]  /*0a00*/  IMAD.IADD R224, R2, 0x1, R224 ;  /* 0x0000000102e07824 */ /* 0x000fe400078e02e0 */
[----:B------:R-:W-:Y:S02]  /*0a10*/  IMAD.IADD R230, R230, 0x1, R231 ;  /* 0x00000001e6e67824 */ /* 0x000fe400078e02e7 */
[----:B------:R-:W-:Y:S02]  /*0a20*/  IMAD.IADD R252, R249, 0x1, R251 ;  /* 0x00000001f9fc7824 */ /* 0x000fe400078e02fb */
[----:B------:R-:W-:Y:S02]  /*0a30*/  IMAD.IADD R228, R2, 0x1, R227 ;  /* 0x0000000102e47824 */ /* 0x000fe400078e02e3 */
[----:B------:R-:W-:Y:S02]  /*0a40*/  IMAD.IADD R231, R229, 0x1, R231 ;  /* 0x00000001e5e77824 */ /* 0x000fe400078e02e7 */
[----:B------:R-:W-:-:S02]  /*0a50*/  IMAD.IADD R225, R225, 0x1, R3 ;  /* 0x00000001e1e17824 */ /* 0x000fc400078e0203 */
[----:B------:R-:W-:Y:S02]  /*0a60*/  IMAD.IADD R251, R251, 0x1, R250 ;  /* 0x00000001fbfb7824 */ /* 0x000fe400078e02fa */
[----:B------:R-:W-:Y:S02]  /*0a70*/  VIADD R236, R235, 0x800 ;  /* 0x00000800ebec7836 */ /* 0x000fe40000000000 */
[----:B------:R-:W-:Y:S02]  /*0a80*/  IMAD.IADD R227, R224, 0x1, R227 ;  /* 0x00000001e0e37824 */ /* 0x000fe400078e02e3 */
[----:B-1----:R-:W-:Y:S02]  /*0a90*/  IMAD.U32 R4, RZ, RZ, UR8 ;  /* 0x00000008ff047e24 */ /* 0x002fe4000f8e00ff */
[----:B------:R-:W-:Y:S01]  /*0aa0*/  IMAD.U32 R4, RZ, RZ, UR7 ;  /* 0x00000007ff047e24 */ /* 0x000fe2000f8e00ff */
[----:B------:R-:W-:-:S06]  /*0ab0*/  ULDC.64 UR6, c[0x0][0x208] ;  /* 0x0000820000067ab9 */ /* 0x000fcc0000000a00 */
.L_x_38:
[----:B------:R-:W-:Y:S01]  /*0ac0*/  ULDC.64 UR8, c[0x0][0x308] ;  /* 0x0000c20000087ab9 */ /* 0x000fe20000000a00 */
[----:B------:R-:W-:Y:S01]  /*0ad0*/  ULDC.64 UR10, c[0x0][0x300] ;  /* 0x0000c000000a7ab9 */ /* 0x000fe20000000a00 */
[----:B------:R-:W-:Y:S02]  /*0ae0*/  UISETP.NE.U32.AND UP3, UPT, UR8, URZ, UPT ;  /* 0x0000003f0800728c */ /* 0x000fe4000bf65070 */
[----:B------:R-:W-:Y:S02]  /*0af0*/  UISETP.NE.U32.AND UP4, UPT, UR10, URZ, UPT ;  /* 0x0000003f0a00728c */ /* 0x000fe4000bf85070 */
[----:B------:R-:W-:Y:S02]  /*0b00*/  UISETP.NE.AND.EX UP3, UPT, UR9, URZ, UPT, UP3 ;  /* 0x0000003f0900728c */ /* 0x000fe4000bf65330 */
[----:B------:R-:W-:Y:S02]  /*0b10*/  UISETP.NE.AND.EX UP4, UPT, UR11, URZ, UPT, UP4 ;  /* 0x0000003f0b00728c */ /* 0x000fe4000bf85340 */
[----:B------:R-:W-:-:S02]  /*0b20*/  USHF.R.S32.HI UR57, URZ, 0x1f, UR51 ;  /* 0x0000001f3f397899 */ /* 0x000fc40008011433 */
[----:B------:R-:W-:Y:S01]  /*0b30*/  USHF.L.U32 UR16, UR51, 0x2, URZ ;  /* 0x0000000233107899 */ /* 0x000fe2000800063f */
[----:B------:R-:W-:Y:S01]  /*0b40*/  PLOP3.LUT P1, PT, PT, PT, UP3, 0x80, 0x0 ;  /* 0x000000000000781c */ /* 0x000fe20003f2f038 */
[----:B------:R-:W-:Y:S01]  /*0b50*/  USHF.L.U64.HI UR5, UR51, 0x2, UR57 ;  /* 0x0000000233057899 */ /* 0x000fe20008010239 */
[----:B------:R-:W-:Y:S01]  /*0b60*/  PLOP3.LUT P2, PT, PT, PT, UP4, 0x80, 0x0 ;  /* 0x000000000000781c */ /* 0x000fe20003f4f048 */
[----:B------:R-:W-:Y:S01]  /*0b70*/  ULDC.64 UR12, c[0x0][0x2f0] ;  /* 0x0000bc00000c7ab9 */ /* 0x000fe20000000a00 */
[----:B------:R-:W-:Y:S02]  /*0b80*/  @UP3 UIADD3 UR8, UP0, UR16, UR8, URZ ;  /* 0x0000000810083290 */ /* 0x000fe4000ff1e03f */
[----:B------:R-:W-:Y:S02]  /*0b90*/  UIADD3 UR15, UP2, UR16, UR12, URZ ;  /* 0x0000000c100f7290 */ /* 0x000fe4000ff5e03f */
[----:B------:R-:W-:Y:S02]  /*0ba0*/  @UP3 UIADD3.X UR9, UR5, UR9, URZ, UP0, !UPT ;  /* 0x0000000905093290 */ /* 0x000fe400087fe43f */
[----:B------:R-:W-:Y:S01]  /*0bb0*/  UISETP.NE.U32.AND UP0, UPT, UR12, URZ, UPT ;  /* 0x0000003f0c00728c */ /* 0x000fe2000bf05070 */
[----:B-12---:R-:W-:Y:S01]  /*0bc0*/  IMAD.U32 R4, RZ, RZ, UR8 ;  /* 0x00000008ff047e24 */ /* 0x006fe2000f8e00ff */
[----:B------:R-:W-:-:S02]  /*0bd0*/  @UP4 UIADD3 UR10, UP1, UR16, UR10, URZ ;  /* 0x0000000a100a4290 */ /* 0x000fc4000ff3e03f */
[----:B------:R-:W-:Y:S01]  /*0be0*/  UIADD3.X UR14, UR5, UR13, URZ, UP2, !UPT ;  /* 0x0000000d050e7290 */ /* 0x000fe200097fe43f */
[----:B------:R-:W-:Y:S01]  /*0bf0*/  IMAD.U32 R5, RZ, RZ, UR9 ;  /* 0x00000009ff057e24 */ /* 0x000fe2000f8e00ff */
[----:B------:R-:W-:Y:S02]  /*0c00*/  UISETP.NE.AND.EX UP2, UPT, UR13, URZ, UPT, UP0 ;  /* 0x0000003f0d00728c */ /* 0x000fe4000bf45300 */
[----:B------:R-:W-:Y:S01]  /*0c10*/  @UP4 UIADD3.X UR11, UR5, UR11, URZ, UP1, !UPT ;  /* 0x0000000b050b4290 */ /* 0x000fe20008ffe43f */
[----:B------:R-:W-:Y:S01]  /*0c20*/  IMAD.U32 R6, RZ, RZ, UR10 ;  /* 0x0000000aff067e24 */ /* 0x000fe2000f8e00ff */
[----:B------:R-:W-:Y:S01]  /*0c30*/  ULDC.U8 UR17, c[0x0][0x3c2] ;  /* 0x0000f08000117ab9 */ /* 0x000fe20000000000 */
[----:B------:R-:W-:Y:S01]  /*0c40*/  ULDC.64 UR12, c[0x0][0x2f8] ;  /* 0x0000be00000c7ab9 */ /* 0x000fe20000000a00 */
[----:B------:R-:W-:Y:S01]  /*0c50*/  PLOP3.LUT P0, PT, PT, PT, UP2, 0x80, 0x0 ;  /* 0x000000000000781c */ /* 0x000fe20003f0f028 */
[----:B------:R-:W-:Y:S01]  /*0c60*/  UISETP.NE.AND UP1, UPT, UR17, URZ, UPT ;  /* 0x0000003f1100728c */ /* 0x000fe2000bf25270 */
[----:B------:R-:W-:Y:S01]  /*0c70*/  IMAD.U32 R7, RZ, RZ, UR11 ;  /* 0x0000000bff077e24 */ /* 0x000fe2000f8e00ff */
[----:B------:R-:W-:-:S04]  /*0c80*/  UISETP.EQ.U32.AND UP4, UPT, UR12, URZ, UPT ;  /* 0x0000003f0c00728c */ /* 0x000fc8000bf82070 */
[----:B------:R-:W2:Y:S01]  /*0c90*/  @P2 LDG.E R9, desc[UR6][R6.64] ;  /* 0x0000000606092981 */ /* 0x000ea2000c1e1900 */
[----:B------:R-:W-:Y:S02]  /*0ca0*/  UISETP.EQ.OR.EX UP4, UPT, UR13, URZ, !UP1, UP4 ;  /* 0x0000003f0d00728c */ /* 0x000fe4000cf82740 */
[----:B------:R-:W-:-:S04]  /*0cb0*/  UIADD3 UR8, UP0, UR16, UR12, URZ ;  /* 0x0000000c10087290 */ /* 0x000fc8000ff1e03f */
[----:B------:R-:W-:Y:S01]  /*0cc0*/  PLOP3.LUT P3, PT, PT, PT, UP4, 0x80, 0x0 ;  /* 0x000000000000781c */ /* 0x000fe20003f6f048 */
[----:B------:R-:W-:Y:S01]  /*0cd0*/  UIADD3.X UR5, UR5, UR13, URZ, UP0, !UPT ;  /* 0x0000000d05057290 */ /* 0x000fe200087fe43f */
[----:B---3--:R1:W3:Y:S02]  /*0ce0*/  @P1 LDG.E R7, desc[UR6][R4.64] ;  /* 0x0000000604071981 */ /* 0x0082e4000c1e1900 */
[----:B-1----:R-:W-:Y:S02]  /*0cf0*/  IMAD.U32 R4, RZ, RZ, UR15 ;  /* 0x0000000fff047e24 */ /* 0x002fe4000f8e00ff */
[----:B------:R-:W-:-:S05]  /*0d00*/  IMAD.U32 R5, RZ, RZ, UR14 ;  /* 0x0000000eff057e24 */ /* 0x000fca000f8e00ff */
[----:B----4-:R-:W4:Y:S04]  /*0d10*/  @P0 LDG.E R8, desc[UR6][R4.64] ;  /* 0x0000000604080981 */ /* 0x010f28000c1e1900 */
[----:B-----5:R1:W5:Y:S02]  /*0d20*/  @P0 LDG.E R0, desc[UR6][R4.64+0x4] ;  /* 0x0000040604000981 */ /* 0x020364000c1e1900 */
[----:B-1----:R-:W-:Y:S01]  /*0d30*/  IMAD.U32 R4, RZ, RZ, UR8 ;  /* 0x00000008ff047e24 */ /* 0x002fe2000f8e00ff */
[----:B------:R-:W-:Y:S01]  /*0d40*/  @!UP3 ULDC.64 UR8, c[0x0][0x318] ;  /* 0x0000c6000008bab9 */ /* 0x000fe20000000a00 */
[----:B------:R-:W-:Y:S01]  /*0d50*/  IMAD.U32 R5, RZ, RZ, UR5 ;  /* 0x00000005ff057e24 */ /* 0x000fe2000f8e00ff */
[----:B------:R-:W-:Y:S01]  /*0d60*/  @!UP3 UISETP.NE.U32.AND UP0, UPT, UR8, URZ, UPT ;  /* 0x0000003f0800b28c */ /* 0x000fe2000bf05070 */
[----:B------:R-:W-:Y:S01]  /*0d70*/  UMOV UR19, URZ ;  /* 0x0000003f00137c82 */ /* 0x000fe20008000000 */
[----:B------:R-:W-:-:S02]  /*0d80*/  UMOV UR14, 0xffffffff ;  /* 0xffffffff000e7882 */ /* 0x000fc40000000000 */
[----:B------:R-:W5:Y:S01]  /*0d90*/  @!P3 LDG.E R6, desc[UR6][R4.64] ;  /* 0x000000060406b981 */ /* 0x000f62000c1e1900 */
[----:B------:R-:W-:Y:S01]  /*0da0*/  @!UP3 UISETP.NE.AND.EX UP0, UPT, UR9, URZ, UPT, UP0 ;  /* 0x0000003f0900b28c */ /* 0x000fe2000bf05300 */
[----:B------:R-:W-:Y:S01]  /*0db0*/  @!UP3 ULDC UR5, c[0x0][0x2cc] ;  /* 0x0000b3000005bab9 */ /* 0x000fe20000000800 */
[----:B------:R-:W-:Y:S02]  /*0dc0*/  UMOV UR36, 0xffffffff ;  /* 0xffffffff00247882 */ /* 0x000fe40000000000 */
[----:B------:R-:W-:Y:S02]  /*0dd0*/  @!UP3 USEL UR8, UR5, URZ, UP0 ;  /* 0x0000003f0508b287 */ /* 0x000fe40008000000 */
[----:B------:R-:W-:Y:S01]  /*0de0*/  USHF.L.U32 UR28, UR23, 0x5, URZ ;  /* 0x00000005171c7899 */ /* 0x000fe2000800063f */
[----:B------:R-:W-:Y:S01]  /*0df0*/  ULDC UR5, c[0x0][0x2c8] ;  /* 0x0000b20000057ab9 */ /* 0x000fe20000000800 */
[----:B--2---:R-:W-:Y:S02]  /*0e00*/  @P2 R2UR UR19, R9 ;  /* 0x00000000091322ca */ /* 0x004fe400000e0000 */
[----:B---3--:R-:W-:-:S02]  /*0e10*/  @P1 R2UR UR18, R7 ;  /* 0x00000000071212ca */ /* 0x008fc400000e0000 */
[----:B------:R-:W-:-:S11]  /*0e20*/  ISETP.NE.U32.AND P1, PT, RZ, UR12, PT ;  /* 0x0000000cff007c0c */ /* 0x000fd6000bf25070 */
[----:B------:R-:W-:Y:S01]  /*0e30*/  @UP3 UIADD3 UR18, UR18, -UR19, URZ ;  /* 0x8000001312123290 */ /* 0x000fe2000fffe03f */
[----:B----4-:R-:W-:Y:S02]  /*0e40*/  @P0 R2UR UR14, R8 ;  /* 0x00000000080e02ca */ /* 0x010fe400000e0000 */
[----:B-----5:R-:W-:Y:S02]  /*0e50*/  @P0 R2UR UR9, R0 ;  /* 0x00000000000902ca */ /* 0x020fe400000e0000 */
[----:B------:R-:W-:Y:S02]  /*0e60*/  ISETP.NE.AND.EX P0, PT, RZ, UR13, PT, P1 ;  /* 0x0000000dff007c0c */ /* 0x000fe4000bf05310 */
[----:B------:R-:W-:-:S11]  /*0e70*/  @!P3 R2UR UR36, R6 ;  /* 0x000000000624b2ca */ /* 0x000fd600000e0000 */
[----:B------:R-:W-:Y:S05]  /*0e80*/  @!P0 BRA `(.L_x_6) ;  /* 0x0000000000188947 */ /* 0x000fea0003800000 */
[----:B------:R-:W-:-:S13]  /*0e90*/  PLOP3.LUT P0, PT, PT, PT, UP1, 0x80, 0x0 ;  /* 0x000000000000781c */ /* 0x000fda0003f0f018 */
[----:B------:R-:W2:Y:S04]  /*0ea0*/  @P0 LDG.E R0, desc[UR6][R4.64+0x4] ;  /* 0x0000040604000981 */ /* 0x000ea8000c1e1900 */
[----:B------:R-:W3:Y:S01]  /*0eb0*/  @!P0 LDG.E R4, desc[UR6][R4.64] ;  /* 0x0000000604048981 */ /* 0x000ee2000c1e1900 */
[----:B--2---:R-:W-:-:S13]  /*0ec0*/  @P0 R2UR UR5, R0 ;  /* 0x00000000000502ca */ /* 0x004fda00000e0000 */
[----:B------:R-:W-:-:S07]  /*0ed0*/  @UP1 UIADD3 UR5, UR5, -UR36, URZ ;  /* 0x8000002405051290 */ /* 0x000fce000fffe03f */
[----:B---3--:R-:W-:-:S15]  /*0ee0*/  @!P0 R2UR UR5, R4 ;  /* 0x00000000040582ca */ /* 0x008fde00000e0000 */
.L_x_6:
[----:B------:R-:W-:Y:S02]  /*0ef0*/  @!UP3 UIADD3 UR18, UR8, UR5, -UR19 ;  /* 0x000000050812b290 */ /* 0x000fe4000fffe813 */
[----:B------:R-:W-:Y:S02]  /*0f00*/  @UP2 UIADD3 UR29, UR9, -UR14, URZ ;  /* 0x8000000e091d2290 */ /* 0x000fe4000fffe03f */
[----:B------:R-:W-:-:S05]  /*0f10*/  UISETP.GT.AND UP0, UPT, UR18, UR28, UPT ;  /* 0x0000001c1200728c */ /* 0x000fca000bf04270 */
[----:B------:R-:W-:Y:S01]  /*0f20*/  @!UP2 ULDC UR29, c[0x0][0x2c4] ;  /* 0x0000b100001daab9 */ /* 0x000fe20000000800 */
[----:B------:R-:W-:-:S13]  /*0f30*/  PLOP3.LUT P0, PT, PT, PT, UP0, 0x80, 0x0 ;  /* 0x000000000000781c */ /* 0x000fda0003f0f008 */
[----:B------:R-:W-:Y:S05]  /*0f40*/  @!P0 BRA `(.L_x_7) ;  /* 0x0000006c000c8947 */ /* 0x000fea0003800000 */
[----:B------:R-:W1:Y:S01]  /*0f50*/  LDC R8, c[0x0][0x278] ;  /* 0x00009e00ff087b82 */ /* 0x000e620000000800 */
[----:B------:R-:W-:Y:S01]  /*0f60*/  UISETP.NE.AND UP1, UPT, UR14, -0x1, UPT ;  /* 0xffffffff0e00788c */ /* 0x000fe2000bf25270 */
[----:B------:R-:W-:Y:S01]  /*0f70*/  IABS R6, UR56 ;  /* 0x0000003800067c13 */ /* 0x000fe20008000000 */
[----:B------:R-:W-:Y:S01]  /*0f80*/  ULDC.64 UR8, c[0x0][0x228] ;  /* 0x00008a0000087ab9 */ /* 0x000fe20000000a00 */
[----:B------:R-:W-:Y:S01]  /*0f90*/  ULDC.64 UR10, c[0x0][0x488] ;  /* 0x00012200000a7ab9 */ /* 0x000fe20000000a00 */
[----:B------:R-:W-:Y:S02]  /*0fa0*/  UIMAD UR5, UR57, UR8, URZ ;  /* 0x00000008390572a4 */ /* 0x000fe4000f8e023f */
[----:B------:R-:W-:Y:S01]  /*0fb0*/  UIMAD.WIDE.U32 UR16, UR51, UR8, URZ ;  /* 0x00000008331072a5 */ /* 0x000fe2000f8e003f */
[----:B------:R-:W2:Y:S01]  /*0fc0*/  S2UR UR12, SR_CTAID.X ;  /* 0x00000000000c79c3 */ /* 0x000ea20000002500 */
[----:B------:R-:W-:Y:S01]  /*0fd0*/  UIMAD UR24, UR51, UR9, UR5 ;  /* 0x00000009331872a4 */ /* 0x000fe2000f8e0205 */
[----:B------:R-:W-:-:S02]  /*0fe0*/  ULDC UR58, c[0x0][0x2d4] ;  /* 0x0000b500003a7ab9 */ /* 0x000fc40000000800 */
[----:B------:R-:W-:Y:S01]  /*0ff0*/  @!UP1 ULDC.64 UR8, c[0x0][0x418] ;  /* 0x0001060000089ab9 */ /* 0x000fe20000000a00 */
[----:B------:R-:W-:Y:S02]  /*1000*/  USHF.R.S32.HI UR37, URZ, 0x1f, UR58 ;  /* 0x0000001f3f257899 */ /* 0x000fe4000801143a */
[----:B------:R-:W-:Y:S01]  /*1010*/  @!UP1 UIMAD UR5, UR57, UR8, URZ ;  /* 0x00000008390592a4 */ /* 0x000fe2000f8e023f */
[----:B------:R-:W-:Y:S01]  /*1020*/  ULDC.64 UR32, c[0x0][0x240] ;  /* 0x0000900000207ab9 */ /* 0x000fe20000000a00 */
[----:B------:R-:W-:Y:S02]  /*1030*/  ULDC UR60, c[0x0][0x2dc] ;  /* 0x0000b700003c7ab9 */ /* 0x000fe40000000800 */
[----:B------:R-:W-:Y:S02]  /*1040*/  @!UP1 UIMAD UR31, UR51, UR9, UR5 ;  /* 0x00000009331f92a4 */ /* 0x000fe4000f8e0205 */
[----:B------:R-:W-:Y:S01]  /*1050*/  UIADD3 UR5, UR29, 0x3f, URZ ;  /* 0x0000003f1d057890 */ /* 0x000fe2000fffe03f */
[----:B------:R-:W-:Y:S01]  /*1060*/  ULDC UR59, c[0x0][0x270] ;  /* 0x00009c00003b7ab9 */ /* 0x000fe20000000800 */
[----:B-1----:R-:W-:-:S02]  /*1070*/  IABS R7, R8 ;  /* 0x0000000800077213 */ /* 0x002fc40000000000 */
[----:B------:R-:W-:Y:S01]  /*1080*/  USHF.R.S32.HI UR20, URZ, 0x1f, UR5 ;  /* 0x0000001f3f147899 */ /* 0x000fe20008011405 */
[----:B------:R-:W-:Y:S01]  /*1090*/  ISETP.NE.AND P4, PT, R8, RZ, PT ;  /* 0x000000ff0800720c */ /* 0x000fe20003f85270 */
[----:B------:R-:W-:Y:S01]  /*10a0*/  @!UP1 UIMAD.WIDE.U32 UR34, UR51, UR8, URZ ;  /* 0x00000008332292a5 */ /* 0x000fe2000f8e003f */
[----:B------:R-:W1:Y:S01]  /*10b0*/  I2F.RP R4, R7 ;  /* 0x0000000700047306 */ /* 0x000e620000209400 */
[----:B------:R-:W-:Y:S02]  /*10c0*/  UIMAD UR21, UR14, UR33, URZ ;  /* 0x000000210e1572a4 */ /* 0x000fe4000f8e023f */
[----:B------:R-:W-:Y:S02]  /*10d0*/  UIMAD.WIDE UR8, UR60, UR59, URZ ;  /* 0x0000003b3c0872a5 */ /* 0x000fe4000f8e023f */
[----:B--2---:R-:W-:Y:S02]  /*10e0*/  UIMAD.WIDE.U32 UR26, UR12, UR10, URZ ;  /* 0x0000000a0c1a72a5 */ /* 0x004fe4000f8e003f */
[----:B------:R-:W-:-:S02]  /*10f0*/  UIADD3 UR42, UR17, UR24, URZ ;  /* 0x00000018112a7290 */ /* 0x000fc4000fffe03f */
[----:B------:R-:W-:Y:S02]  /*1100*/  UIMAD UR44, UR12, UR11, UR27 ;  /* 0x0000000b0c2c72a4 */ /* 0x000fe4000f8e021b */
[----:B------:R-:W-:Y:S01]  /*1110*/  USHF.L.U32 UR12, UR51, 0x7, URZ ;  /* 0x00000007330c7899 */ /* 0x000fe2000800063f */
[----:B------:R-:W-:Y:S01]  /*1120*/  ULDC.U8 UR27, c[0x0][0x3d8] ;  /* 0x0000f600001b7ab9 */ /* 0x000fe20000000000 */
[----:B------:R-:W-:Y:S01]  /*1130*/  @UP1 ULDC.64 UR10, c[0x0][0x420] ;  /* 0x00010800000a1ab9 */ /* 0x000fe20000000a00 */
[----:B-1----:R-:W1:Y:S01]  /*1140*/  MUFU.RCP R4, R4 ;  /* 0x0000000400047308 */ /* 0x002e620000001000 */
[----:B------:R-:W-:Y:S02]  /*1150*/  UISETP.NE.AND UP3, UPT, UR27, URZ, UPT ;  /* 0x0000003f1b00728c */ /* 0x000fe4000bf65270 */
[----:B------:R-:W-:Y:S02]  /*1160*/  @UP1 UIMAD.WIDE.U32 UR48, UR14, UR10, URZ ;  /* 0x0000000a0e3012a5 */ /* 0x000fe4000f8e003f */
[----:B------:R-:W-:-:S02]  /*1170*/  ULEA.HI UR27, UR20, UR5, URZ, 0x6 ;  /* 0x00000005141b7291 */ /* 0x000fc4000f8f303f */
[----:B------:R-:W-:Y:S02]  /*1180*/  UIMAD UR5, UR37, UR51, URZ ;  /* 0x00000033250572a4 */ /* 0x000fe4000f8e023f */
[----:B------:R-:W-:Y:S02]  /*1190*/  USEL UR30, UR12, URZ, UP2 ;  /* 0x0000003f0c1e7287 */ /* 0x000fe40009000000 */
[----:B------:R-:W-:Y:S02]  /*11a0*/  @UP1 UIMAD UR43, UR14, UR11, UR49 ;  /* 0x0000000b0e2b12a4 */ /* 0x000fe4000f8e0231 */
[----:B------:R-:W-:Y:S02]  /*11b0*/  UIMAD.WIDE.U32 UR12, UR14, UR32, URZ ;  /* 0x000000200e0c72a5 */ /* 0x000fe4000f8e003f */
[----:B------:R-:W-:Y:S01]  /*11c0*/  UIMAD.WIDE.U32 UR10, UR51, UR58, URZ ;  /* 0x0000003a330a72a5 */ /* 0x000fe2000f8e003f */
[----:B-1----:R-:W-:Y:S01]  /*11d0*/  VIADD R4, R4, 0xffffffe ;  /* 0x0ffffffe04047836 */ /* 0x002fe20000000000 */
[----:B------:R-:W-:-:S02]  /*11e0*/  UIMAD UR5, UR57, UR58, UR5 ;  /* 0x0000003a390572a4 */ /* 0x000fc4000f8e0205 */
[----:B------:R-:W-:Y:S01]  /*11f0*/  USEL UR50, UR16, UR12, !UP1 ;  /* 0x0000000c10327287 */ /* 0x000fe2000c800000 */
[----:B------:R-:W1:Y:S01]  /*1200*/  F2I.FTZ.U32.TRUNC.NTZ R5, R4 ;  /* 0x0000000400057305 */ /* 0x000e62000021f000 */
[----:B------:R-:W-:Y:S02]  /*1210*/  @UP1 UIADD3 UR42, UR13, UR21, URZ ;  /* 0x000000150d2a1290 */ /* 0x000fe4000fffe03f */
[----:B------:R-:W-:Y:S02]  /*1220*/  UIMAD UR12, UR9, UR10, URZ ;  /* 0x0000000a090c72a4 */ /* 0x000fe4000f8e023f */
[----:B------:R-:W-:Y:S02]  /*1230*/  UIADD3 UR5, UR11, UR5, URZ ;  /* 0x000000050b057290 */ /* 0x000fe4000fffe03f */
[----:B------:R-:W-:Y:S02]  /*1240*/  ULOP3.LUT UR13, UR27, 0xffffffc0, URZ, 0xc0, !UPT ;  /* 0xffffffc01b0d7892 */ /* 0x000fe4000f8ec03f */
[----:B------:R-:W-:-:S02]  /*1250*/  USHF.L.U64.HI UR15, UR51, 0x7, UR57 ;  /* 0x00000007330f7899 */ /* 0x000fc40008010239 */
[----:B------:R-:W-:Y:S02]  /*1260*/  UIMAD.WIDE.U32 UR16, UR8, UR10, URZ ;  /* 0x0000000a081072a5 */ /* 0x000fe4000f8e003f */
[----:B------:R-:W-:Y:S01]  /*1270*/  UIMAD UR5, UR8, UR5, UR12 ;  /* 0x00000005080572a4 */ /* 0x000fe2000f8e020c */
[--C-:B-1----:R-:W-:Y:S01]  /*1280*/  IMAD.MOV R0, RZ, RZ, -R5.reuse ;  /* 0x000000ffff007224 */ /* 0x102fe200078e0a05 */
[----:B------:R-:W-:Y:S01]  /*1290*/  UIADD3 UR24, UR13, -0x40, URZ ;  /* 0xffffffc00d187890 */ /* 0x000fe2000fffe03f */
[----:B------:R-:W-:Y:S01]  /*12a0*/  IMAD.MOV.U32 R4, RZ, RZ, RZ ;  /* 0x000000ffff047224 */ /* 0x000fe200078e00ff */
[----:B------:R-:W-:Y:S01]  /*12b0*/  UISETP.NE.AND UP0, UPT, UR36, -0x1, UPT ;  /* 0xffffffff2400788c */ /* 0x000fe2000bf05270 */
[----:B------:R-:W-:Y:S01]  /*12c0*/  IMAD R0, R0, R7, RZ ;  /* 0x0000000700007224 */ /* 0x000fe200078e02ff */
[----:B------:R-:W-:Y:S02]  /*12d0*/  USEL UR15, UR15, URZ, UP2 ;  /* 0x0000003f0f0f7287 */ /* 0x000fe40009000000 */
[----:B------:R-:W-:Y:S01]  /*12e0*/  UIADD3 UR52, UR17, UR5, URZ ;  /* 0x0000000511347290 */ /* 0x000fe2000fffe03f */
[----:B------:R-:W-:Y:S01]  /*12f0*/  IMAD.HI.U32 R0, R5, R0, R4 ;  /* 0x0000000005007227 */ /* 0x000fe200078e0004 */
[----:B------:R-:W-:Y:S01]  /*1300*/  MOV R4, R6 ;  /* 0x0000000600047202 */ /* 0x000fe20000000f00 */
[----:B------:R-:W-:Y:S01]  /*1310*/  UIMAD.WIDE.U32 UR10, UR8, UR14, URZ ;  /* 0x0000000e080a72a5 */ /* 0x000fe2000f8e003f */
[----:B------:R-:W-:Y:S01]  /*1320*/  PLOP3.LUT P2, PT, PT, PT, UP0, 0x40, 0x0 ;  /* 0x000000000000781c */ /* 0x000fe20003f4e808 */
[----:B------:R-:W-:-:S02]  /*1330*/  UIADD3 UR5, UP2, UR24, UR30, URZ ;  /* 0x0000001e18057290 */ /* 0x000fc4000ff5e03f */
[----:B------:R-:W-:Y:S01]  /*1340*/  IMAD.HI.U32 R0, R0, R4, RZ ;  /* 0x0000000400007227 */ /* 0x000fe200078e00ff */
[----:B------:R-:W-:Y:S01]  /*1350*/  USHF.R.S32.HI UR47, URZ, 0x1f, UR24 ;  /* 0x0000001f3f2f7899 */ /* 0x000fe20008011418 */
[----:B------:R-:W-:Y:S02]  /*1360*/  ULDC UR46, c[0x0][0x2c4] ;  /* 0x0000b100002e7ab9 */ /* 0x000fe40000000800 */
[----:B------:R-:W-:Y:S01]  /*1370*/  IMAD.MOV R5, RZ, RZ, -R0 ;  /* 0x000000ffff057224 */ /* 0x000fe200078e0a00 */
[----:B------:R-:W-:Y:S02]  /*1380*/  UIMAD UR12, UR9, UR14, URZ ;  /* 0x0000000e090c72a4 */ /* 0x000fe4000f8e023f */
[----:B------:R-:W-:Y:S01]  /*1390*/  USEL UR55, UR16, UR10, !UP1 ;  /* 0x0000000a10377287 */ /* 0x000fe2000c800000 */
[----:B------:R-:W-:Y:S01]  /*13a0*/  IMAD R4, R7, R5, R4 ;  /* 0x0000000507047224 */ /* 0x000fe200078e0204 */
[----:B------:R-:W-:Y:S02]  /*13b0*/  UIMAD UR9, UR9, UR5, URZ ;  /* 0x00000005090972a4 */ /* 0x000fe4000f8e023f */
[----:B------:R-:W-:-:S02]  /*13c0*/  UIMAD.WIDE.U32 UR20, UR8, UR5, URZ ;  /* 0x00000005081472a5 */ /* 0x000fc4000f8e003f */
[----:B------:R-:W-:Y:S01]  /*13d0*/  ISETP.GT.U32.AND P0, PT, R7, R4, PT ;  /* 0x000000040700720c */ /* 0x000fe20003f04070 */
[----:B------:R-:W-:Y:S02]  /*13e0*/  UIADD3.X UR10, UR47, UR15, URZ, UP2, !UPT ;  /* 0x0000000f2f0a7290 */ /* 0x000fe400097fe43f */
[----:B------:R-:W-:Y:S01]  /*13f0*/  @UP3 UIMAD UR5, UR51, UR46, URZ ;  /* 0x0000002e330532a4 */ /* 0x000fe2000f8e023f */
[----:B------:R-:W-:Y:S01]  /*1400*/  ULDC.U8 UR38, c[0x0][0x480] ;  /* 0x0001200000267ab9 */ /* 0x000fe20000000000 */
[----:B------:R-:W-:Y:S02]  /*1410*/  @UP0 UIADD3 UR22, UR19, UR36, URZ ;  /* 0x0000002413160290 */ /* 0x000fe4000fffe03f */
[----:B------:R-:W-:Y:S02]  /*1420*/  @UP0 UIADD3 UR25, UR19, UR36, URZ ;  /* 0x0000002413190290 */ /* 0x000fe4000fffe03f */
[----:B------:R-:W-:Y:S02]  /*1430*/  UIMAD UR9, UR8, UR10, UR9 ;  /* 0x0000000a080972a4 */ /* 0x000fe4000f8e0209 */
[----:B------:R-:W-:-:S02]  /*1440*/  UISETP.NE.AND UP4, UPT, UR38, URZ, UPT ;  /* 0x0000003f2600728c */ /* 0x000fc4000bf85270 */
[----:B------:R-:W-:Y:S01]  /*1450*/  @!P0 IMAD.IADD R4, R4, 0x1, -R7 ;  /* 0x0000000104048824 */ /* 0x000fe200078e0a07 */
[----:B------:R-:W-:Y:S01]  /*1460*/  @!P0 IADD3 R0, R0, 0x1, RZ ;  /* 0x0000000100008810 */ /* 0x000fe20007ffe0ff */
[----:B------:R-:W-:Y:S01]  /*1470*/  @UP3 USEL UR8, UR5, UR14, !UP1 ;  /* 0x0000000e05083287 */ /* 0x000fe2000c800000 */
[----:B------:R-:W-:Y:S01]  /*1480*/  PLOP3.LUT P0, PT, PT, PT, UP0, 0x40, 0x0 ;  /* 0x000000000000781c */ /* 0x000fe20003f0e808 */
[----:B------:R-:W-:Y:S01]  /*1490*/  @UP0 ULDC.64 UR40, c[0x0][0x248] ;  /* 0x0000920000280ab9 */ /* 0x000fe20000000a00 */
[----:B------:R-:W-:Y:S01]  /*14a0*/  ISETP.GE.U32.AND P1, PT, R4, R7, PT ;  /* 0x000000070400720c */ /* 0x000fe20003f26070 */
[----:B------:R-:W-:Y:S01]  /*14b0*/  @UP0 ULDC.64 UR38, c[0x0][0x250] ;  /* 0x0000940000260ab9 */ /* 0x000fe20000000a00 */
[----:B------:R-:W-:Y:S01]  /*14c0*/  LOP3.LUT R4, R8, UR56, RZ, 0x3c, !PT ;  /* 0x0000003808047c12 */ /* 0x000fe2000f8e3cff */
[----:B------:R-:W-:Y:S01]  /*14d0*/  @UP1 UIADD3 UR52, UR11, UR12, URZ ;  /* 0x0000000c0b341290 */ /* 0x000fe2000fffe03f */
[----:B------:R-:W-:Y:S02]  /*14e0*/  @UP3 ULDC UR5, c[0x0][0x2e4] ;  /* 0x0000b90000053ab9 */ /* 0x000fe40000000800 */
[----:B------:R-:W-:Y:S01]  /*14f0*/  ISETP.GE.AND P3, PT, R4, RZ, PT ;  /* 0x000000ff0400720c */ /* 0x000fe20003f66270 */
[----:B------:R-:W-:-:S02]  /*1500*/  @UP0 UIMAD.WIDE.U32 UR12, UR22, UR40, URZ ;  /* 0x00000028160c02a5 */ /* 0x000fc4000f8e003f */
[----:B------:R-:W-:Y:S02]  /*1510*/  @UP0 UIMAD.WIDE.U32 UR10, UR25, UR38, URZ ;  /* 0x00000026190a02a5 */ /* 0x000fe4000f8e003f */
[----:B------:R-:W-:Y:S02]  /*1520*/  @UP3 UIMAD UR17, UR56, UR5, UR8 ;  /* 0x00000005381132a4 */ /* 0x000fe4000f8e0208 */
[----:B------:R-:W-:Y:S01]  /*1530*/  @P1 VIADD R0, R0, 0x1 ;  /* 0x0000000100001836 */ /* 0x000fe20000000000 */
[----:B------:R-:W-:Y:S01]  /*1540*/  @UP0 UIMAD UR15, UR25, UR39, URZ ;  /* 0x00000027190f02a4 */ /* 0x000fe2000f8e023f */
[----:B------:R-:W-:Y:S01]  /*1550*/  PLOP3.LUT P1, PT, PT, PT, UP3, 0x80, 0x0 ;  /* 0x000000000000781c */ /* 0x000fe20003f2f038 */
[----:B------:R-:W-:Y:S01]  /*1560*/  @!UP3 UIMAD UR5, UR51, UR59, UR56 ;  /* 0x0000003b3305b2a4 */ /* 0x000fe2000f8e0238 */
[----:B------:R-:W-:Y:S01]  /*1570*/  IMAD.MOV.U32 R23, RZ, RZ, R0 ;  /* 0x000000ffff177224 */ /* 0x000fe200078e0000 */
[----:B------:R-:W-:Y:S02]  /*1580*/  UIMAD UR54, UR56, UR60, URZ ;  /* 0x0000003c383672a4 */ /* 0x000fe4000f8e023f */
[----:B------:R-:W-:-:S02]  /*1590*/  @UP0 UIMAD UR16, UR22, UR41, URZ ;  /* 0x00000029161002a4 */ /* 0x000fc4000f8e023f */
[----:B------:R-:W-:Y:S01]  /*15a0*/  USHF.R.S32.HI UR53, URZ, 0x6, UR27 ;  /* 0x000000063f357899 */ /* 0x000fe2000801141b */
[----:B------:R-:W-:Y:S01]  /*15b0*/  @!P3 IADD3 R23, -R23, RZ, RZ ;  /* 0x000000ff1717b210 */ /* 0x000fe20007ffe1ff */
[----:B------:R-:W-:Y:S01]  /*15c0*/  @UP0 UIADD3 UR45, UR11, UR15, URZ ;  /* 0x0000000f0b2d0290 */ /* 0x000fe2000fffe03f */
[----:B------:R-:W-:Y:S01]  /*15d0*/  @!P4 LOP3.LUT R23, RZ, R8, RZ, 0x33, !PT ;  /* 0x00000008ff17c212 */ /* 0x000fe200078e33ff */
[----:B------:R-:W-:Y:S02]  /*15e0*/  USEL UR27, UR44, URZ, UP4 ;  /* 0x0000003f2c1b7287 */ /* 0x000fe4000a000000 */
[----:B------:R-:W-:Y:S02]  /*15f0*/  @!UP3 UIMAD UR17, UR5, UR46, URZ ;  /* 0x0000002e0511b2a4 */ /* 0x000fe4000f8e023f */
[----:B------:R-:W-:Y:S02]  /*1600*/  @!UP1 UIADD3 UR43, UR35, UR31, URZ ;  /* 0x0000001f232b9290 */ /* 0x000fe4000fffe03f */
[----:B------:R-:W-:-:S02]  /*1610*/  USHF.R.S32.HI UR30, URZ, 0x1f, UR54 ;  /* 0x0000001f3f1e7899 */ /* 0x000fc40008011436 */
[----:B------:R-:W-:Y:S02]  /*1620*/  USEL UR25, UR26, URZ, UP4 ;  /* 0x0000003f1a197287 */ /* 0x000fe4000a000000 */
[----:B------:R-:W-:Y:S02]  /*1630*/  UIADD3 UR15, UR21, UR9, URZ ;  /* 0x00000009150f7290 */ /* 0x000fe4000fffe03f */
[----:B------:R-:W-:Y:S01]  /*1640*/  @UP0 UIADD3 UR46, UR13, UR16, URZ ;  /* 0x000000100d2e0290 */ /* 0x000fe2000fffe03f */
[----:B------:R-:W-:Y:S01]  /*1650*/  @UP0 UMOV UR44, UR12 ;  /* 0x0000000c002c0c82 */ /* 0x000fe20008000000 */
[----:B------:R-:W-:Y:S01]  /*1660*/  @UP0 UMOV UR37, UR10 ;  /* 0x0000000a00250c82 */ /* 0x000fe20008000000 */
[----:B------:R-:W-:Y:S09]  /*1670*/  @!P2 BRA `(.L_x_8) ;  /* 0x000000000030a947 */ /* 0x000ff20003800000 */
[----:B------:R-:W-:Y:S01]  /*1680*/  USHF.R.S32.HI UR5, URZ, 0x1f, UR19 ;  /* 0x0000001f3f057899 */ /* 0x000fe20008011413 */
[----:B------:R-:W-:Y:S01]  /*1690*/  ULDC.64 UR40, c[0x0][0x248] ;  /* 0x0000920000287ab9 */ /* 0x000fe20000000a00 */
[----:B------:R-:W-:Y:S02]  /*16a0*/  ULDC.64 UR10, c[0x0][0x230] ;  /* 0x00008c00000a7ab9 */ /* 0x000fe40000000a00 */
[----:B------:R-:W-:Y:S02]  /*16b0*/  UIMAD UR5, UR5, UR40, URZ ;  /* 0x00000028050572a4 */ /* 0x000fe4000f8e023f */
[----:B------:R-:W-:Y:S02]  /*16c0*/  UIMAD.WIDE.U32 UR8, UR19, UR40, URZ ;  /* 0x00000028130872a5 */ /* 0x000fe4000f8e003f */
[----:B------:R-:W-:-:S04]  /*16d0*/  UIMAD UR5, UR19, UR41, UR5 ;  /* 0x00000029130572a4 */ /* 0x000fc8000f8e0205 */
[----:B------:R-:W-:Y:S02]  /*16e0*/  UIADD3 UR9, UR9, UR5, URZ ;  /* 0x0000000509097290 */ /* 0x000fe4000fffe03f */
[----:B------:R-:W-:Y:S02]  /*16f0*/  UIMAD UR5, UR57, UR10, URZ ;  /* 0x0000000a390572a4 */ /* 0x000fe4000f8e023f */
[----:B------:R-:W-:Y:S02]  /*1700*/  UIMAD.WIDE.U32 UR8, UR51, UR10, UR8 ;  /* 0x0000000a330872a5 */ /* 0x000fe4000f8e0008 */
[----:B------:R-:W-:-:S04]  /*1710*/  UIMAD UR5, UR51, UR11, UR5 ;  /* 0x0000000b330572a4 */ /* 0x000fc8000f8e0205 */
[----:B------:R-:W-:Y:S01]  /*1720*/  UIADD3 UR46, UR9, UR5, URZ ;  /* 0x00000005092e7290 */ /* 0x000fe2000fffe03f */
[----:B------:R-:W-:-:S11]  /*1730*/  UMOV UR44, UR8 ;  /* 0x00000008002c7c82 */ /* 0x000fd60008000000 */
.L_x_8:
[----:B------:R-:W-:Y:S05]  /*1740*/  @!P0 BRA `(.L_x_9) ;  /* 0x0000000000308947 */ /* 0x000fea0003800000 */
        /* <DEDUP_REMOVED lines=11> */
[----:B------:R-:W-:Y:S02]  /*1800*/  UMOV UR37, UR8 ;  /* 0x0000000800257c82 */ /* 0x000fe40008000000 */
.L_x_9:
[----:B------:R-:W-:Y:S01]  /*1810*/  @UP1 UMOV UR22, UR48 ;  /* 0x0000003000161c82 */ /* 0x000fe20008000000 */
[----:B------:R-:W-:Y:S01]  /*1820*/  @!UP1 UMOV UR22, UR34 ;  /* 0x0000002200169c82 */ /* 0x000fe20008000000 */
[----:B------:R-:W-:Y:S01]  /*1830*/  SHF.R.S32.HI R38, RZ, 0x1f, R23 ;  /* 0x0000001fff267819 */ /* 0x000fe20000011417 */
[----:B------:R-:W-:Y:S06]  /*1840*/  @!P1 BRA `(.L_x_10) ;  /* 0x00000000001c9947 */ /* 0x000fec0003800000 */
[----:B------:R-:W-:Y:S01]  /*1850*/  @!UP1 UIMAD UR14, UR51, UR58, URZ ;  /* 0x0000003a330e92a4 */ /* 0x000fe2000f8e023f */
[----:B------:R-:W-:Y:S01]  /*1860*/  ULDC UR5, c[0x0][0x2c0] ;  /* 0x0000b00000057ab9 */ /* 0x000fe20000000800 */
[----:B------:R-:W-:Y:S02]  /*1870*/  ULDC UR8, c[0x0][0x2e4] ;  /* 0x0000b90000087ab9 */ /* 0x000fe40000000800 */
[----:B------:R-:W-:Y:S02]  /*1880*/  ULEA UR8, UR5, UR8, 0x7 ;  /* 0x0000000805087291 */ /* 0x000fe4000f8e383f */
[----:B------:R-:W-:-:S04]  /*1890*/  ULEA UR5, UR51, UR14, 0x7 ;  /* 0x0000000e33057291 */ /* 0x000fc8000f8e383f */
[----:B------:R-:W-:Y:S01]  /*18a0*/  UIMAD UR5, UR8, UR56, UR5 ;  /* 0x00000038080572a4 */ /* 0x000fe2000f8e0205 */
[----:B------:R-:W-:Y:S11]  /*18b0*/  BRA `(.L_x_11) ;  /* 0x0000000000087947 */ /* 0x000ff60003800000 */
.L_x_10:
[----:B------:R-:W-:-:S04]  /*18c0*/  UIMAD UR5, UR51, UR59, UR56 ;  /* 0x0000003b330572a4 */ /* 0x000fc8000f8e0238 */
[----:B------:R-:W-:-:S12]  /*18d0*/  UIMAD UR5, UR5, UR58, URZ ;  /* 0x0000003a050572a4 */ /* 0x000fd8000f8e023f */
.L_x_11:
[----:B------:R-:W1:Y:S01]  /*18e0*/  S2R R36, SR_TID.X ;  /* 0x0000000000247919 */ /* 0x000e620000002100 */
[----:B------:R-:W-:Y:S01]  /*18f0*/  UIMAD UR9, UR60, UR59, URZ ;  /* 0x0000003b3c0972a4 */ /* 0x000fe2000f8e023f */
[----:B------:R-:W2:Y:S01]  /*1900*/  LDC.64 R8, c[0x0][0x420] ;  /* 0x00010800ff087b82 */ /* 0x000ea20000000a00 */
[----:B------:R-:W-:Y:S01]  /*1910*/  UIADD3 UR12, -UR18, UR29, UR28 ;  /* 0x0000001d120c7290 */ /* 0x000fe2000fffe11c */
[----:B------:R-:W-:Y:S01]  /*1920*/  BSSY B1, `(.L_x_7) ;  /* 0x0000625000017945 */ /* 0x000fe20003800000 */
[----:B------:R-:W-:Y:S01]  /*1930*/  USHF.L.U32 UR8, UR9, 0x6, URZ ;  /* 0x0000000609087899 */ /* 0x000fe2000800063f */
[----:B------:R-:W-:Y:S01]  /*1940*/  ULDC UR13, c[0x0][0x398] ;  /* 0x0000e600000d7ab9 */ /* 0x000fe20000000800 */
[----:B------:R-:W-:Y:S02]  /*1950*/  UIADD3 UR26, UR24, UR5, URZ ;  /* 0x00000005181a7290 */ /* 0x000fe4000fffe03f */
[----:B------:R-:W-:Y:S02]  /*1960*/  UIADD3 UR10, UP2, UP1, UR20, UR8, UR54 ;  /* 0x00000008140a7290 */ /* 0x000fe4000f95e036 */
[----:B------:R-:W-:Y:S01]  /*1970*/  USHF.R.S32.HI UR8, URZ, 0x1f, UR8 ;  /* 0x0000001f3f087899 */ /* 0x000fe20008011408 */
[----:B------:R-:W-:Y:S01]  /*1980*/  ULDC UR48, c[0x0][0x2d0] ;  /* 0x0000b40000307ab9 */ /* 0x000fe20000000800 */
[----:B------:R-:W-:-:S02]  /*1990*/  USHF.R.S32.HI UR49, URZ, 0x1f, UR56 ;  /* 0x0000001f3f317899 */ /* 0x000fc40008011438 */
[----:B------:R-:W-:Y:S02]  /*19a0*/  UIADD3.X UR8, UR15, UR8, UR30, UP2, UP1 ;  /* 0x000000080f087290 */ /* 0x000fe400097e241e */
[----:B------:R-:W-:Y:S01]  /*19b0*/  UIADD3 UR10, UP2, UP1, UR25, UR10, UR55 ;  /* 0x0000000a190a7290 */ /* 0x000fe2000f95e037 */
[----:B------:R-:W-:Y:S01]  /*19c0*/  ULDC.64 UR14, c[0x0][0x478] ;  /* 0x00011e00000e7ab9 */ /* 0x000fe20000000a00 */
[----:B------:R-:W-:Y:S02]  /*19d0*/  ULDC.64 UR30, c[0x0][0x428] ;  /* 0x00010a00001e7ab9 */ /* 0x000fe40000000a00 */
[----:B------:R-:W-:Y:S01]  /*19e0*/  UIADD3.X UR8, UR27, UR8, UR52, UP2, UP1 ;  /* 0x000000081b087290 */ /* 0x000fe200097e2434 */
[----:B------:R-:W-:Y:S01]  /*19f0*/  IMAD.U32 R29, RZ, RZ, UR30 ;  /* 0x0000001eff1d7e24 */ /* 0x000fe2000f8e00ff */
[----:B------:R-:W-:Y:S01]  /*1a00*/  UIMAD.WIDE UR26, UR26, 0x4, UR14 ;  /* 0x000000041a1a78a5 */ /* 0x000fe2000f8e020e */
[----:B------:R-:W-:Y:S01]  /*1a10*/  ULDC.64 UR34, c[0x0][0x258] ;  /* 0x0000960000227ab9 */ /* 0x000fe20000000a00 */
[----:B------:R-:W-:Y:S01]  /*1a20*/  UIADD3 UR25, UR24, UR17, URZ ;  /* 0x0000001118197290 */ /* 0x000fe2000fffe03f */
[----:B------:R-:W-:Y:S01]  /*1a30*/  IMAD.U32 R34, RZ, RZ, UR34 ;  /* 0x00000022ff227e24 */ /* 0x000fe2000f8e00ff */
[----:B------:R-:W-:Y:S01]  /*1a40*/  UIMAD UR14, UR49, UR34, URZ ;  /* 0x00000022310e72a4 */ /* 0x000fe2000f8e023f */
[----:B-1----:R-:W-:Y:S01]  /*1a50*/  SHF.R.S32.HI R10, RZ, 0x1f, R36 ;  /* 0x0000001fff0a7819 */ /* 0x002fe20000011424 */
[----:B------:R-:W-:-:S02]  /*1a60*/  ULDC.64 UR58, c[0x0][0x2b0] ;  /* 0x0000ac00003a7ab9 */ /* 0x000fc40000000a00 */
[----:B------:R-:W-:Y:S01]  /*1a70*/  UIMAD UR14, UR56, UR35, UR14 ;  /* 0x00000023380e72a4 */ /* 0x000fe2000f8e020e */
[CC--:B------:R-:W-:Y:S01]  /*1a80*/  LEA.HI R4, R10.reuse, R36.reuse, RZ, 0x5 ;  /* 0x000000240a047211 */ /* 0x0c0fe200078f28ff */
[----:B------:R-:W-:Y:S01]  /*1a90*/  ULDC.64 UR20, c[0x0][0x210] ;  /* 0x0000840000147ab9 */ /* 0x000fe20000000a00 */
[----:B------:R-:W-:Y:S01]  /*1aa0*/  LEA.HI R10, R10, R36, RZ, 0x3 ;  /* 0x000000240a0a7211 */ /* 0x000fe200078f18ff */
[----:B------:R-:W-:Y:S01]  /*1ab0*/  ULDC.64 UR16, c[0x0][0x3e0] ;  /* 0x0000f80000107ab9 */ /* 0x000fe20000000a00 */
[----:B------:R-:W-:Y:S01]  /*1ac0*/  LOP3.LUT R0, R4, 0xffffffe0, RZ, 0xc0, !PT ;  /* 0xffffffe004007812 */ /* 0x000fe200078ec0ff */
[----:B------:R-:W-:Y:S01]  /*1ad0*/  UIADD3 UR5, UR53, -0x1, URZ ;  /* 0xffffffff35057890 */ /* 0x000fe2000fffe03f */
[----:B------:R-:W-:Y:S02]  /*1ae0*/  SHF.R.S32.HI R4, RZ, 0x5, R4 ;  /* 0x00000005ff047819 */ /* 0x000fe40000011404 */
[----:B------:R-:W-:Y:S01]  /*1af0*/  LOP3.LUT R5, R10, 0xfffffff8, RZ, 0xc0, !PT ;  /* 0xfffffff80a057812 */ /* 0x000fe200078ec0ff */
[----:B------:R-:W-:-:S04]  /*1b00*/  IMAD.IADD R0, R36, 0x1, -R0 ;  /* 0x0000000124007824 */ /* 0x000fc800078e0a00 */
[----:B------:R-:W-:Y:S02]  /*1b10*/  IMAD R0, R4, UR9, R0 ;  /* 0x0000000904007c24 */ /* 0x000fe4000f8e0200 */
[----:B------:R-:W-:-:S03]  /*1b20*/  IMAD.IADD R36, R36, 0x1, -R5 ;  /* 0x0000000124247824 */ /* 0x000fc600078e0a05 */
[----:B------:R-:W-:Y:S01]  /*1b30*/  IADD3 R5, P0, R0, UR10, RZ ;  /* 0x0000000a00057c10 */ /* 0x000fe2000ff1e0ff */
[----:B------:R-:W-:Y:S01]  /*1b40*/  ULDC.64 UR10, c[0x0][0x400] ;  /* 0x00010000000a7ab9 */ /* 0x000fe20000000a00 */
[----:B------:R-:W-:Y:S02]  /*1b50*/  IMAD.SHL.U32 R4, R36, 0x8, RZ ;  /* 0x0000000824047824 */ /* 0x000fe400078e00ff */
[----:B------:R-:W-:Y:S01]  /*1b60*/  LEA.HI.X.SX32 R0, R0, UR8, 0x1, P0 ;  /* 0x0000000800007c11 */ /* 0x000fe200080f0eff */
[----:B------:R-:W-:Y:S01]  /*1b70*/  UIADD3 UR8, UR12, -UR13, URZ ;  /* 0x8000000d0c087290 */ /* 0x000fe2000fffe03f */
[C---:B------:R-:W-:Y:S01]  /*1b80*/  LEA R238, P0, R5.reuse, UR10, 0x2 ;  /* 0x0000000a05ee7c11 */ /* 0x040fe2000f8010ff */
[C---:B------:R-:W-:Y:S01]  /*1b90*/  VIADD R17, R4.reuse, 0x40 ;  /* 0x0000004004117836 */ /* 0x040fe20000000000 */
[----:B------:R-:W-:Y:S01]  /*1ba0*/  ISETP.GE.AND P3, PT, R4, UR48, PT ;  /* 0x0000003004007c0c */ /* 0x000fe2000bf66270 */
[----:B------:R-:W-:Y:S01]  /*1bb0*/  USHF.R.S32.HI UR15, URZ, 0x1f, UR8 ;  /* 0x0000001f3f0f7899 */ /* 0x000fe20008011408 */
[----:B------:R-:W-:Y:S01]  /*1bc0*/  LEA.HI.X R239, R5, UR11, R0, 0x2, P0 ;  /* 0x0000000b05ef7c11 */ /* 0x000fe200080f1400 */
[----:B--2---:R-:W-:Y:S01]  /*1bd0*/  IMAD R0, R8, UR47, RZ ;  /* 0x0000002f08007c24 */ /* 0x004fe2000f8e02ff */
[----:B------:R-:W-:Y:S01]  /*1be0*/  ISETP.GE.AND P5, PT, R17, UR48, PT ;  /* 0x0000003011007c0c */ /* 0x000fe2000bfa6270 */
[----:B------:R-:W-:Y:S01]  /*1bf0*/  ULEA.HI UR15, UR15, UR8, URZ, 0x6 ;  /* 0x000000080f0f7291 */ /* 0x000fe2000f8f303f */
[----:B------:R-:W-:Y:S01]  /*1c00*/  SHF.R.S32.HI R5, RZ, 0x1f, R4 ;  /* 0x0000001fff057819 */ /* 0x000fe20000011404 */
[----:B------:R-:W-:Y:S01]  /*1c10*/  IMAD R12, R9, UR24, R0 ;  /* 0x00000018090c7c24 */ /* 0x000fe2000f8e0200 */
[C---:B------:R-:W-:Y:S01]  /*1c20*/  IADD3 R6, P0, R4.reuse, UR22, RZ ;  /* 0x0000001604067c10 */ /* 0x040fe2000ff1e0ff */
[----:B------:R-:W-:Y:S01]  /*1c30*/  USHF.R.S32.HI UR15, URZ, 0x6, UR15 ;  /* 0x000000063f0f7899 */ /* 0x000fe2000801140f */
[----:B------:R-:W-:Y:S01]  /*1c40*/  SHF.R.S32.HI R0, RZ, 0x3, R10 ;  /* 0x00000003ff007819 */ /* 0x000fe2000001140a */
[C---:B------:R-:W-:Y:S01]  /*1c50*/  VIADD R15, R4.reuse, 0x80 ;  /* 0x00000080040f7836 */ /* 0x040fe20000000000 */
[----:B------:R-:W-:Y:S01]  /*1c60*/  SEL R10, RZ, 0xffffffff, P5 ;  /* 0xffffffffff0a7807 */ /* 0x000fe20002800000 */
[----:B------:R-:W-:Y:S01]  /*1c70*/  UISETP.LT.AND UP1, UPT, URZ, UR15, UPT ;  /* 0x0000000f3f00728c */ /* 0x000fe2000bf21270 */
[----:B------:R-:W-:Y:S01]  /*1c80*/  IADD3.X R7, R5, UR43, RZ, P0, !PT ;  /* 0x0000002b05077c10 */ /* 0x000fe200087fe4ff */
[----:B------:R-:W-:Y:S01]  /*1c90*/  VIADD R16, R4, 0xc0 ;  /* 0x000000c004107836 */ /* 0x000fe20000000000 */
[----:B------:R-:W-:Y:S01]  /*1ca0*/  SHF.R.S32.HI R39, RZ, 0x1f, R0 ;  /* 0x0000001fff277819 */ /* 0x000fe20000011400 */
[----:B------:R-:W-:Y:S01]  /*1cb0*/  IMAD.SHL.U32 R10, R10, 0x2, RZ ;  /* 0x000000020a0a7824 */ /* 0x000fe200078e00ff */
[----:B------:R-:W-:Y:S01]  /*1cc0*/  IADD3 R22, P0, R0, UR24, RZ ;  /* 0x0000001800167c10 */ /* 0x000fe2000ff1e0ff */
[----:B------:R-:W-:Y:S01]  /*1cd0*/  IMAD.WIDE.U32 R6, R8, UR24, R6 ;  /* 0x0000001808067c25 */ /* 0x000fe2000f8e0006 */
[----:B------:R-:W-:Y:S01]  /*1ce0*/  SEL R11, RZ, 0x1, P3 ;  /* 0x00000001ff0b7807 */ /* 0x000fe20001800000 */
[----:B------:R-:W-:Y:S01]  /*1cf0*/  USEL UR15, URZ, UR15, !UP1 ;  /* 0x0000000f3f0f7287 */ /* 0x000fe2000c800000 */
[----:B------:R-:W-:Y:S01]  /*1d00*/  IADD3.X R27, R39, UR47, RZ, P0, !PT ;  /* 0x0000002f271b7c10 */ /* 0x000fe200087fe4ff */
[----:B------:R-:W-:Y:S01]  /*1d10*/  IMAD.IADD R7, R7, 0x1, R12 ;  /* 0x0000000107077824 */ /* 0x000fe200078e020c */
[----:B------:R-:W-:Y:S01]  /*1d20*/  LOP3.LUT R18, R10, 0x2, R11, 0xe2, !PT ;  /* 0x000000020a127812 */ /* 0x000fe200078ee20b */
[----:B------:R-:W-:Y:S01]  /*1d30*/  UIMAD UR13, UR49, UR30, URZ ;  /* 0x0000001e310d72a4 */ /* 0x000fe2000f8e023f */
[----:B------:R-:W-:Y:S01]  /*1d40*/  IMAD.WIDE.U32 R12, R22, UR32, R4 ;  /* 0x00000020160c7c25 */ /* 0x000fe2000f8e0004 */
[----:B------:R-:W-:Y:S01]  /*1d50*/  ISETP.GE.AND P4, PT, R15, UR48, PT ;  /* 0x000000300f007c0c */ /* 0x000fe2000bf86270 */
[----:B------:R-:W-:Y:S01]  /*1d60*/  UISETP.GT.AND UP1, UPT, UR53, UR15, UPT ;  /* 0x0000000f3500728c */ /* 0x000fe2000bf24270 */
[----:B------:R-:W-:Y:S01]  /*1d70*/  ISETP.GE.AND P6, PT, R16, UR48, PT ;  /* 0x0000003010007c0c */ /* 0x000fe2000bfc6270 */
[----:B------:R-:W-:Y:S01]  /*1d80*/  IMAD R10, R27, UR32, RZ ;  /* 0x000000201b0a7c24 */ /* 0x000fe2000f8e02ff */
[----:B------:R-:W-:Y:S01]  /*1d90*/  UIMAD UR13, UR56, UR31, UR13 ;  /* 0x0000001f380d72a4 */ /* 0x000fe2000f8e020d */
[----:B------:R-:W-:Y:S01]  /*1da0*/  SEL R14, RZ, 0x4, P4 ;  /* 0x00000004ff0e7807 */ /* 0x000fe20002000000 */
[----:B------:R-:W-:Y:S01]  /*1db0*/  IMAD.WIDE.U32 R6, R29, UR56, R6 ;  /* 0x000000381d067c25 */ /* 0x000fe2000f8e0006 */
[----:B------:R-:W-:Y:S01]  /*1dc0*/  IADD3 R12, P0, R12, UR50, RZ ;  /* 0x000000320c0c7c10 */ /* 0x000fe2000ff1e0ff */
[----:B------:R-:W-:Y:S01]  /*1dd0*/  UIMAD.WIDE UR24, UR25, 0x4, UR58 ;  /* 0x00000004191878a5 */ /* 0x000fe2000f8e023a */
[----:B------:R-:W-:Y:S01]  /*1de0*/  PLOP3.LUT P2, PT, PT, PT, UP1, 0x80, 0x0 ;  /* 0x000000000000781c */ /* 0x000fe20003f4f018 */
[----:B------:R-:W-:Y:S01]  /*1df0*/  IMAD R35, R22, UR33, R10 ;  /* 0x0000002116237c24 */ /* 0x000fe2000f8e020a */
[----:B------:R-:W-:Y:S01]  /*1e00*/  SEL R10, RZ, 0x8, P6 ;  /* 0x00000008ff0a7807 */ /* 0x000fe20003000000 */
[----:B------:R-:W-:Y:S01]  /*1e10*/  VIADD R11, R7, UR13 ;  /* 0x0000000d070b7c36 */ /* 0x000fe20008000000 */
[----:B------:R-:W-:Y:S01]  /*1e20*/  UMOV UR11, UR26 ;  /* 0x0000001a000b7c82 */ /* 0x000fe20008000000 */
[----:B------:R-:W-:Y:S01]  /*1e30*/  UMOV UR10, UR27 ;  /* 0x0000001b000a7c82 */ /* 0x000fe20008000000 */
[----:B------:R-:W-:Y:S01]  /*1e40*/  LOP3.LUT R26, R10, R18, R14, 0xfe, !PT ;  /* 0x000000120a1a7212 */ /* 0x000fe200078efe0e */
[----:B------:R-:W-:Y:S01]  /*1e50*/  IMAD.MOV.U32 R10, RZ, RZ, R6 ;  /* 0x000000ffff0a7224 */ /* 0x000fe200078e0006 */
[----:B------:R-:W-:Y:S01]  /*1e60*/  IADD3.X R13, R13, UR42, R35, P0, !PT ;  /* 0x0000002a0d0d7c10 */ /* 0x000fe200087fe423 */
[-C--:B------:R-:W-:Y:S01]  /*1e70*/  IMAD R6, R39, R8.reuse, RZ ;  /* 0x0000000827067224 */ /* 0x080fe200078e02ff */
[----:B------:R-:W-:Y:S01]  /*1e80*/  UMOV UR9, UR24 ;  /* 0x0000001800097c82 */ /* 0x000fe20008000000 */
[----:B------:R-:W-:Y:S01]  /*1e90*/  IMAD.WIDE.U32 R10, R0, R8, R10 ;  /* 0x00000008000a7225 */ /* 0x000fe200078e000a */
[----:B------:R-:W-:-:S03]  /*1ea0*/  UMOV UR8, UR25 ;  /* 0x0000001900087c82 */ /* 0x000fc60008000000 */
[----:B------:R-:W-:Y:S01]  /*1eb0*/  IMAD.WIDE.U32 R20, R34, UR56, R12 ;  /* 0x0000003822147c25 */ /* 0x000fe2000f8e000c */
[----:B------:R-:W-:-:S03]  /*1ec0*/  LEA R242, P0, R10, UR16, 0x1 ;  /* 0x000000100af27c11 */ /* 0x000fc6000f8008ff */
[----:B------:R-:W-:Y:S01]  /*1ed0*/  IMAD R6, R0, R9, R6 ;  /* 0x0000000900067224 */ /* 0x000fe200078e0206 */
[----:B------:R-:W-:Y:S01]  /*1ee0*/  LEA R241, P1, R20, UR20, 0x1 ;  /* 0x0000001414f17c11 */ /* 0x000fe2000f8208ff */
[----:B------:R-:W-:Y:S02]  /*1ef0*/  VIADD R37, R21, UR14 ;  /* 0x0000000e15257c36 */ /* 0x000fe40008000000 */
[----:B------:R-:W-:-:S03]  /*1f00*/  IMAD.IADD R28, R11, 0x1, R6 ;  /* 0x000000010b1c7824 */ /* 0x000fc600078e0206 */
[----:B------:R-:W-:Y:S02]  /*1f10*/  LEA.HI.X R243, R20, UR21, R37, 0x1, P1 ;  /* 0x0000001514f37c11 */ /* 0x000fe400088f0c25 */
[----:B------:R-:W-:Y:S01]  /*1f20*/  LEA.HI.X R244, R10, UR17, R28, 0x1, P0 ;  /* 0x000000110af47c11 */ /* 0x000fe200080f0c1c */
[----:B------:R-:W-:Y:S06]  /*1f30*/  @P2 BRA `(.L_x_12) ;  /* 0x0000000400902947 */ /* 0x000fec0003800000 */
[----:B------:R-:W-:Y:S01]  /*1f40*/  PLOP3.LUT P0, PT, PT, PT, UP0, 0x40, 0x0 ;  /* 0x000000000000781c */ /* 0x000fe20003f0e808 */
[----:B------:R-:W-:Y:S01]  /*1f50*/  @UP0 UIADD3 UR5, UR19, UR36, URZ ;  /* 0x0000002413050290 */ /* 0x000fe2000fffe03f */
[----:B------:R-:W-:-:S03]  /*1f60*/  @UP0 ULDC.64 UR14, c[0x0][0x450] ;  /* 0x00011400000e0ab9 */ /* 0x000fc60000000a00 */
[----:B------:R-:W-:Y:S02]  /*1f70*/  @UP0 UIMAD.WIDE.U32 UR8, UR5, UR14, URZ ;  /* 0x0000000e050802a5 */ /* 0x000fe4000f8e003f */
[----:B------:R-:W-:-:S04]  /*1f80*/  @UP0 UIMAD UR5, UR5, UR15, URZ ;  /* 0x0000000f050502a4 */ /* 0x000fc8000f8e023f */
[----:B------:R-:W-:Y:S01]  /*1f90*/  @UP0 UIADD3 UR17, UR9, UR5, URZ ;  /* 0x0000000509110290 */ /* 0x000fe2000fffe03f */
[----:B------:R-:W-:Y:S01]  /*1fa0*/  @UP0 UMOV UR16, UR8 ;  /* 0x0000000800100c82 */ /* 0x000fe20008000000 */
[----:B------:R-:W-:Y:S10]  /*1fb0*/  @!P0 BRA `(.L_x_13) ;  /* 0x0000000000308947 */ /* 0x000ff40003800000 */
        /* <DEDUP_REMOVED lines=12> */
.L_x_13:
        /* <DEDUP_REMOVED lines=20> */
.L_x_14:
[----:B------:R-:W-:Y:S01]  /*21c0*/  UIADD3 UR18, -UR28, UR18, URZ ;  /* 0x000000121c127290 */ /* 0x000fe2000fffe13f */
[----:B------:R-:W-:Y:S05]  /*21d0*/  BSSY B0, `(.L_x_15) ;  /* 0x000001d000007945 */ /* 0x000fea0003800000 */
[----:B------:R-:W-:-:S13]  /*21e0*/  ISETP.GE.AND P3, PT, R0, UR18, PT ;  /* 0x0000001200007c0c */ /* 0x000fda000bf66270 */
[----:B------:R-:W-:Y:S05]  /*21f0*/  @P3 BRA `(.L_x_16) ;  /* 0x0000000000683947 */ /* 0x000fea0003800000 */
[----:B------:R-:W-:Y:S01]  /*2200*/  IMAD.U32 R6, RZ, RZ, UR28 ;  /* 0x0000001cff067e24 */ /* 0x000fe2000f8e00ff */
[----:B------:R-:W-:Y:S01]  /*2210*/  IADD3 R8, P0, R0, UR28, RZ ;  /* 0x0000001c00087c10 */ /* 0x000fe2000ff1e0ff */
[----:B------:R-:W-:Y:S01]  /*2220*/  USHF.R.S32.HI UR5, URZ, 0x1f, UR56 ;  /* 0x0000001f3f057899 */ /* 0x000fe20008011438 */
[----:B------:R-:W-:Y:S01]  /*2230*/  ISETP.GE.AND P5, PT, R4, UR48, PT ;  /* 0x0000003004007c0c */ /* 0x000fe2000bfa6270 */
[----:B------:R-:W-:Y:S01]  /*2240*/  ULDC.64 UR8, c[0x0][0x468] ;  /* 0x00011a0000087ab9 */ /* 0x000fe20000000a00 */
[----:B------:R-:W-:Y:S01]  /*2250*/  LEA.HI.X.SX32 R9, R6, R39, 0x1, P0 ;  /* 0x0000002706097211 */ /* 0x000fe200000f0eff */
[----:B------:R-:W-:Y:S01]  /*2260*/  IMAD.WIDE.U32 R6, R8, UR14, R4 ;  /* 0x0000000e08067c25 */ /* 0x000fe2000f8e0004 */
[----:B------:R-:W-:Y:S01]  /*2270*/  UIMAD UR5, UR5, UR8, URZ ;  /* 0x00000008050572a4 */ /* 0x000fe2000f8e023f */
[----:B------:R-:W-:Y:S02]  /*2280*/  ISETP.GE.AND P4, PT, R17, UR48, PT ;  /* 0x0000003011007c0c */ /* 0x000fe4000bf86270 */
[----:B------:R-:W-:Y:S01]  /*2290*/  IMAD R9, R9, UR14, RZ ;  /* 0x0000000e09097c24 */ /* 0x000fe2000f8e02ff */
[----:B------:R-:W-:Y:S01]  /*22a0*/  UIMAD UR5, UR56, UR9, UR5 ;  /* 0x00000009380572a4 */ /* 0x000fe2000f8e0205 */
[----:B------:R-:W-:-:S02]  /*22b0*/  ISETP.GE.AND P2, PT, R15, UR48, PT ;  /* 0x000000300f007c0c */ /* 0x000fc4000bf46270 */
[----:B------:R-:W-:Y:S01]  /*22c0*/  IMAD R9, R8, UR15, R9 ;  /* 0x0000000f08097c24 */ /* 0x000fe2000f8e0209 */
[----:B------:R-:W-:Y:S01]  /*22d0*/  IADD3 R8, P0, R6, UR16, RZ ;  /* 0x0000001006087c10 */ /* 0x000fe2000ff1e0ff */
[----:B------:R-:W-:Y:S01]  /*22e0*/  IMAD.U32 R6, RZ, RZ, UR8 ;  /* 0x00000008ff067e24 */ /* 0x000fe2000f8e00ff */
[----:B------:R-:W-:Y:S01]  /*22f0*/  ISETP.GE.AND P1, PT, R16, UR48, PT ;  /* 0x0000003010007c0c */ /* 0x000fe2000bf26270 */
[----:B------:R-:W-:Y:S01]  /*2300*/  ULDC.64 UR8, c[0x0][0x3f0] ;  /* 0x0000fc0000087ab9 */ /* 0x000fe20000000a00 */
[----:B------:R-:W-:-:S03]  /*2310*/  IADD3.X R9, R7, UR17, R9, P0, !PT ;  /* 0x0000001107097c10 */ /* 0x000fc600087fe409 */
[----:B------:R-:W-:-:S04]  /*2320*/  IMAD.WIDE.U32 R8, R6, UR56, R8 ;  /* 0x0000003806087c25 */ /* 0x000fc8000f8e0008 */
[----:B------:R-:W-:Y:S01]  /*2330*/  VIADD R7, R9, UR5 ;  /* 0x0000000509077c36 */ /* 0x000fe20008000000 */
[----:B------:R-:W-:-:S04]  /*2340*/  LEA R6, P0, R8, UR8, 0x1 ;  /* 0x0000000808067c11 */ /* 0x000fc8000f8008ff */
[----:B------:R-:W-:-:S05]  /*2350*/  LEA.HI.X R7, R8, UR9, R7, 0x1, P0 ;  /* 0x0000000908077c11 */ /* 0x000fca00080f0c07 */
[----:B------:R1:W-:Y:S04]  /*2360*/  @!P5 STG.E.128 desc[UR6][R6.64], RZ ;  /* 0x000000ff0600d986 */ /* 0x0003e8000c101d06 */
[----:B------:R1:W-:Y:S04]  /*2370*/  @!P4 STG.E.128 desc[UR6][R6.64+0x80], RZ ;  /* 0x000080ff0600c986 */ /* 0x0003e8000c101d06 */
[----:B------:R1:W-:Y:S04]  /*2380*/  @!P2 STG.E.128 desc[UR6][R6.64+0x100], RZ ;  /* 0x000100ff0600a986 */ /* 0x0003e8000c101d06 */
[----:B------:R1:W-:Y:S02]  /*2390*/  @!P1 STG.E.128 desc[UR6][R6.64+0x180], RZ ;  /* 0x000180ff06009986 */ /* 0x0003e4000c101d06 */
.L_x_16:
[----:B------:R-:W-:Y:S05]  /*23a0*/  BSYNC B0 ;  /* 0x0000000000007941 */ /* 0x000fea0003800000 */
.L_x_15:
[----:B------:R-:W-:Y:S05]  /*23b0*/  @P3 BRA `(.L_x_17) ;  /* 0x0000005400ec3947 */ /* 0x000fea0003800000 */
[----:B-1----:R-:W-:Y:S01]  /*23c0*/  IMAD.U32 R6, RZ, RZ, UR28 ;  /* 0x0000001cff067e24 */ /* 0x002fe2000f8e00ff */
        /* <DEDUP_REMOVED lines=9> */
[----:B------:R-:W-:Y:S01]  /*2460*/  IADD3 R6, P0, R6, UR12, RZ ;  /* 0x0000000c06067c10 */ /* 0x000fe2000ff1e0ff */
[----:B------:R-:W-:-:S02]  /*2470*/  UIMAD UR5, UR56, UR9, UR5 ;  /* 0x00000009380572a4 */ /* 0x000fc4000f8e0205 */
[----:B------:R-:W-:Y:S02]  /*2480*/  IMAD R8, R0, UR11, R8 ;  /* 0x0000000b00087c24 */ /* 0x000fe4000f8e0208 */
[----:B------:R-:W-:Y:S01]  /*2490*/  IMAD.U32 R0, RZ, RZ, UR8 ;  /* 0x00000008ff007e24 */ /* 0x000fe2000f8e00ff */
[----:B------:R-:W-:Y:S02]  /*24a0*/  ULDC.64 UR8, c[0x0][0x3f8] ;  /* 0x0000fe0000087ab9 */ /* 0x000fe40000000a00 */
[----:B------:R-:W-:Y:S02]  /*24b0*/  IADD3.X R7, R7, UR13, R8, P0, !PT ;  /* 0x0000000d07077c10 */ /* 0x000fe400087fe408 */
[----:B------:R-:W-:Y:S01]  /*24c0*/  ISETP.GE.AND P0, PT, R15, UR48, PT ;  /* 0x000000300f007c0c */ /* 0x000fe2000bf06270 */
[----:B------:R-:W-:-:S04]  /*24d0*/  IMAD.WIDE.U32 R6, R0, UR56, R6 ;  /* 0x0000003800067c25 */ /* 0x000fc8000f8e0006 */
[----:B------:R-:W-:Y:S01]  /*24e0*/  VIADD R0, R7, UR5 ;  /* 0x0000000507007c36 */ /* 0x000fe20008000000 */
[----:B------:R-:W-:-:S04]  /*24f0*/  LEA R4, P3, R6, UR8, 0x1 ;  /* 0x0000000806047c11 */ /* 0x000fc8000f8608ff */
[----:B------:R-:W-:-:S05]  /*2500*/  LEA.HI.X R5, R6, UR9, R0, 0x1, P3 ;  /* 0x0000000906057c11 */ /* 0x000fca00098f0c00 */
[----:B------:R1:W-:Y:S04]  /*2510*/  @!P2 STG.E.128 desc[UR6][R4.64], RZ ;  /* 0x000000ff0400a986 */ /* 0x0003e8000c101d06 */
[----:B------:R1:W-:Y:S04]  /*2520*/  @!P1 STG.E.128 desc[UR6][R4.64+0x80], RZ ;  /* 0x000080ff04009986 */ /* 0x0003e8000c101d06 */
[----:B------:R1:W-:Y:S01]  /*2530*/  @!P0 STG.E.128 desc[UR6][R4.64+0x100], RZ ;  /* 0x000100ff04008986 */ /* 0x0003e2000c101d06 */
[----:B------:R-:W-:-:S13]  /*2540*/  ISETP.GE.AND P0, PT, R16, UR48, PT ;  /* 0x0000003010007c0c */ /* 0x000fda000bf06270 */
[----:B------:R-:W-:Y:S05]  /*2550*/  @P0 BRA `(.L_x_17) ;  /* 0x0000005400840947 */ /* 0x000fea0003800000 */
[----:B------:R2:W-:Y:S01]  /*2560*/  STG.E.128 desc[UR6][R4.64+0x180], RZ ;  /* 0x000180ff04007986 */ /* 0x0005e2000c101d06 */
[----:B------:R-:W-:Y:S05]  /*2570*/  BRA `(.L_x_17) ;  /* 0x00000054007c7947 */ /* 0x000fea0003800000 */
.L_x_12:
[----:B------:R-:W2:Y:S01]  /*2580*/  LDL R44, [R1+0x8] ;  /* 0x00000800012c7983 */ /* 0x000ea20000100800 */
[----:B------:R-:W-:Y:S01]  /*2590*/  PLOP3.LUT P0, PT, PT, PT, UP4, 0x80, 0x0 ;  /* 0x000000000000781c */ /* 0x000fe20003f0f048 */
[----:B------:R-:W-:Y:S01]  /*25a0*/  UIADD3 UR12, -UR28, UR18, URZ ;  /* 0x000000121c0c7290 */ /* 0x000fe2000fffe13f */
[----:B------:R-:W-:Y:S11]  /*25b0*/  BSSY B0, `(.L_x_18) ;  /* 0x0000044000007945 */ /* 0x000ff60003800000 */
[----:B------:R-:W-:Y:S01]  /*25c0*/  @P0 BAR.SYNC.DEFER_BLOCKING 0x0 ;  /* 0x0000000000000b1d */ /* 0x000fe20000010000 */
[----:B------:R-:W-:Y:S01]  /*25d0*/  ISETP.GE.AND P2, PT, R0, UR12, PT ;  /* 0x0000000c00007c0c */ /* 0x000fe2000bf46270 */
[----:B------:R-:W-:-:S12]  /*25e0*/  UIMAD UR12, UR5, -0x40, UR29 ;  /* 0xffffffc0050c78a4 */ /* 0x000fd8000f8e021d */
[----:B------:R1:W-:Y:S04]  /*25f0*/  @P2 STS.128 [R237+0x14000], RZ ;  /* 0x014000ffed002388 */ /* 0x0003e80000000c00 */
[----:B------:R1:W-:Y:S04]  /*2600*/  @P2 STS.128 [R237+0x15000], RZ ;  /* 0x015000ffed002388 */ /* 0x0003e80000000c00 */
[----:B------:R1:W-:Y:S04]  /*2610*/  @P2 STS.128 [R237+0x16000], RZ ;  /* 0x016000ffed002388 */ /* 0x0003e80000000c00 */
[----:B------:R1:W-:Y:S01]  /*2620*/  @P2 STS.128 [R237+0x17000], RZ ;  /* 0x017000ffed002388 */ /* 0x0003e20000000c00 */
[----:B--2---:R-:W-:Y:S01]  /*2630*/  IMAD.SHL.U32 R30, R44, 0x4, RZ ;  /* 0x000000042c1e7824 */ /* 0x004fe200078e00ff */
[----:B------:R-:W-:Y:S01]  /*2640*/  SHF.R.S32.HI R247, RZ, 0x1f, R44 ;  /* 0x0000001ffff77819 */ /* 0x000fe2000001142c */
[----:B-1----:R-:W-:Y:S06]  /*2650*/  @P2 BRA `(.L_x_19) ;  /* 0x0000000000e42947 */ /* 0x002fec0003800000 */
[----:B------:R-:W-:Y:S01]  /*2660*/  LOP3.LUT R6, R26, 0x1, RZ, 0xc0, !PT ;  /* 0x000000011a067812 */ /* 0x000fe200078ec0ff */
[----:B------:R-:W-:Y:S01]  /*2670*/  ULDC.64 UR24, c[0x0][0x268] ;  /* 0x00009a0000187ab9 */ /* 0x000fe20000000a00 */
[----:B------:R-:W-:Y:S02]  /*2680*/  P2R R32, PR, RZ, 0x8 ;  /* 0x00000008ff207803 */ /* 0x000fe40000000000 */
[----:B------:R-:W-:Y:S01]  /*2690*/  ISETP.NE.U32.AND P3, PT, R6, 0x1, PT ;  /* 0x000000010600780c */ /* 0x000fe20003f65070 */
[----:B------:R-:W-:Y:S01]  /*26a0*/  IMAD.U32 R6, RZ, RZ, UR28 ;  /* 0x0000001cff067e24 */ /* 0x000fe2000f8e00ff */
[----:B------:R-:W-:Y:S02]  /*26b0*/  IADD3 R12, P0, R0, UR28, RZ ;  /* 0x0000001c000c7c10 */ /* 0x000fe4000ff1e0ff */
[----:B------:R-:W-:Y:S02]  /*26c0*/  P2R R31, PR, RZ, 0x4 ;  /* 0x00000004ff1f7803 */ /* 0x000fe40000000000 */
[----:B------:R-:W-:Y:S01]  /*26d0*/  LEA.HI.X.SX32 R13, R6, R39, 0x1, P0 ;  /* 0x00000027060d7211 */ /* 0x000fe200000f0eff */
[----:B------:R-:W-:Y:S01]  /*26e0*/  IMAD.WIDE.U32 R6, R12, UR38, R4 ;  /* 0x000000260c067c25 */ /* 0x000fe2000f8e0004 */
[----:B------:R-:W-:-:S03]  /*26f0*/  P2R R33, PR, RZ, 0x10 ;  /* 0x00000010ff217803 */ /* 0x000fc60000000000 */
[----:B------:R-:W-:Y:S01]  /*2700*/  IMAD R13, R13, UR38, RZ ;  /* 0x000000260d0d7c24 */ /* 0x000fe2000f8e02ff */
[----:B------:R-:W-:Y:S01]  /*2710*/  IADD3 R6, P0, R6, UR37, RZ ;  /* 0x0000002506067c10 */ /* 0x000fe2000ff1e0ff */
[----:B------:R-:W1:Y:S02]  /*2720*/  @!P3 LDC.64 R18, c[0x0][0x220] ;  /* 0x00008800ff12bb82 */ /* 0x000e640000000a00 */
[----:B------:R-:W-:Y:S02]  /*2730*/  IMAD R13, R12, UR39, R13 ;  /* 0x000000270c0d7c24 */ /* 0x000fe4000f8e020d */
[----:B------:R-:W-:-:S03]  /*2740*/  IMAD R12, R38, UR24, RZ ;  /* 0x00000018260c7c24 */ /* 0x000fc6000f8e02ff */
[----:B------:R-:W-:Y:S01]  /*2750*/  IADD3.X R7, R7, UR45, R13, P0, !PT ;  /* 0x0000002d07077c10 */ /* 0x000fe200087fe40d */
[C---:B------:R-:W-:Y:S02]  /*2760*/  IMAD R12, R23.reuse, UR25, R12 ;  /* 0x00000019170c7c24 */ /* 0x040fe4000f8e020c */
[----:B------:R-:W-:-:S04]  /*2770*/  IMAD.WIDE.U32 R6, R23, UR24, R6 ;  /* 0x0000001817067c25 */ /* 0x000fc8000f8e0006 */
[----:B------:R-:W-:Y:S01]  /*2780*/  IMAD.IADD R13, R7, 0x1, R12 ;  /* 0x00000001070d7824 */ /* 0x000fe200078e020c */
[----:B------:R-:W-:-:S04]  /*2790*/  LOP3.LUT R7, R26, 0xff, RZ, 0xc0, !PT ;  /* 0x000000ff1a077812 */ /* 0x000fc800078ec0ff */
[C---:B------:R-:W-:Y:S02]  /*27a0*/  LOP3.LUT P2, RZ, R7.reuse, 0x2, RZ, 0xc0, !PT ;  /* 0x0000000207ff7812 */ /* 0x040fe4000784c0ff */
[----:B------:R-:W-:Y:S02]  /*27b0*/  LOP3.LUT P1, RZ, R7, 0x4, RZ, 0xc0, !PT ;  /* 0x0000000407ff7812 */ /* 0x000fe4000782c0ff */
[----:B-1----:R-:W-:-:S04]  /*27c0*/  @!P3 LEA R18, P0, R6, R18, 0x1 ;  /* 0x000000120612b211 */ /* 0x002fc800078008ff */
[----:B------:R-:W-:-:S05]  /*27d0*/  @!P3 LEA.HI.X R19, R6, R19, R13, 0x1, P0 ;  /* 0x000000130613b211 */ /* 0x000fca00000f0c0d */
[----:B------:R-:W1:Y:S01]  /*27e0*/  @P2 LDC.64 R16, c[0x0][0x220] ;  /* 0x00008800ff102b82 */ /* 0x000e620000000a00 */
[----:B------:R-:W-:Y:S01]  /*27f0*/  @!PT LDS RZ, [RZ] ;  /* 0x00000000fffff984 */ /* 0x000fe20000000800 */
[----:B------:R-:W-:Y:S01]  /*2800*/  @!PT LDS RZ, [RZ] ;  /* 0x00000000fffff984 */ /* 0x000fe20000000800 */
[----:B------:R-:W-:Y:S01]  /*2810*/  @!PT LDS RZ, [RZ] ;  /* 0x00000000fffff984 */ /* 0x000fe20000000800 */
[----:B------:R2:W-:Y:S04]  /*2820*/  @!P3 LDGSTS.E.BYPASS.LTC128B.128 [R237+0x14000], desc[UR6][R18.64] ;  /* 0x1400000012edbfae */ /* 0x0005e8000b901d46 */
[----:B------:R2:W-:Y:S01]  /*2830*/  @P3 STS.128 [R237+0x14000], RZ ;  /* 0x014000ffed003388 */ /* 0x0005e20000000c00 */
[----:B------:R-:W-:Y:S02]  /*2840*/  ISETP.NE.AND P3, PT, R32, RZ, PT ;  /* 0x000000ff2000720c */ /* 0x000fe40003f65270 */
[----:B------:R-:W3:Y:S01]  /*2850*/  @P1 LDC.64 R14, c[0x0][0x220] ;  /* 0x00008800ff0e1b82 */ /* 0x000ee20000000a00 */
[----:B-1----:R-:W-:-:S04]  /*2860*/  @P2 LEA R16, P0, R6, R16, 0x1 ;  /* 0x0000001006102211 */ /* 0x002fc800078008ff */
[C---:B------:R-:W-:Y:S02]  /*2870*/  @P2 LEA.HI.X R17, R6.reuse, R17, R13, 0x1, P0 ;  /* 0x0000001106112211 */ /* 0x040fe400000f0c0d */
[----:B---3--:R-:W-:-:S03]  /*2880*/  @P1 LEA R14, P0, R6, R14, 0x1 ;  /* 0x0000000e060e1211 */ /* 0x008fc600078008ff */
[----:B------:R-:W-:Y:S01]  /*2890*/  @!PT LDS RZ, [RZ] ;  /* 0x00000000fffff984 */ /* 0x000fe20000000800 */
[----:B------:R-:W-:Y:S01]  /*28a0*/  @!PT LDS RZ, [RZ] ;  /* 0x00000000fffff984 */ /* 0x000fe20000000800 */
[----:B------:R-:W-:Y:S01]  /*28b0*/  @!PT LDS RZ, [RZ] ;  /* 0x00000000fffff984 */ /* 0x000fe20000000800 */
[----:B------:R2:W-:Y:S01]  /*28c0*/  @P2 LDGSTS.E.BYPASS.LTC128B.128 [R237+0x15000], desc[UR6][R16.64+0x80] ;  /* 0x1500008010ed2fae */ /* 0x0005e2000b901d46 */
[----:B------:R-:W-:-:S03]  /*28d0*/  @P1 LEA.HI.X R15, R6, R15, R13, 0x1, P0 ;  /* 0x0000000f060f1211 */ /* 0x000fc600000f0c0d */
[----:B------:R2:W-:Y:S01]  /*28e0*/  @!P2 STS.128 [R237+0x15000], RZ ;  /* 0x015000ffed00a388 */ /* 0x0005e20000000c00 */
[----:B------:R-:W-:Y:S02]  /*28f0*/  LOP3.LUT P0, RZ, R7, 0x8, RZ, 0xc0, !PT ;  /* 0x0000000807ff7812 */ /* 0x000fe4000780c0ff */
[----:B------:R-:W-:Y:S01]  /*2900*/  ISETP.NE.AND P2, PT, R31, RZ, PT ;  /* 0x000000ff1f00720c */ /* 0x000fe20003f45270 */
[----:B------:R-:W-:Y:S01]  /*2910*/  @!PT LDS RZ, [RZ] ;  /* 0x00000000fffff984 */ /* 0x000fe20000000800 */
[----:B------:R-:W-:Y:S01]  /*2920*/  @!PT LDS RZ, [RZ] ;  /* 0x00000000fffff984 */ /* 0x000fe20000000800 */
[----:B------:R-:W-:Y:S01]  /*2930*/  @!PT LDS RZ, [RZ] ;  /* 0x00000000fffff984 */ /* 0x000fe20000000800 */
[----:B------:R2:W-:Y:S04]  /*2940*/  @P1 LDGSTS.E.BYPASS.LTC128B.128 [R237+0x16000], desc[UR6][R14.64+0x100] ;  /* 0x160001000eed1fae */ /* 0x0005e8000b901d46 */
[----:B------:R2:W-:Y:S06]  /*2950*/  @!P1 STS.128 [R237+0x16000], RZ ;  /* 0x016000ffed009388 */ /* 0x0005ec0000000c00 */
[----:B------:R-:W1:Y:S02]  /*2960*/  @P0 LDC.64 R24, c[0x0][0x220] ;  /* 0x00008800ff180b82 */ /* 0x000e640000000a00 */
[----:B-1----:R-:W-:-:S04]  /*2970*/  @P0 LEA R12, P4, R6, R24, 0x1 ;  /* 0x00000018060c0211 */ /* 0x002fc800078808ff */
[----:B------:R-:W-:Y:S02]  /*2980*/  @P0 LEA.HI.X R13, R6, R25, R13, 0x1, P4 ;  /* 0x00000019060d0211 */ /* 0x000fe400020f0c0d */
[----:B------:R-:W-:-:S03]  /*2990*/  ISETP.NE.AND P4, PT, R33, RZ, PT ;  /* 0x000000ff2100720c */ /* 0x000fc60003f85270 */
[----:B------:R-:W-:Y:S01]  /*29a0*/  @!PT LDS RZ, [RZ] ;  /* 0x00000000fffff984 */ /* 0x000fe20000000800 */
[----:B------:R-:W-:Y:S01]  /*29b0*/  @!PT LDS RZ, [RZ] ;  /* 0x00000000fffff984 */ /* 0x000fe20000000800 */
[----:B------:R-:W-:Y:S01]  /*29c0*/  @!PT LDS RZ, [RZ] ;  /* 0x00000000fffff984 */ /* 0x000fe20000000800 */
[----:B------:R2:W-:Y:S04]  /*29d0*/  @P0 LDGSTS.E.BYPASS.LTC128B.128 [R237+0x17000], desc[UR6][R12.64+0x180] ;  /* 0x170001800ced0fae */ /* 0x0005e8000b901d46 */
[----:B------:R2:W-:Y:S04]  /*29e0*/  @!P0 STS.128 [R237+0x17000], RZ ;  /* 0x017000ffed008388 */ /* 0x0005e80000000c00 */
.L_x_19:
[----:B------:R-:W-:Y:S05]  /*29f0*/  BSYNC B0 ;  /* 0x0000000000007941 */ /* 0x000fea0003800000 */
.L_x_18:
[----:B------:R-:W-:Y:S01]  /*2a00*/  IADD3 R6, P0, R30, UR9, RZ ;  /* 0x000000091e067c10 */ /* 0x000fe2000ff1e0ff */
[C---:B--2---:R-:W-:Y:S01]  /*2a10*/  VIADD R12, R44.reuse, 0x8 ;  /* 0x000000082c0c7836 */ /* 0x044fe20000000000 */
[C---:B------:R-:W-:Y:S01]  /*2a20*/  SHF.L.U64.HI R7, R44.reuse, 0x2, R247 ;  /* 0x000000022c077819 */ /* 0x040fe200000102f7 */
[----:B------:R-:W-:Y:S01]  /*2a30*/  IMAD.MOV.U32 R246, RZ, RZ, 0x7f800000 ;  /* 0x7f800000fff67424 */ /* 0x000fe200078e00ff */
[----:B------:R-:W-:Y:S01]  /*2a40*/  ISETP.GE.AND P1, PT, R44, UR12, PT ;  /* 0x0000000c2c007c0c */ /* 0x000fe2000bf26270 */
[----:B------:R-:W-:Y:S01]  /*2a50*/  IMAD.MOV.U32 R245, RZ, RZ, 0x7f800000 ;  /* 0x7f800000fff57424 */ /* 0x000fe200078e00ff */
[----:B------:R-:W-:Y:S01]  /*2a60*/  IADD3.X R7, R7, UR8, RZ, P0, !PT ;  /* 0x0000000807077c10 */ /* 0x000fe200087fe4ff */
[----:B------:R-:W0:Y:S01]  /*2a70*/  LDGDEPBAR ;  /* 0x00000000000079af */ /* 0x000e220000000000 */
[----:B------:R-:W-:-:S09]  /*2a80*/  ISETP.GE.AND P0, PT, R12, UR12, PT ;  /* 0x0000000c0c007c0c */ /* 0x000fd2000bf06270 */
[----:B------:R1:W5:Y:S04]  /*2a90*/  @!P1 LDG.E R245, desc[UR6][R6.64] ;  /* 0x0000000606f59981 */ /* 0x000368000c1e1900 */
[----:B------:R1:W5:Y:S01]  /*2aa0*/  @!P0 LDG.E R246, desc[UR6][R6.64+0x20] ;  /* 0x0000200606f68981 */ /* 0x000362000c1e1900 */
[C---:B------:R-:W-:Y:S01]  /*2ab0*/  ISETP.GE.AND P1, PT, R0.reuse, UR12, PT ;  /* 0x0000000c00007c0c */ /* 0x040fe2000bf26270 */
[----:B------:R-:W-:Y:S01]  /*2ac0*/  BSSY B0, `(.L_x_20) ;  /* 0x000002a000007945 */ /* 0x000fe20003800000 */
[----:B------:R-:W-:-:S11]  /*2ad0*/  VIADD R14, R0, 0x20 ;  /* 0x00000020000e7836 */ /* 0x000fd60000000000 */
[----:B------:R1:W-:Y:S04]  /*2ae0*/  @P1 STS.128 [R237+0x8000], RZ ;  /* 0x008000ffed001388 */ /* 0x0003e80000000c00 */
[----:B------:R1:W-:Y:S04]  /*2af0*/  @P1 STS.128 [R237+0xa000], RZ ;  /* 0x00a000ffed001388 */ /* 0x0003e80000000c00 */
[----:B------:R1:W-:Y:S04]  /*2b00*/  @P1 STS.128 [R237+0xc000], RZ ;  /* 0x00c000ffed001388 */ /* 0x0003e80000000c00 */
[----:B------:R1:W-:Y:S01]  /*2b10*/  @P1 STS.128 [R237+0xe000], RZ ;  /* 0x00e000ffed001388 */ /* 0x0003e20000000c00 */
[----:B------:R-:W-:Y:S05]  /*2b20*/  @P1 BRA `(.L_x_21) ;  /* 0x00000000008c1947 */ /* 0x000fea0003800000 */
[----:B------:R-:W2:Y:S01]  /*2b30*/  LDC.64 R16, c[0x0][0x3e0] ;  /* 0x0000f800ff107b82 */ /* 0x000ea20000000a00 */
[----:B-1----:R-:W-:Y:S01]  /*2b40*/  IMAD R6, R27, R8, RZ ;  /* 0x000000081b067224 */ /* 0x002fe200078e02ff */
[----:B------:R-:W-:Y:S01]  /*2b50*/  UMOV UR24, UR22 ;  /* 0x0000001600187c82 */ /* 0x000fe20008000000 */
[----:B------:R-:W-:Y:S01]  /*2b60*/  UMOV UR25, UR43 ;  /* 0x0000002b00197c82 */ /* 0x000fe20008000000 */
[----:B------:R3:W-:Y:S01]  /*2b70*/  @P3 STS.128 [R237+0x8000], RZ ;  /* 0x008000ffed003388 */ /* 0x0007e20000000c00 */
[-C--:B------:R-:W-:Y:S02]  /*2b80*/  IMAD R12, R9, R22.reuse, R6 ;  /* 0x00000016090c7224 */ /* 0x080fe400078e0206 */
[----:B------:R-:W-:-:S05]  /*2b90*/  IMAD.WIDE.U32 R6, R8, R22, UR24 ;  /* 0x0000001808067e25 */ /* 0x000fca000f8e0016 */
[----:B------:R-:W-:-:S03]  /*2ba0*/  IADD3 R7, R7, R12, RZ ;  /* 0x0000000c07077210 */ /* 0x000fc60007ffe0ff */
[----:B------:R-:W-:-:S05]  /*2bb0*/  IMAD.WIDE.U32 R12, R29, UR56, R6 ;  /* 0x000000381d0c7c25 */ /* 0x000fca000f8e0006 */
[----:B------:R-:W-:Y:S01]  /*2bc0*/  IADD3 R13, R13, UR13, RZ ;  /* 0x0000000d0d0d7c10 */ /* 0x000fe2000fffe0ff */
[----:B--2---:R-:W-:-:S03]  /*2bd0*/  IMAD.WIDE R6, R4, 0x2, R16 ;  /* 0x0000000204067825 */ /* 0x004fc600078e0210 */
[----:B------:R-:W-:-:S04]  /*2be0*/  LEA R6, P0, R12, R6, 0x1 ;  /* 0x000000060c067211 */ /* 0x000fc800078008ff */
[----:B------:R-:W-:Y:S02]  /*2bf0*/  LEA.HI.X R7, R12, R7, R13, 0x1, P0 ;  /* 0x000000070c077211 */ /* 0x000fe400000f0c0d */
[----:B------:R-:W-:Y:S02]  /*2c00*/  @!P3 MOV R12, R242 ;  /* 0x000000f2000cb202 */ /* 0x000fe40000000f00 */
[----:B------:R-:W-:-:S05]  /*2c10*/  @!P3 MOV R13, R244 ;  /* 0x000000f4000db202 */ /* 0x000fca0000000f00 */
[----:B------:R-:W-:Y:S01]  /*2c20*/  @!PT LDS RZ, [RZ] ;  /* 0x00000000fffff984 */ /* 0x000fe20000000800 */
[----:B------:R-:W-:Y:S01]  /*2c30*/  @!PT LDS RZ, [RZ] ;  /* 0x00000000fffff984 */ /* 0x000fe20000000800 */
[----:B------:R-:W-:Y:S01]  /*2c40*/  @!PT LDS RZ, [RZ] ;  /* 0x00000000fffff984 */ /* 0x000fe20000000800 */
[----:B------:R3:W-:Y:S04]  /*2c50*/  @!P3 LDGSTS.E.BYPASS.LTC128B.128 [R237+0x8000], desc[UR6][R12.64] ;  /* 0x080000000cedbfae */ /* 0x0007e8000b901d46 */
[----:B------:R3:W-:Y:S04]  /*2c60*/  @P5 STS.128 [R237+0xa000], RZ ;  /* 0x00a000ffed005388 */ /* 0x0007e80000000c00 */
        /* <DEDUP_REMOVED lines=9> */
[----:B------:R3:W-:Y:S01]  /*2d00*/  @P6 STS.128 [R237+0xe000], RZ ;  /* 0x00e000ffed006388 */ /* 0x0007e20000000c00 */
[----:B------:R-:W-:Y:S05]  /*2d10*/  @P6 BRA `(.L_x_21) ;  /* 0x0000000000106947 */ /* 0x000fea0003800000 */
[----:B------:R-:W-:Y:S01]  /*2d20*/  @!PT LDS RZ, [RZ] ;  /* 0x00000000fffff984 */ /* 0x000fe20000000800 */
[----:B------:R-:W-:Y:S01]  /*2d30*/  @!PT LDS RZ, [RZ] ;  /* 0x00000000fffff984 */ /* 0x000fe20000000800 */
[----:B------:R-:W-:Y:S01]  /*2d40*/  @!PT LDS RZ, [RZ] ;  /* 0x00000000fffff984 */ /* 0x000fe20000000800 */
[----:B------:R2:W-:Y:S02]  /*2d50*/  LDGSTS.E.BYPASS.LTC128B.128 [R237+0xe000], desc[UR6][R6.64+0x180] ;  /* 0x0e00018006ed7fae */ /* 0x0005e4000b901d46 */
.L_x_21:
[----:B------:R-:W-:Y:S05]  /*2d60*/  BSYNC B0 ;  /* 0x0000000000007941 */ /* 0x000fea0003800000 */
.L_x_20:
[----:B------:R-:W-:Y:S01]  /*2d70*/  ISETP.GE.AND P0, PT, R14, UR12, PT ;  /* 0x0000000c0e007c0c */ /* 0x000fe2000bf06270 */
[----:B------:R-:W-:-:S12]  /*2d80*/  BSSY B0, `(.L_x_22) ;  /* 0x000002b000007945 */ /* 0x000fd80003800000 */
[----:B------:R4:W-:Y:S04]  /*2d90*/  @P0 STS.128 [R237+0x9000], RZ ;  /* 0x009000ffed000388 */ /* 0x0009e80000000c00 */
[----:B------:R4:W-:Y:S04]  /*2da0*/  @P0 STS.128 [R237+0xb000], RZ ;  /* 0x00b000ffed000388 */ /* 0x0009e80000000c00 */
[----:B------:R4:W-:Y:S04]  /*2db0*/  @P0 STS.128 [R237+0xd000], RZ ;  /* 0x00d000ffed000388 */ /* 0x0009e80000000c00 */
[----:B------:R4:W-:Y:S01]  /*2dc0*/  @P0 STS.128 [R237+0xf000], RZ ;  /* 0x00f000ffed000388 */ /* 0x0009e20000000c00 */
[----:B------:R-:W-:Y:S05]  /*2dd0*/  @P0 BRA `(.L_x_23) ;  /* 0x0000000000940947 */ /* 0x000fea0003800000 */
[----:B------:R-:W-:Y:S01]  /*2de0*/  P2R R14, PR, RZ, 0x1 ;  /* 0x00000001ff0e7803 */ /* 0x000fe20000000000 */
[C---:B-123--:R-:W-:Y:S01]  /*2df0*/  IMAD.WIDE.U32 R6, R8.reuse, 0x20, RZ ;  /* 0x0000002008067825 */ /* 0x04efe200078e00ff */
[C---:B------:R-:W-:Y:S01]  /*2e00*/  @!P3 LEA R12, P0, R8.reuse, R242, 0x6 ;  /* 0x000000f2080cb211 */ /* 0x040fe200078030ff */
[----:B------:R1:W-:Y:S03]  /*2e10*/  @P3 STS.128 [R237+0x9000], RZ ;  /* 0x009000ffed003388 */ /* 0x0003e60000000c00 */
[----:B------:R-:W-:Y:S01]  /*2e20*/  @!P3 LEA.HI.X R13, R8, R244, R9, 0x6, P0 ;  /* 0x000000f4080db211 */ /* 0x000fe200000f3409 */
[----:B------:R-:W-:Y:S01]  /*2e30*/  IMAD.SHL.U32 R9, R9, 0x20, RZ ;  /* 0x0000002009097824 */ /* 0x000fe200078e00ff */
[----:B------:R-:W-:-:S03]  /*2e40*/  IADD3 R6, P0, R10, R6, RZ ;  /* 0x000000060a067210 */ /* 0x000fc60007f1e0ff */
[----:B------:R-:W-:Y:S01]  /*2e50*/  @!PT LDS RZ, [RZ] ;  /* 0x00000000fffff984 */ /* 0x000fe20000000800 */
[----:B------:R-:W-:Y:S01]  /*2e60*/  @!PT LDS RZ, [RZ] ;  /* 0x00000000fffff984 */ /* 0x000fe20000000800 */
[----:B------:R-:W-:Y:S01]  /*2e70*/  @!PT LDS RZ, [RZ] ;  /* 0x00000000fffff984 */ /* 0x000fe20000000800 */
[----:B------:R1:W-:Y:S01]  /*2e80*/  @!P3 LDGSTS.E.BYPASS.LTC128B.128 [R237+0x9000], desc[UR6][R12.64] ;  /* 0x090000000cedbfae */ /* 0x0003e2000b901d46 */
[----:B------:R-:W-:Y:S02]  /*2e90*/  IADD3.X R7, R28, R7, R9, P0, !PT ;  /* 0x000000071c077210 */ /* 0x000fe400007fe409 */
[C---:B------:R-:W-:Y:S01]  /*2ea0*/  @!P5 LEA R10, P0, R6.reuse, UR16, 0x1 ;  /* 0x00000010060adc11 */ /* 0x040fe2000f8008ff */
[----:B------:R1:W-:Y:S03]  /*2eb0*/  @P5 STS.128 [R237+0xb000], RZ ;  /* 0x00b000ffed005388 */ /* 0x0003e60000000c00 */
[C---:B------:R-:W-:Y:S02]  /*2ec0*/  @!P5 LEA.HI.X R11, R6.reuse, UR17, R7, 0x1, P0 ;  /* 0x00000011060bdc11 */ /* 0x040fe400080f0c07 */
[----:B------:R-:W-:-:S03]  /*2ed0*/  @!P4 LEA R8, P0, R6, UR16, 0x1 ;  /* 0x000000100608cc11 */ /* 0x000fc6000f8008ff */
[----:B------:R-:W-:Y:S01]  /*2ee0*/  @!PT LDS RZ, [RZ] ;  /* 0x00000000fffff984 */ /* 0x000fe20000000800 */
[----:B------:R-:W-:Y:S01]  /*2ef0*/  @!PT LDS RZ, [RZ] ;  /* 0x00000000fffff984 */ /* 0x000fe20000000800 */
[----:B------:R-:W-:Y:S01]  /*2f00*/  @!PT LDS RZ, [RZ] ;  /* 0x00000000fffff984 */ /* 0x000fe20000000800 */
[----:B------:R1:W-:Y:S01]  /*2f10*/  @!P5 LDGSTS.E.BYPASS.LTC128B.128 [R237+0xb000], desc[UR6][R10.64+0x80] ;  /* 0x0b0000800aeddfae */ /* 0x0003e2000b901d46 */
[----:B------:R-:W-:Y:S02]  /*2f20*/  @!P4 LEA.HI.X R9, R6, UR17, R7, 0x1, P0 ;  /* 0x000000110609cc11 */ /* 0x000fe400080f0c07 */
[----:B------:R-:W-:Y:S01]  /*2f30*/  ISETP.NE.AND P0, PT, R14, RZ, PT ;  /* 0x000000ff0e00720c */ /* 0x000fe20003f05270 */
[----:B------:R1:W-:Y:S04]  /*2f40*/  @P4 STS.128 [R237+0xd000], RZ ;  /* 0x00d000ffed004388 */ /* 0x0003e80000000c00 */
[----:B------:R-:W-:Y:S01]  /*2f50*/  @!PT LDS RZ, [RZ] ;  /* 0x00000000fffff984 */ /* 0x000fe20000000800 */
[----:B------:R-:W-:Y:S01]  /*2f60*/  @!PT LDS RZ, [RZ] ;  /* 0x00000000fffff984 */ /* 0x000fe20000000800 */
[----:B------:R-:W-:Y:S01]  /*2f70*/  @!PT LDS RZ, [RZ] ;  /* 0x00000000fffff984 */ /* 0x000fe20000000800 */
[----:B------:R1:W-:Y:S04]  /*2f80*/  @!P4 LDGSTS.E.BYPASS.LTC128B.128 [R237+0xd000], desc[UR6][R8.64+0x100] ;  /* 0x0d00010008edcfae */ /* 0x0003e8000b901d46 */
[----:B------:R1:W-:Y:S01]  /*2f90*/  @P6 STS.128 [R237+0xf000], RZ ;  /* 0x00f000ffed006388 */ /* 0x0003e20000000c00 */
[----:B------:R-:W-:Y:S05]  /*2fa0*/  @P6 BRA `(.L_x_23) ;  /* 0x0000000000206947 */ /* 0x000fea0003800000 */
[----:B-1----:R-:W-:Y:S02]  /*2fb0*/  P2R R10, PR, RZ, 0x1 ;  /* 0x00000001ff0a7803 */ /* 0x002fe40000000000 */
[----:B------:R-:W-:-:S04]  /*2fc0*/  LEA R8, P0, R6, UR16, 0x1 ;  /* 0x0000001006087c11 */ /* 0x000fc8000f8008ff */
[----:B------:R-:W-:Y:S02]  /*2fd0*/  LEA.HI.X R9, R6, UR17, R7, 0x1, P0 ;  /* 0x0000001106097c11 */ /* 0x000fe400080f0c07 */
[----:B------:R-:W-:-:S03]  /*2fe0*/  ISETP.NE.AND P0, PT, R10, RZ, PT ;  /* 0x000000ff0a00720c */ /* 0x000fc60003f05270 */
[----:B------:R-:W-:Y:S01]  /*2ff0*/  @!PT LDS RZ, [RZ] ;  /* 0x00000000fffff984 */ /* 0x000fe20000000800 */
[----:B------:R-:W-:Y:S01]  /*3000*/  @!PT LDS RZ, [RZ] ;  /* 0x00000000fffff984 */ /* 0x000fe20000000800 */
[----:B------:R-:W-:Y:S01]  /*3010*/  @!PT LDS RZ, [RZ] ;  /* 0x00000000fffff984 */ /* 0x000fe20000000800 */
[----:B------:R1:W-:Y:S10]  /*3020*/  LDGSTS.E.BYPASS.LTC128B.128 [R237+0xf000], desc[UR6][R8.64+0x180] ;  /* 0x0f00018008ed7fae */ /* 0x0003f4000b901d46 */
.L_x_23:
[----:B------:R-:W-:Y:S05]  /*3030*/  BSYNC B0 ;  /* 0x0000000000007941 */ /* 0x000fea0003800000 */
.L_x_22:
[----:B------:R1:W-:Y:S01]  /*3040*/  @P1 STS.128 [R237], RZ ;  /* 0x000000ffed001388 */ /* 0x0003e20000000c00 */
[----:B------:R-:W-:Y:S03]  /*3050*/  BSSY B0, `(.L_x_24) ;  /* 0x0000026000007945 */ /* 0x000fe60003800000 */
[----:B------:R1:W-:Y:S04]  /*3060*/  @P1 STS.128 [R237+0x2000], RZ ;  /* 0x002000ffed001388 */ /* 0x0003e80000000c00 */
[----:B------:R1:W-:Y:S04]  /*3070*/  @P1 STS.128 [R237+0x4000], RZ ;  /* 0x004000ffed001388 */ /* 0x0003e80000000c00 */
[----:B------:R1:W-:Y:S01]  /*3080*/  @P1 STS.128 [R237+0x6000], RZ ;  /* 0x006000ffed001388 */ /* 0x0003e20000000c00 */
[----:B------:R-:W-:Y:S05]  /*3090*/  @P1 BRA `(.L_x_25) ;  /* 0x0000000000841947 */ /* 0x000fea0003800000 */
[----:B-1----:R-:W1:Y:S01]  /*30a0*/  LDC.64 R10, c[0x0][0x210] ;  /* 0x00008400ff0a7b82 */ /* 0x002e620000000a00 */
[----:B--23--:R-:W-:Y:S01]  /*30b0*/  MOV R6, UR50 ;  /* 0x0000003200067c02 */ /* 0x00cfe20008000f00 */
[----:B------:R2:W-:Y:S01]  /*30c0*/  @P3 STS.128 [R237], RZ ;  /* 0x000000ffed003388 */ /* 0x0005e20000000c00 */
[----:B------:R-:W-:-:S03]  /*30d0*/  MOV R7, UR42 ;  /* 0x0000002a00077c02 */ /* 0x000fc60008000f00 */
[----:B------:R-:W-:-:S05]  /*30e0*/  IMAD.WIDE.U32 R6, R22, UR32, R6 ;  /* 0x0000002016067c25 */ /* 0x000fca000f8e0006 */
[----:B------:R-:W-:-:S03]  /*30f0*/  IADD3 R7, R35, R7, RZ ;  /* 0x0000000723077210 */ /* 0x000fc60007ffe0ff */
[----:B------:R-:W-:-:S04]  /*3100*/  IMAD.WIDE.U32 R8, R34, UR56, R6 ;  /* 0x0000003822087c25 */ /* 0x000fc8000f8e0006 */
[----:B------:R-:W-:Y:S02]  /*3110*/  VIADD R9, R9, UR14 ;  /* 0x0000000e09097c36 */ /* 0x000fe40008000000 */
[----:B-1----:R-:W-:-:S03]  /*3120*/  IMAD.WIDE R6, R4, 0x2, R10 ;  /* 0x0000000204067825 */ /* 0x002fc600078e020a */
[----:B------:R-:W-:-:S04]  /*3130*/  LEA R6, P1, R8, R6, 0x1 ;  /* 0x0000000608067211 */ /* 0x000fc800078208ff */
[----:B------:R-:W-:Y:S01]  /*3140*/  LEA.HI.X R7, R8, R7, R9, 0x1, P1 ;  /* 0x0000000708077211 */ /* 0x000fe200008f0c09 */
[----:B------:R-:W-:Y:S01]  /*3150*/  @!P3 IMAD.MOV.U32 R9, RZ, RZ, R243 ;  /* 0x000000ffff09b224 */ /* 0x000fe200078e00f3 */
[----:B------:R-:W-:-:S05]  /*3160*/  @!P3 MOV R8, R241 ;  /* 0x000000f10008b202 */ /* 0x000fca0000000f00 */
[----:B------:R-:W-:Y:S01]  /*3170*/  @!PT LDS RZ, [RZ] ;  /* 0x00000000fffff984 */ /* 0x000fe20000000800 */
[----:B------:R-:W-:Y:S01]  /*3180*/  @!PT LDS RZ, [RZ] ;  /* 0x00000000fffff984 */ /* 0x000fe20000000800 */
[----:B------:R-:W-:Y:S01]  /*3190*/  @!PT LDS RZ, [RZ] ;  /* 0x00000000fffff984 */ /* 0x000fe20000000800 */
[----:B------:R2:W-:Y:S04]  /*31a0*/  @!P3 LDGSTS.E.BYPASS.LTC128B.128 [R237], desc[UR6][R8.64] ;  /* 0x0000000008edbfae */ /* 0x0005e8000b901d46 */
        /* <DEDUP_REMOVED lines=16> */
.L_x_25:
[----:B------:R-:W-:Y:S05]  /*32b0*/  BSYNC B0 ;  /* 0x0000000000007941 */ /* 0x000fea0003800000 */
.L_x_24:
[----:B------:R1:W-:Y:S01]  /*32c0*/  @P0 STS.128 [R237+0x1000], RZ ;  /* 0x001000ffed000388 */ /* 0x0003e20000000c00 */
[----:B------:R-:W-:Y:S03]  /*32d0*/  BSSY B0, `(.L_x_26) ;  /* 0x0000029000007945 */ /* 0x000fe60003800000 */
[----:B------:R1:W-:Y:S04]  /*32e0*/  @P0 STS.128 [R237+0x3000], RZ ;  /* 0x003000ffed000388 */ /* 0x0003e80000000c00 */
[----:B------:R1:W-:Y:S04]  /*32f0*/  @P0 STS.128 [R237+0x5000], RZ ;  /* 0x005000ffed000388 */ /* 0x0003e80000000c00 */
[----:B------:R1:W-:Y:S01]  /*3300*/  @P0 STS.128 [R237+0x7000], RZ ;  /* 0x007000ffed000388 */ /* 0x0003e20000000c00 */
[----:B------:R-:W-:Y:S05]  /*3310*/  @P0 BRA `(.L_x_27) ;  /* 0x0000000000900947 */ /* 0x000fea0003800000 */
[----:B------:R-:W-:Y:S01]  /*3320*/  USHF.L.U32 UR13, UR33, 0x5, URZ ;  /* 0x00000005210d7899 */ /* 0x000fe2000800063f */
[----:B-12---:R-:W-:Y:S01]  /*3330*/  IMAD.U32 R9, RZ, RZ, UR32 ;  /* 0x00000020ff097e24 */ /* 0x006fe2000f8e00ff */
[----:B------:R-:W-:Y:S01]  /*3340*/  UIMAD.WIDE.U32 UR16, UR32, 0x20, URZ ;  /* 0x00000020201078a5 */ /* 0x000fe2000f8e003f */
[----:B------:R-:W-:Y:S01]  /*3350*/  IMAD.U32 R8, RZ, RZ, UR33 ;  /* 0x00000021ff087e24 */ /* 0x000fe2000f8e00ff */
[----:B------:R1:W-:Y:S02]  /*3360*/  @P3 STS.128 [R237+0x1000], RZ ;  /* 0x001000ffed003388 */ /* 0x0003e40000000c00 */
[----:B---3--:R-:W-:Y:S01]  /*3370*/  IMAD.U32 R7, RZ, RZ, UR13 ;  /* 0x0000000dff077e24 */ /* 0x008fe2000f8e00ff */
[C---:B------:R-:W-:Y:S02]  /*3380*/  @!P3 LEA R12, P0, R9.reuse, R241, 0x6 ;  /* 0x000000f1090cb211 */ /* 0x040fe400078030ff */
[----:B------:R-:W-:Y:S02]  /*3390*/  IADD3 R6, P1, R20, UR16, RZ ;  /* 0x0000001014067c10 */ /* 0x000fe4000ff3e0ff */
[----:B------:R-:W-:-:S02]  /*33a0*/  @!P3 LEA.HI.X R13, R9, R243, R8, 0x6, P0 ;  /* 0x000000f3090db211 */ /* 0x000fc400000f3408 */
[----:B------:R-:W-:Y:S02]  /*33b0*/  IADD3.X R7, R37, UR17, R7, P1, !PT ;  /* 0x0000001125077c10 */ /* 0x000fe40008ffe407 */
[C---:B------:R-:W-:Y:S01]  /*33c0*/  @!P5 LEA R10, P1, R6.reuse, UR20, 0x1 ;  /* 0x00000014060adc11 */ /* 0x040fe2000f8208ff */
[----:B------:R-:W-:Y:S01]  /*33d0*/  @!PT LDS RZ, [RZ] ;  /* 0x00000000fffff984 */ /* 0x000fe20000000800 */
[----:B------:R-:W-:Y:S01]  /*33e0*/  @!PT LDS RZ, [RZ] ;  /* 0x00000000fffff984 */ /* 0x000fe20000000800 */
[----:B------:R-:W-:Y:S01]  /*33f0*/  @!PT LDS RZ, [RZ] ;  /* 0x00000000fffff984 */ /* 0x000fe20000000800 */
[----:B------:R1:W-:Y:S01]  /*3400*/  @!P3 LDGSTS.E.BYPASS.LTC128B.128 [R237+0x1000], desc[UR6][R12.64] ;  /* 0x010000000cedbfae */ /* 0x0003e2000b901d46 */
[C---:B------:R-:W-:Y:S02]  /*3410*/  @!P4 LEA R8, P0, R6.reuse, UR20, 0x1 ;  /* 0x000000140608cc11 */ /* 0x040fe4000f8008ff */
[C-C-:B------:R-:W-:Y:S01]  /*3420*/  @!P5 LEA.HI.X R11, R6.reuse, UR21, R7.reuse, 0x1, P1 ;  /* 0x00000015060bdc11 */ /* 0x140fe200088f0c07 */
[----:B------:R1:W-:Y:S01]  /*3430*/  @P5 STS.128 [R237+0x3000], RZ ;  /* 0x003000ffed005388 */ /* 0x0003e20000000c00 */
[----:B------:R-:W-:-:S03]  /*3440*/  @!P4 LEA.HI.X R9, R6, UR21, R7, 0x1, P0 ;  /* 0x000000150609cc11 */ /* 0x000fc600080f0c07 */
        /* <DEDUP_REMOVED lines=11> */
[----:B-1----:R-:W-:-:S04]  /*3500*/  LEA R8, P0, R6, UR20, 0x1 ;  /* 0x0000001406087c11 */ /* 0x002fc8000f8008ff */
[----:B------:R-:W-:-:S05]  /*3510*/  LEA.HI.X R9, R6, UR21, R7, 0x1, P0 ;  /* 0x0000001506097c11 */ /* 0x000fca00080f0c07 */
[----:B------:R-:W-:Y:S01]  /*3520*/  @!PT LDS RZ, [RZ] ;  /* 0x00000000fffff984 */ /* 0x000fe20000000800 */
[----:B------:R-:W-:Y:S01]  /*3530*/  @!PT LDS RZ, [RZ] ;  /* 0x00000000fffff984 */ /* 0x000fe20000000800 */
[----:B------:R-:W-:Y:S01]  /*3540*/  @!PT LDS RZ, [RZ] ;  /* 0x00000000fffff984 */ /* 0x000fe20000000800 */
[----:B------:R1:W-:Y:S04]  /*3550*/  LDGSTS.E.BYPASS.LTC128B.128 [R237+0x7000], desc[UR6][R8.64+0x180] ;  /* 0x0700018008ed7fae */ /* 0x0003e8000b901d46 */
.L_x_27:
[----:B------:R-:W-:Y:S05]  /*3560*/  BSYNC B0 ;  /* 0x0000000000007941 */ /* 0x000fea0003800000 */
.L_x_26:
[----:B------:R1:W-:Y:S01]  /*3570*/  @P2 STS.128 [R237+0x10000], RZ ;  /* 0x010000ffed002388 */ /* 0x0003e20000000c00 */
[----:B------:R-:W-:Y:S03]  /*3580*/  BSSY B0, `(.L_x_28) ;  /* 0x000003c000007945 */ /* 0x000fe60003800000 */
[----:B------:R1:W-:Y:S04]  /*3590*/  @P2 STS.128 [R237+0x11000], RZ ;  /* 0x011000ffed002388 */ /* 0x0003e80000000c00 */
[----:B------:R1:W-:Y:S04]  /*35a0*/  @P2 STS.128 [R237+0x12000], RZ ;  /* 0x012000ffed002388 */ /* 0x0003e80000000c00 */
[----:B------:R1:W-:Y:S01]  /*35b0*/  @P2 STS.128 [R237+0x13000], RZ ;  /* 0x013000ffed002388 */ /* 0x0003e20000000c00 */
[----:B------:R-:W-:Y:S05]  /*35c0*/  @P2 BRA `(.L_x_29) ;  /* 0x0000000000dc2947 */ /* 0x000fea0003800000 */
[----:B-123--:R-:W-:Y:S01]  /*35d0*/  LOP3.LUT R6, R26, 0x1, RZ, 0xc0, !PT ;  /* 0x000000011a067812 */ /* 0x00efe200078ec0ff */
[----:B------:R-:W-:Y:S01]  /*35e0*/  ULDC.64 UR12, c[0x0][0x260] ;  /* 0x00009800000c7ab9 */ /* 0x000fe20000000a00 */
[----:B------:R-:W-:Y:S02]  /*35f0*/  P2R R14, PR, RZ, 0x8 ;  /* 0x00000008ff0e7803 */ /* 0x000fe40000000000 */
[----:B------:R-:W-:Y:S01]  /*3600*/  ISETP.NE.U32.AND P3, PT, R6, 0x1, PT ;  /* 0x000000010600780c */ /* 0x000fe20003f65070 */
[----:B------:R-:W-:Y:S01]  /*3610*/  IMAD.U32 R6, RZ, RZ, UR28 ;  /* 0x0000001cff067e24 */ /* 0x000fe2000f8e00ff */
[----:B------:R-:W-:Y:S02]  /*3620*/  LOP3.LUT R7, R26, 0xff, RZ, 0xc0, !PT ;  /* 0x000000ff1a077812 */ /* 0x000fe400078ec0ff */
[----:B------:R-:W-:Y:S02]  /*3630*/  IADD3 R0, P0, R0, UR28, RZ ;  /* 0x0000001c00007c10 */ /* 0x000fe4000ff1e0ff */
[----:B------:R-:W-:-:S02]  /*3640*/  LOP3.LUT P2, RZ, R7, 0x2, RZ, 0xc0, !PT ;  /* 0x0000000207ff7812 */ /* 0x000fc4000784c0ff */
[----:B------:R-:W-:Y:S01]  /*3650*/  LOP3.LUT P1, RZ, R7, 0x4, RZ, 0xc0, !PT ;  /* 0x0000000407ff7812 */ /* 0x000fe2000782c0ff */
[----:B------:R-:W-:Y:S01]  /*3660*/  IMAD.WIDE.U32 R4, R0, UR40, R4 ;  /* 0x0000002800047c25 */ /* 0x000fe2000f8e0004 */
[----:B------:R-:W-:Y:S02]  /*3670*/  LEA.HI.X.SX32 R6, R6, R39, 0x1, P0 ;  /* 0x0000002706067211 */ /* 0x000fe400000f0eff */
[----:B------:R-:W-:Y:S01]  /*3680*/  P2R R15, PR, RZ, 0x10 ;  /* 0x00000010ff0f7803 */ /* 0x000fe20000000000 */
[----:B------:R-:W1:Y:S01]  /*3690*/  @!P3 LDC.64 R12, c[0x0][0x218] ;  /* 0x00008600ff0cbb82 */ /* 0x000e620000000a00 */
[----:B------:R-:W-:Y:S01]  /*36a0*/  IADD3 R4, P0, R4, UR44, RZ ;  /* 0x0000002c04047c10 */ /* 0x000fe2000ff1e0ff */
[----:B------:R-:W-:-:S04]  /*36b0*/  IMAD R6, R6, UR40, RZ ;  /* 0x0000002806067c24 */ /* 0x000fc8000f8e02ff */
[----:B------:R-:W-:Y:S02]  /*36c0*/  IMAD R6, R0, UR41, R6 ;  /* 0x0000002900067c24 */ /* 0x000fe4000f8e0206 */
[----:B------:R-:W2:Y:S01]  /*36d0*/  @P2 LDC.64 R10, c[0x0][0x218] ;  /* 0x00008600ff0a2b82 */ /* 0x000ea20000000a00 */
[----:B------:R-:W-:Y:S02]  /*36e0*/  IMAD R0, R38, UR12, RZ ;  /* 0x0000000c26007c24 */ /* 0x000fe4000f8e02ff */
[----:B------:R-:W-:Y:S02]  /*36f0*/  IADD3.X R5, R5, UR46, R6, P0, !PT ;  /* 0x0000002e05057c10 */ /* 0x000fe400087fe406 */
[----:B------:R-:W-:-:S03]  /*3700*/  IMAD R0, R23, UR13, R0 ;  /* 0x0000000d17007c24 */ /* 0x000fc6000f8e0200 */
[----:B------:R-:W3:Y:S01]  /*3710*/  @P1 LDC.64 R8, c[0x0][0x218] ;  /* 0x00008600ff081b82 */ /* 0x000ee20000000a00 */
[----:B------:R-:W-:-:S04]  /*3720*/  IMAD.WIDE.U32 R4, R23, UR12, R4 ;  /* 0x0000000c17047c25 */ /* 0x000fc8000f8e0004 */
[----:B------:R-:W-:Y:S01]  /*3730*/  IMAD.IADD R0, R5, 0x1, R0 ;  /* 0x0000000105007824 */ /* 0x000fe200078e0200 */
[----:B-1----:R-:W-:-:S04]  /*3740*/  @!P3 LEA R12, P0, R4, R12, 0x1 ;  /* 0x0000000c040cb211 */ /* 0x002fc800078008ff */
[C---:B------:R-:W-:Y:S02]  /*3750*/  @!P3 LEA.HI.X R13, R4.reuse, R13, R0, 0x1, P0 ;  /* 0x0000000d040db211 */ /* 0x040fe400000f0c00 */
[----:B--2---:R-:W-:-:S03]  /*3760*/  @P2 LEA R10, P0, R4, R10, 0x1 ;  /* 0x0000000a040a2211 */ /* 0x004fc600078008ff */
[----:B------:R-:W-:Y:S01]  /*3770*/  @!PT LDS RZ, [RZ] ;  /* 0x00000000fffff984 */ /* 0x000fe20000000800 */
[----:B------:R-:W-:Y:S01]  /*3780*/  @!PT LDS RZ, [RZ] ;  /* 0x00000000fffff984 */ /* 0x000fe20000000800 */
[----:B------:R-:W-:Y:S01]  /*3790*/  @!PT LDS RZ, [RZ] ;  /* 0x00000000fffff984 */ /* 0x000fe20000000800 */
[----:B------:R1:W-:Y:S01]  /*37a0*/  @!P3 LDGSTS.E.BYPASS.LTC128B.128 [R237+0x10000], desc[UR6][R12.64] ;  /* 0x100000000cedbfae */ /* 0x0003e2000b901d46 */
[----:B------:R-:W-:-:S03]  /*37b0*/  @P2 LEA.HI.X R11, R4, R11, R0, 0x1, P0 ;  /* 0x0000000b040b2211 */ /* 0x000fc600000f0c00 */
[----:B------:R1:W-:Y:S01]  /*37c0*/  @P3 STS.128 [R237+0x10000], RZ ;  /* 0x010000ffed003388 */ /* 0x0003e20000000c00 */
[----:B------:R-:W-:Y:S02]  /*37d0*/  ISETP.NE.AND P3, PT, R14, RZ, PT ;  /* 0x000000ff0e00720c */ /* 0x000fe40003f65270 */
[C---:B---3--:R-:W-:Y:S01]  /*37e0*/  @P1 LEA R8, P0, R4.reuse, R8, 0x1 ;  /* 0x0000000804081211 */ /* 0x048fe200078008ff */
[----:B------:R-:W-:Y:S01]  /*37f0*/  @!PT LDS RZ, [RZ] ;  /* 0x00000000fffff984 */ /* 0x000fe20000000800 */
[----:B------:R-:W-:Y:S01]  /*3800*/  @!PT LDS RZ, [RZ] ;  /* 0x00000000fffff984 */ /* 0x000fe20000000800 */
[----:B------:R-:W-:Y:S01]  /*3810*/  @!PT LDS RZ, [RZ] ;  /* 0x00000000fffff984 */ /* 0x000fe20000000800 */
[----:B------:R1:W-:Y:S03]  /*3820*/  @P2 LDGSTS.E.BYPASS.LTC128B.128 [R237+0x11000], desc[UR6][R10.64+0x80] ;  /* 0x110000800aed2fae */ /* 0x0003e6000b901d46 */
[----:B------:R-:W-:Y:S01]  /*3830*/  @P1 LEA.HI.X R9, R4, R9, R0, 0x1, P0 ;  /* 0x0000000904091211 */ /* 0x000fe200000f0c00 */
[----:B------:R1:W-:Y:S01]  /*3840*/  @!P2 STS.128 [R237+0x11000], RZ ;  /* 0x011000ffed00a388 */ /* 0x0003e20000000c00 */
[----:B------:R-:W-:-:S03]  /*3850*/  LOP3.LUT P0, RZ, R7, 0x8, RZ, 0xc0, !PT ;  /* 0x0000000807ff7812 */ /* 0x000fc6000780c0ff */
[----:B------:R-:W-:Y:S01]  /*3860*/  @!PT LDS RZ, [RZ] ;  /* 0x00000000fffff984 */ /* 0x000fe20000000800 */
[----:B------:R-:W-:Y:S01]  /*3870*/  @!PT LDS RZ, [RZ] ;  /* 0x00000000fffff984 */ /* 0x000fe20000000800 */
[----:B------:R-:W-:Y:S01]  /*3880*/  @!PT LDS RZ, [RZ] ;  /* 0x00000000fffff984 */ /* 0x000fe20000000800 */
[----:B------:R1:W-:Y:S04]  /*3890*/  @P1 LDGSTS.E.BYPASS.LTC128B.128 [R237+0x12000], desc[UR6][R8.64+0x100] ;  /* 0x1200010008ed1fae */ /* 0x0003e8000b901d46 */
[----:B------:R1:W-:Y:S06]  /*38a0*/  @!P1 STS.128 [R237+0x12000], RZ ;  /* 0x012000ffed009388 */ /* 0x0003ec0000000c00 */
[----:B------:R-:W2:Y:S02]  /*38b0*/  @P0 LDC.64 R6, c[0x0][0x218] ;  /* 0x00008600ff060b82 */ /* 0x000ea40000000a00 */
[----:B--2---:R-:W-:-:S04]  /*38c0*/  @P0 LEA R6, P4, R4, R6, 0x1 ;  /* 0x0000000604060211 */ /* 0x004fc800078808ff */
[----:B------:R-:W-:Y:S02]  /*38d0*/  @P0 LEA.HI.X R7, R4, R7, R0, 0x1, P4 ;  /* 0x0000000704070211 */ /* 0x000fe400020f0c00 */
[----:B------:R-:W-:-:S03]  /*38e0*/  ISETP.NE.AND P4, PT, R15, RZ, PT ;  /* 0x000000ff0f00720c */ /* 0x000fc60003f85270 */
[----:B------:R-:W-:Y:S01]  /*38f0*/  @!PT LDS RZ, [RZ] ;  /* 0x00000000fffff984 */ /* 0x000fe20000000800 */
[----:B------:R-:W-:Y:S01]  /*3900*/  @!PT LDS RZ, [RZ] ;  /* 0x00000000fffff984 */ /* 0x000fe20000000800 */
[----:B------:R-:W-:Y:S01]  /*3910*/  @!PT LDS RZ, [RZ] ;  /* 0x00000000fffff984 */ /* 0x000fe20000000800 */
[----:B------:R1:W-:Y:S04]  /*3920*/  @P0 LDGSTS.E.BYPASS.LTC128B.128 [R237+0x13000], desc[UR6][R6.64+0x180] ;  /* 0x1300018006ed0fae */ /* 0x0003e8000b901d46 */
[----:B------:R1:W-:Y:S04]  /*3930*/  @!P0 STS.128 [R237+0x13000], RZ ;  /* 0x013000ffed008388 */ /* 0x0003e80000000c00 */
.L_x_29:
[----:B------:R-:W-:Y:S05]  /*3940*/  BSYNC B0 ;  /* 0x0000000000007941 */ /* 0x000fea0003800000 */
.L_x_28:
[----:B------:R-:W0:Y:S01]  /*3950*/  LDGDEPBAR ;  /* 0x00000000000079af */ /* 0x000e220000000000 */
[----:B------:R-:W-:Y:S01]  /*3960*/  UIADD3 UR12, UR4, 0x14000, URZ ;  /* 0x00014000040c7890 */ /* 0x000fe2000fffe03f */
[----:B------:R-:W-:Y:S01]  /*3970*/  IMAD.MOV.U32 R4, RZ, RZ, 0x20 ;  /* 0x00000020ff047424 */ /* 0x000fe200078e00ff */
[C---:B------:R-:W-:Y:S01]  /*3980*/  LOP3.LUT P1, RZ, R36.reuse, 0x4, RZ, 0xc0, !PT ;  /* 0x0000000424ff7812 */ /* 0x040fe2000782c0ff */
[----:B------:R-:W-:Y:S01]  /*3990*/  IMAD.MOV.U32 R192, RZ, RZ, 0x40 ;  /* 0x00000040ffc07424 */ /* 0x000fe200078e00ff */
[----:B------:R-:W-:Y:S01]  /*39a0*/  LOP3.LUT P0, RZ, R36, 0x2, RZ, 0xc0, !PT ;  /* 0x0000000224ff7812 */ /* 0x000fe2000780c0ff */
[----:B-123--:R-:W-:Y:S01]  /*39b0*/  VIADD R6, R44, 0x1 ;  /* 0x000000012c067836 */ /* 0x00efe20000000000 */
[----:B------:R-:W-:Y:S01]  /*39c0*/  LEA R5, R234, UR12, 0x1 ;  /* 0x0000000cea057c11 */ /* 0x000fe2000f8e08ff */
[----:B------:R-:W-:Y:S01]  /*39d0*/  IMAD.U32 R0, RZ, RZ, UR29 ;  /* 0x0000001dff007e24 */ /* 0x000fe2000f8e00ff */
[----:B------:R-:W-:Y:S01]  /*39e0*/  SEL R4, R4, 0xffffffe0, !P0 ;  /* 0xffffffe004047807 */ /* 0x000fe20004000000 */
[----:B------:R-:W-:Y:S01]  /*39f0*/  UIADD3 UR17, UR29, 0x20, UR28 ;  /* 0x000000201d117890 */ /* 0x000fe2000fffe01c */
[----:B------:R-:W-:Y:S01]  /*3a00*/  SEL R192, R192, 0xffffffc0, !P1 ;  /* 0xffffffc0c0c07807 */ /* 0x000fe20004800000 */
[----:B------:R-:W-:Y:S01]  /*3a10*/  IMAD.SHL.U32 R248, R44, 0x4, RZ ;  /* 0x000000042cf87824 */ /* 0x000fe200078e00ff */
[----:B------:R-:W-:-:S02]  /*3a20*/  LEA R180, R234, UR4, 0x1 ;  /* 0x00000004eab47c11 */ /* 0x000fc4000f8e08ff */
[----:B------:R-:W-:Y:S02]  /*3a30*/  CS2R R126, SRZ ;  /* 0x00000000007e7805 */ /* 0x000fe4000001ff00 */
[----:B------:R-:W-:Y:S02]  /*3a40*/  IADD3 R192, R4, R5, R192 ;  /* 0x0000000504c07210 */ /* 0x000fe40007ffe0c0 */
[----:B------:R-:W-:Y:S02]  /*3a50*/  CS2R R124, SRZ ;  /* 0x00000000007c7805 */ /* 0x000fe4000001ff00 */
[----:B------:R-:W-:Y:S02]  /*3a60*/  IADD3 R0, R6, UR18, -R0 ;  /* 0x0000001206007c10 */ /* 0x000fe4000fffe800 */
[----:B------:R-:W-:Y:S02]  /*3a70*/  CS2R R130, SRZ ;  /* 0x0000000000827805 */ /* 0x000fe4000001ff00 */
[----:B------:R-:W-:-:S02]  /*3a80*/  CS2R R128, SRZ ;  /* 0x0000000000807805 */ /* 0x000fc4000001ff00 */
[----:B------:R-:W-:Y:S02]  /*3a90*/  CS2R R122, SRZ ;  /* 0x00000000007a7805 */ /* 0x000fe4000001ff00 */
[----:B------:R-:W-:Y:S01]  /*3aa0*/  CS2R R120, SRZ ;  /* 0x0000000000787805 */ /* 0x000fe2000001ff00 */
[----:B------:R1:W-:Y:S01]  /*3ab0*/  STL [R1], R0 ;  /* 0x0000000001007387 */ /* 0x0003e20000100800 */
[----:B------:R-:W-:Y:S01]  /*3ac0*/  CS2R R118, SRZ ;  /* 0x0000000000767805 */ /* 0x000fe2000001ff00 */
[----:B------:R-:W-:-:S04]  /*3ad0*/  DEPBAR.LE SB0, 0x1 ;  /* 0x000080400000791a */ /* 0x000fc80000000000 */
[----:B------:R-:W-:Y:S01]  /*3ae0*/  BAR.SYNC.DEFER_BLOCKING 0x0 ;  /* 0x0000000000007b1d */ /* 0x000fe20000010000 */
[----:B------:R-:W-:Y:S02]  /*3af0*/  CS2R R116, SRZ ;  /* 0x0000000000747805 */ /* 0x000fe4000001ff00 */
[----:B------:R-:W-:Y:S02]  /*3b00*/  CS2R R110, SRZ ;  /* 0x00000000006e7805 */ /* 0x000fe4000001ff00 */
[----:B------:R-:W-:Y:S02]  /*3b10*/  CS2R R108, SRZ ;  /* 0x00000000006c7805 */ /* 0x000fe4000001ff00 */
        /* <DEDUP_REMOVED lines=19> */
[----:B------:R-:W-:Y:S01]  /*3c50*/  CS2R R16, SRZ ;  /* 0x0000000000107805 */ /* 0x000fe2000001ff00 */
[----:B------:R1:W2:Y:S01]  /*3c60*/  LDSM.16.M88.4 R132, [R180+0x14000] ;  /* 0x01400000b484783b */ /* 0x0002a20000000200 */
[----:B------:R-:W-:-:S02]  /*3c70*/  CS2R R14, SRZ ;  /* 0x00000000000e7805 */ /* 0x000fc4000001ff00 */
[----:B------:R-:W-:Y:S02]  /*3c80*/  CS2R R12, SRZ ;  /* 0x00000000000c7805 */ /* 0x000fe4000001ff00 */
[----:B------:R-:W-:Y:S01]  /*3c90*/  SHF.L.U64.HI R247, R44, 0x2, R247 ;  /* 0x000000022cf77819 */ /* 0x000fe200000102f7 */
[----:B------:R1:W3:Y:S01]  /*3ca0*/  LDSM.16.M88.4 R148, [R180+0x15000] ;  /* 0x01500000b494783b */ /* 0x0002e20000000200 */
[----:B------:R-:W-:Y:S01]  /*3cb0*/  UIADD3 UR17, UR17, -UR18, URZ ;  /* 0x8000001211117290 */ /* 0x000fe2000fffe03f */
[----:B------:R-:W-:Y:S02]  /*3cc0*/  ULDC UR20, c[0x0][0x2dc] ;  /* 0x0000b70000147ab9 */ /* 0x000fe40000000800 */
[----:B------:R1:W1:Y:S01]  /*3cd0*/  LDSM.16.M88.4 R164, [R180+0x16000] ;  /* 0x01600000b4a4783b */ /* 0x0002620000000200 */
[----:B------:R-:W-:-:S03]  /*3ce0*/  ULDC UR16, c[0x0][0x2ec] ;  /* 0x0000bb0000107ab9 */ /* 0x000fc60000000800 */
[----:B------:R1:W1:Y:S04]  /*3cf0*/  LDSM.16.M88.4 R160, [R192+0x1000] ;  /* 0x00100000c0a0783b */ /* 0x0002680000000200 */
[----:B------:R1:W1:Y:S04]  /*3d00*/  LDSM.16.M88.4 R176, [R192+0x2000] ;  /* 0x00200000c0b0783b */ /* 0x0002680000000200 */
[----:B------:R-:W1:Y:S04]  /*3d10*/  LDSM.16.M88.4 R180, [R180+0x17000] ;  /* 0x01700000b4b4783b */ /* 0x000e680000000200 */
[----:B------:R-:W1:Y:S04]  /*3d20*/  LDSM.16.M88.4 R192, [R192+0x3000] ;  /* 0x00300000c0c0783b */ /* 0x000e680000000200 */
[----:B------:R1:W1:Y:S04]  /*3d30*/  LDSM.16.M88.4 R136, [R229] ;  /* 0x00000000e588783b */ /* 0x0002680000000200 */
[----:B------:R1:W1:Y:S04]  /*3d40*/  LDSM.16.M88.4 R140, [R230] ;  /* 0x00000000e68c783b */ /* 0x0002680000000200 */
[----:B------:R1:W1:Y:S04]  /*3d50*/  LDSM.16.M88.4 R144, [R231] ;  /* 0x00000000e790783b */ /* 0x0002680000000200 */
[----:B------:R1:W1:Y:S04]  /*3d60*/  LDSM.16.M88.4 R152, [R229+0x1000] ;  /* 0x00100000e598783b */ /* 0x0002680000000200 */
[----:B------:R1:W1:Y:S04]  /*3d70*/  LDSM.16.M88.4 R156, [R230+0x1000] ;  /* 0x00100000e69c783b */ /* 0x0002680000000200 */
[----:B------:R1:W1:Y:S04]  /*3d80*/  LDSM.16.M88.4 R168, [R229+0x2000] ;  /* 0x00200000e5a8783b */ /* 0x0002680000000200 */
[----:B------:R1:W1:Y:S04]  /*3d90*/  LDSM.16.M88.4 R172, [R230+0x2000] ;  /* 0x00200000e6ac783b */ /* 0x0002680000000200 */
[----:B------:R1:W1:Y:S04]  /*3da0*/  LDSM.16.M88.4 R184, [R229+0x3000] ;  /* 0x00300000e5b8783b */ /* 0x0002680000000200 */
[----:B--23--:R1:W1:Y:S02]  /*3db0*/  LDSM.16.M88.4 R188, [R230+0x3000] ;  /* 0x00300000e6bc783b */ /* 0x00c2640000000200 */
.L_x_32:
[----:B------:R-:W0:Y:S01]  /*3dc0*/  LDGDEPBAR ;  /* 0x00000000000079af */ /* 0x000e220000000000 */
[----:B-1----:R-:W-:Y:S01]  /*3dd0*/  LEA R0, R234, UR4, 0x1 ;  /* 0x00000004ea007c11 */ /* 0x002fe2000f8e08ff */
[----:B------:R-:W-:Y:S01]  /*3de0*/  USHF.L.U32 UR13, UR5, 0x6, URZ ;  /* 0x00000006050d7899 */ /* 0x000fe2000800063f */
[----:B-----5:R-:W-:Y:S01]  /*3df0*/  FSETP.NEU.FTZ.AND P1, PT, R245, -INF , PT ;  /* 0xff800000f500780b */ /* 0x020fe20003f3d000 */
[----:B------:R-:W2:Y:S01]  /*3e00*/  LDL R69, [R1] ;  /* 0x0000000001457983 */ /* 0x000ea20000100800 */
[----:B------:R-:W-:Y:S02]  /*3e10*/  USHF.L.U32 UR12, UR23, 0x5, URZ ;  /* 0x00000005170c7899 */ /* 0x000fe4000800063f */
[----:B------:R-:W-:Y:S01]  /*3e20*/  UISETP.GE.AND UP0, UPT, UR13, UR17, UPT ;  /* 0x000000110d00728c */ /* 0x000fe2000bf06270 */
[----:B------:R-:W3:Y:S01]  /*3e30*/  LDL R68, [R1+0x4] ;  /* 0x0000040001447983 */ /* 0x000ee20000100800 */
[----:B------:R-:W-:Y:S02]  /*3e40*/  UIADD3 UR14, UR12, 0x20, URZ ;  /* 0x000000200c0e7890 */ /* 0x000fe4000fffe03f */
[----:B------:R-:W-:Y:S02]  /*3e50*/  UISETP.GT.AND UP2, UPT, UR5, UR15, UPT ;  /* 0x0000000f0500728c */ /* 0x000fe4000bf44270 */
[----:B------:R-:W-:Y:S06]  /*3e60*/  UISETP.LT.AND UP0, UPT, UR14, UR18, UP0 ;  /* 0x000000120e00728c */ /* 0x000fec0008701270 */
[----:B------:R-:W-:Y:S01]  /*3e70*/  PLOP3.LUT P0, PT, PT, PT, UP0, 0x80, 0x0 ;  /* 0x000000000000781c */ /* 0x000fe20003f0f008 */
[----:B------:R-:W-:Y:S04]  /*3e80*/  DEPBAR.LE SB0, 0x0 ;  /* 0x000080000000791a */ /* 0x000fe80000000000 */
[----:B------:R-:W-:Y:S06]  /*3e90*/  BAR.SYNC.DEFER_BLOCKING 0x0 ;  /* 0x0000000000007b1d */ /* 0x000fec0000010000 */
[----:B------:R-:W-:Y:S04]  /*3ea0*/  LDSM.16.M88.4 R8, [R2] ;  /* 0x000000000208783b */ /* 0x000fe80000000200 */
[----:B------:R-:W1:Y:S04]  /*3eb0*/  LDSM.16.M88.4 R44, [R0+0x10000] ;  /* 0x01000000002c783b */ /* 0x000e680000000200 */
[----:B------:R-:W-:Y:S04]  /*3ec0*/  LDSM.16.M88.4 R48, [R224] ;  /* 0x00000000e030783b */ /* 0x000fe80000000200 */
[----:B------:R-:W4:Y:S04]  /*3ed0*/  LDSM.16.M88.4 R52, [R229+-0x4000] ;  /* 0xffc00000e534783b */ /* 0x000f280000000200 */
[----:B------:R-:W-:Y:S04]  /*3ee0*/  LDSM.16.M88.4 R56, [R228] ;  /* 0x00000000e438783b */ /* 0x000fe80000000200 */
[----:B------:R-:W4:Y:S04]  /*3ef0*/  LDSM.16.M88.4 R60, [R230+-0x4000] ;  /* 0xffc00000e63c783b */ /* 0x000f280000000200 */
[----:B------:R-:W-:Y:S01]  /*3f00*/  LDSM.16.M88.4 R64, [R231+-0x4000] ;  /* 0xffc00000e740783b */ /* 0x000fe20000000200 */
[C---:B-1----:R-:W-:Y:S06]  /*3f10*/  HMMA.16816.F32.BF16 R4, R8.reuse, R44, RZ ;  /* 0x0000002c0804723c */ /* 0x042fec00000418ff */
[----:B------:R-:W-:Y:S01]  /*3f20*/  HMMA.16816.F32.BF16 R8, R8, R46, RZ ;  /* 0x0000002e0808723c */ /* 0x000fe200000418ff */
[----:B------:R-:W1:Y:S11]  /*3f30*/  LDSM.16.M88.4 R44, [R227] ;  /* 0x00000000e32c783b */ /* 0x000e760000000200 */
[----:B------:R-:W-:Y:S06]  /*3f40*/  @!UPT UIADD3 URZ, URZ, URZ, URZ ;  /* 0x0000003f3f3ff290 */ /* 0x000fec000fffe03f */
[C---:B----4-:R-:W-:Y:S06]  /*3f50*/  HMMA.16816.F32.BF16 R4, R48.reuse, R52, R4 ;  /* 0x000000343004723c */ /* 0x050fec0000041804 */
[----:B------:R-:W-:Y:S01]  /*3f60*/  HMMA.16816.F32.BF16 R8, R48, R54, R8 ;  /* 0x000000363008723c */ /* 0x000fe20000041808 */
[----:B------:R-:W-:Y:S04]  /*3f70*/  LDSM.16.M88.4 R48, [R2+0x2000] ;  /* 0x002000000230783b */ /* 0x000fe80000000200 */
[----:B------:R-:W4:Y:S11]  /*3f80*/  LDSM.16.M88.4 R52, [R0+0x11000] ;  /* 0x011000000034783b */ /* 0x000f360000000200 */
[----:B------:R-:W-:Y:S02]  /*3f90*/  @!UPT UIADD3 URZ, URZ, URZ, URZ ;  /* 0x0000003f3f3ff290 */ /* 0x000fe4000fffe03f */
[C---:B------:R-:W-:Y:S06]  /*3fa0*/  HMMA.16816.F32.BF16 R4, R56.reuse, R60, R4 ;  /* 0x0000003c3804723c */ /* 0x040fec0000041804 */
[----:B------:R-:W-:Y:S01]  /*3fb0*/  HMMA.16816.F32.BF16 R8, R56, R62, R8 ;  /* 0x0000003e3808723c */ /* 0x000fe20000041808 */
[----:B------:R-:W-:Y:S04]  /*3fc0*/  LDSM.16.M88.4 R56, [R224+0x2000] ;  /* 0x00200000e038783b */ /* 0x000fe80000000200 */
[----:B------:R-:W4:Y:S11]  /*3fd0*/  LDSM.16.M88.4 R60, [R229+-0x3000] ;  /* 0xffd00000e53c783b */ /* 0x000f360000000200 */
[----:B------:R-:W-:Y:S02]  /*3fe0*/  @!UPT UIADD3 URZ, URZ, URZ, URZ ;  /* 0x0000003f3f3ff290 */ /* 0x000fe4000fffe03f */
[C---:B-1----:R-:W-:Y:S06]  /*3ff0*/  HMMA.16816.F32.BF16 R4, R44.reuse, R64, R4 ;  /* 0x000000402c04723c */ /* 0x042fec0000041804 */
[----:B------:R-:W-:Y:S01]  /*4000*/  HMMA.16816.F32.BF16 R8, R44, R66, R8 ;  /* 0x000000422c08723c */ /* 0x000fe20000041808 */
[----:B------:R-:W-:Y:S04]  /*4010*/  LDSM.16.M88.4 R44, [R228+0x2000] ;  /* 0x00200000e42c783b */ /* 0x000fe80000000200 */
[----:B------:R-:W1:Y:S11]  /*4020*/  LDSM.16.M88.4 R64, [R230+-0x3000] ;  /* 0xffd00000e640783b */ /* 0x000e760000000200 */
[----:B------:R-:W-:Y:S02]  /*4030*/  @!UPT UIADD3 URZ, URZ, URZ, URZ ;  /* 0x0000003f3f3ff290 */ /* 0x000fe4000fffe03f */
[C---:B----4-:R-:W-:Y:S06]  /*4040*/  HMMA.16816.F32.BF16 R4, R48.reuse, R52, R4 ;  /* 0x000000343004723c */ /* 0x050fec0000041804 */
[----:B------:R-:W-:Y:S01]  /*4050*/  HMMA.16816.F32.BF16 R8, R48, R54, R8 ;  /* 0x000000363008723c */ /* 0x000fe20000041808 */
[----:B------:R-:W-:Y:S04]  /*4060*/  LDSM.16.M88.4 R48, [R227+0x2000] ;  /* 0x00200000e330783b */ /* 0x000fe80000000200 */
[----:B------:R-:W4:Y:S11]  /*4070*/  LDSM.16.M88.4 R52, [R231+-0x3000] ;  /* 0xffd00000e734783b */ /* 0x000f360000000200 */
[----:B------:R-:W-:Y:S02]  /*4080*/  @!UPT UIADD3 URZ, URZ, URZ, URZ ;  /* 0x0000003f3f3ff290 */ /* 0x000fe4000fffe03f */
[C---:B------:R-:W-:Y:S06]  /*4090*/  HMMA.16816.F32.BF16 R4, R56.reuse, R60, R4 ;  /* 0x0000003c3804723c */ /* 0x040fec0000041804 */
[----:B------:R-:W-:Y:S01]  /*40a0*/  HMMA.16816.F32.BF16 R8, R56, R62, R8 ;  /* 0x0000003e3808723c */ /* 0x000fe20000041808 */
[----:B------:R-:W-:Y:S04]  /*40b0*/  LDSM.16.M88.4 R56, [R2+0x4000] ;  /* 0x004000000238783b */ /* 0x000fe80000000200 */
[----:B------:R-:W4:Y:S11]  /*40c0*/  LDSM.16.M88.4 R60, [R0+0x12000] ;  /* 0x01200000003c783b */ /* 0x000f360000000200 */
        /* <DEDUP_REMOVED lines=14> */
[----:B------:R-:W2:Y:S11]  /*41b0*/  LDSM.16.M88.4 R60, [R231+-0x2000] ;  /* 0xffe00000e73c783b */ /* 0x000eb60000000200 */
[----:B------:R-:W-:Y:S02]  /*41c0*/  @!UPT UIADD3 URZ, URZ, URZ, URZ ;  /* 0x0000003f3f3ff290 */ /* 0x000fe4000fffe03f */
[C---:B-1----:R-:W-:Y:S06]  /*41d0*/  HMMA.16816.F32.BF16 R4, R44.reuse, R64, R4 ;  /* 0x000000402c04723c */ /* 0x042fec0000041804 */
[----:B------:R-:W-:Y:S01]  /*41e0*/  HMMA.16816.F32.BF16 R8, R44, R66, R8 ;  /* 0x000000422c08723c */ /* 0x000fe20000041808 */
[----:B------:R3:W-:Y:S04]  /*41f0*/  LDSM.16.M88.4 R64, [R0+0x13000] ;  /* 0x013000000040783b */ /* 0x0007e80000000200 */
[----:B------:R-:W1:Y:S11]  /*4200*/  LDSM.16.M88.4 R44, [R2+0x6000] ;  /* 0x00600000022c783b */ /* 0x000e760000000200 */
[----:B------:R-:W-:Y:S02]  /*4210*/  @!UPT UIADD3 URZ, URZ, URZ, URZ ;  /* 0x0000003f3f3ff290 */ /* 0x000fe4000fffe03f */
[C---:B----4-:R-:W-:Y:S06]  /*4220*/  HMMA.16816.F32.BF16 R4, R48.reuse, R52, R4 ;  /* 0x000000343004723c */ /* 0x050fec0000041804 */
[----:B------:R-:W-:Y:S01]  /*4230*/  HMMA.16816.F32.BF16 R8, R48, R54, R8 ;  /* 0x000000363008723c */ /* 0x000fe20000041808 */
[----:B------:R-:W-:Y:S04]  /*4240*/  LDSM.16.M88.4 R48, [R224+0x6000] ;  /* 0x00600000e030783b */ /* 0x000fe80000000200 */
[----:B------:R-:W4:Y:S01]  /*4250*/  LDSM.16.M88.4 R52, [R229+-0x1000] ;  /* 0xfff00000e534783b */ /* 0x000f220000000200 */
[----:B---3--:R-:W-:Y:S02]  /*4260*/  @!P0 VIADD R0, R68, UR12 ;  /* 0x0000000c44008c36 */ /* 0x008fe40008000000 */
[----:B------:R-:W-:Y:S10]  /*4270*/  IMAD.MOV.U32 R68, RZ, RZ, 0x8 ;  /* 0x00000008ff447424 */ /* 0x000ff400078e00ff */
[C---:B--2---:R-:W-:Y:S06]  /*4280*/  HMMA.16816.F32.BF16 R4, R56.reuse, R60, R4 ;  /* 0x0000003c3804723c */ /* 0x044fec0000041804 */
[----:B------:R-:W-:Y:S01]  /*4290*/  HMMA.16816.F32.BF16 R8, R56, R62, R8 ;  /* 0x0000003e3808723c */ /* 0x000fe20000041808 */
[----:B------:R-:W-:Y:S04]  /*42a0*/  LDSM.16.M88.4 R56, [R228+0x6000] ;  /* 0x00600000e438783b */ /* 0x000fe80000000200 */
[----:B------:R-:W2:Y:S11]  /*42b0*/  LDSM.16.M88.4 R60, [R230+-0x1000] ;  /* 0xfff00000e63c783b */ /* 0x000eb60000000200 */
[----:B------:R-:W-:Y:S02]  /*42c0*/  @!UPT UIADD3 URZ, URZ, URZ, URZ ;  /* 0x0000003f3f3ff290 */ /* 0x000fe4000fffe03f */
[C---:B-1----:R-:W-:Y:S06]  /*42d0*/  HMMA.16816.F32.BF16 R4, R44.reuse, R64, R4 ;  /* 0x000000402c04723c */ /* 0x042fec0000041804 */
[----:B------:R-:W-:Y:S01]  /*42e0*/  HMMA.16816.F32.BF16 R8, R44, R66, R8 ;  /* 0x000000422c08723c */ /* 0x000fe20000041808 */
[----:B------:R-:W-:Y:S04]  /*42f0*/  LDSM.16.M88.4 R44, [R227+0x6000] ;  /* 0x00600000e32c783b */ /* 0x000fe80000000200 */
[----:B------:R-:W1:Y:S11]  /*4300*/  LDSM.16.M88.4 R64, [R231+-0x1000] ;  /* 0xfff00000e740783b */ /* 0x000e760000000200 */
[----:B------:R-:W-:Y:S02]  /*4310*/  @!UPT UIADD3 URZ, URZ, URZ, URZ ;  /* 0x0000003f3f3ff290 */ /* 0x000fe4000fffe03f */
[C---:B----4-:R-:W-:Y:S06]  /*4320*/  HMMA.16816.F32.BF16 R4, R48.reuse, R52, R4 ;  /* 0x000000343004723c */ /* 0x050fec0000041804 */
[----:B------:R-:W-:Y:S07]  /*4330*/  HMMA.16816.F32.BF16 R8, R48, R54, R8 ;  /* 0x000000363008723c */ /* 0x000fee0000041808 */
[----:B------:R-:W-:Y:S04]  /*4340*/  @!P0 VIADD R50, R69, UR13 ;  /* 0x0000000d45328c36 */ /* 0x000fe80008000000 */
[----:B------:R-:W-:Y:S01]  /*4350*/  FMUL.FTZ R48, R245, 1.4426950216293334961 ;  /* 0x3fb8aa3bf5307820 */ /* 0x000fe20000410000 */
[----:B------:R-:W-:Y:S01]  /*4360*/  @!P0 VIADD R51, R0, 0x1 ;  /* 0x0000000100338836 */ /* 0x000fe20000000000 */
[----:B------:R-:W-:Y:S03]  /*4370*/  @!P0 VIMNMX R49, R50, UR18, PT ;  /* 0x0000001232318c48 */ /* 0x000fe6000bfe0100 */
[----:B------:R-:W-:Y:S02]  /*4380*/  FSEL R48, R48, RZ, P1 ;  /* 0x000000ff30307208 */ /* 0x000fe40000800000 */
[-C--:B------:R-:W-:Y:S01]  /*4390*/  @!P0 ISETP.GE.AND P2, PT, R0, R49.reuse, PT ;  /* 0x000000310000820c */ /* 0x080fe20003f46270 */
[C---:B--2---:R-:W-:Y:S05]  /*43a0*/  HMMA.16816.F32.BF16 R4, R56.reuse, R60, R4 ;  /* 0x0000003c3804723c */ /* 0x044fea0000041804 */
[-C--:B------:R-:W-:Y:S01]  /*43b0*/  @!P0 ISETP.GE.AND P1, PT, R51, R49.reuse, PT ;  /* 0x000000313300820c */ /* 0x080fe20003f26270 */
[----:B------:R-:W-:Y:S11]  /*43c0*/  HMMA.16816.F32.BF16 R8, R56, R62, R8 ;  /* 0x0000003e3808723c */ /* 0x000ff60000041808 */
[----:B------:R-:W-:Y:S07]  /*43d0*/  @!UPT UIADD3 URZ, URZ, URZ, URZ ;  /* 0x0000003f3f3ff290 */ /* 0x000fee000fffe03f */
[C---:B-1----:R-:W-:Y:S06]  /*43e0*/  HMMA.16816.F32.BF16 R4, R44.reuse, R64, R4 ;  /* 0x000000402c04723c */ /* 0x042fec0000041804 */
[----:B------:R-:W-:Y:S07]  /*43f0*/  HMMA.16816.F32.BF16 R8, R44, R66, R8 ;  /* 0x000000422c08723c */ /* 0x000fee0000041808 */
[----:B------:R-:W-:Y:S01]  /*4400*/  FMUL.FTZ R45, R246, 1.4426950216293334961 ;  /* 0x3fb8aa3bf62d7820 */ /* 0x000fe20000410000 */
[----:B------:R-:W-:Y:S10]  /*4410*/  @!P0 VIADDMNMX R44, R50, R68, UR18, PT ;  /* 0x00000012322c8e46 */ /* 0x000ff4000b800144 */
[----:B------:R-:W-:Y:S02]  /*4420*/  @!P0 FSEL R4, R4, -INF , !P2 ;  /* 0xff80000004048808 */ /* 0x000fe40005000000 */
[----:B------:R-:W-:Y:S02]  /*4430*/  @!P0 FSEL R5, R5, -INF , !P1 ;  /* 0xff80000005058808 */ /* 0x000fe40004800000 */
[----:B------:R-:W-:Y:S01]  /*4440*/  FSETP.NEU.FTZ.AND P1, PT, R246, -INF , PT ;  /* 0xff800000f600780b */ /* 0x000fe20003f3d000 */
[--C-:B------:R-:W-:Y:S01]  /*4450*/  FFMA.FTZ R4, R4, UR16, -R48.reuse ;  /* 0x0000001004047c23 */ /* 0x100fe20008010830 */
[-C--:B------:R-:W-:Y:S01]  /*4460*/  @!P0 ISETP.GE.AND P2, PT, R0, R44.reuse, PT ;  /* 0x0000002c0000820c */ /* 0x080fe20003f46270 */
[----:B------:R-:W-:Y:S02]  /*4470*/  FFMA.FTZ R5, R5, UR16, -R48 ;  /* 0x0000001005057c23 */ /* 0x000fe40008010830 */
[----:B------:R1:W-:Y:S01]  /*4480*/  MUFU.EX2 R60, R4 ;  /* 0x00000004003c7308 */ /* 0x0003e20000000800 */
[----:B------:R-:W-:Y:S09]  /*4490*/  @!P0 FSEL R6, R6, -INF , !P2 ;  /* 0xff80000006068808 */ /* 0x000ff20005000000 */
[----:B------:R2:W3:Y:S01]  /*44a0*/  MUFU.EX2 R58, R5 ;  /* 0x00000005003a7308 */ /* 0x0004e20000000800 */
[----:B-1----:R-:W-:Y:S02]  /*44b0*/  FSEL R4, R45, RZ, P1 ;  /* 0x000000ff2d047208 */ /* 0x002fe40000800000 */
[-C--:B------:R-:W-:Y:S03]  /*44c0*/  @!P0 ISETP.GE.AND P1, PT, R51, R44.reuse, PT ;  /* 0x0000002c3300820c */ /* 0x080fe60003f26270 */
[--C-:B------:R-:W-:Y:S01]  /*44d0*/  FFMA.FTZ R6, R6, UR16, -R4.reuse ;  /* 0x0000001006067c23 */ /* 0x100fe20008010804 */
[----:B------:R-:W-:Y:S01]  /*44e0*/  @!P0 FSEL R7, R7, -INF , !P1 ;  /* 0xff80000007078808 */ /* 0x000fe20004800000 */
[C---:B--2---:R-:W-:Y:S02]  /*44f0*/  @!P0 VIADD R5, R0.reuse, 0x8 ;  /* 0x0000000800058836 */ /* 0x044fe40000000000 */
[----:B------:R3:W-:Y:S01]  /*4500*/  MUFU.EX2 R61, R6 ;  /* 0x00000006003d7308 */ /* 0x0007e20000000800 */
[----:B------:R-:W-:Y:S02]  /*4510*/  @!P0 VIADD R0, R0, 0x9 ;  /* 0x0000000900008836 */ /* 0x000fe40000000000 */
[----:B------:R-:W-:Y:S01]  /*4520*/  FFMA.FTZ R7, R7, UR16, -R4 ;  /* 0x0000001007077c23 */ /* 0x000fe20008010804 */
[CC--:B------:R-:W-:Y:S02]  /*4530*/  @!P0 ISETP.GE.AND P1, PT, R5.reuse, R49.reuse, PT ;  /* 0x000000310500820c */ /* 0x0c0fe40003f26270 */
[-C--:B------:R-:W-:Y:S02]  /*4540*/  @!P0 ISETP.GE.AND P2, PT, R5, R44.reuse, PT ;  /* 0x0000002c0500820c */ /* 0x080fe40003f46270 */
[----:B------:R-:W-:Y:S02]  /*4550*/  @!P0 FSEL R8, R8, -INF , !P1 ;  /* 0xff80000008088808 */ /* 0x000fe40004800000 */
[----:B------:R-:W1:Y:S01]  /*4560*/  MUFU.EX2 R59, R7 ;  /* 0x00000007003b7308 */ /* 0x000e620000000800 */
[----:B------:R-:W-:Y:S02]  /*4570*/  @!P0 ISETP.GE.AND P1, PT, R0, R49, PT ;  /* 0x000000310000820c */ /* 0x000fe40003f26270 */
[----:B------:R-:W-:Y:S01]  /*4580*/  @!P0 FSEL R10, R10, -INF , !P2 ;  /* 0xff8000000a0a8808 */ /* 0x000fe20005000000 */
[----:B------:R-:W-:Y:S01]  /*4590*/  FFMA.FTZ R8, R8, UR16, -R48 ;  /* 0x0000001008087c23 */ /* 0x000fe20008010830 */
[----:B------:R-:W-:Y:S02]  /*45a0*/  @!P0 FSEL R9, R9, -INF , !P1 ;  /* 0xff80000009098808 */ /* 0x000fe40004800000 */
[----:B------:R-:W-:Y:S01]  /*45b0*/  @!P0 ISETP.GE.AND P1, PT, R0, R44, PT ;  /* 0x0000002c0000820c */ /* 0x000fe20003f26270 */
[----:B------:R-:W-:Y:S02]  /*45c0*/  FFMA.FTZ R10, R10, UR16, -R4 ;  /* 0x000000100a0a7c23 */ /* 0x000fe40008010804 */
[----:B------:R-:W-:Y:S01]  /*45d0*/  MUFU.EX2 R56, R8 ;  /* 0x0000000800387308 */ /* 0x000fe20000000800 */
[----:B------:R-:W-:Y:S01]  /*45e0*/  FFMA.FTZ R48, R9, UR16, -R48 ;  /* 0x0000001009307c23 */ /* 0x000fe20008010830 */
[----:B------:R-:W-:Y:S02]  /*45f0*/  @!P0 FSEL R11, R11, -INF , !P1 ;  /* 0xff8000000b0b8808 */ /* 0x000fe40004800000 */
[----:B---3--:R-:W-:Y:S02]  /*4600*/  F2FP.BF16.F32.PACK_AB R6, R58, R60 ;  /* 0x0000003c3a06723e */ /* 0x008fe400000010ff */
[----:B------:R-:W-:Y:S01]  /*4610*/  IADD3 R52, P0, R248, UR11, RZ ;  /* 0x0000000bf8347c10 */ /* 0x000fe2000ff1e0ff */
[----:B------:R-:W-:Y:S03]  /*4620*/  FFMA.FTZ R4, R11, UR16, -R4 ;  /* 0x000000100b047c23 */ /* 0x000fe60008010804 */
[----:B------:R-:W2:Y:S01]  /*4630*/  MUFU.EX2 R57, R48 ;  /* 0x0000003000397308 */ /* 0x000ea20000000800 */
[----:B-1----:R-:W-:Y:S01]  /*4640*/  F2FP.BF16.F32.PACK_AB R5, R59, R61 ;  /* 0x0000003d3b05723e */ /* 0x002fe200000010ff */
[----:B------:R-:W-:Y:S01]  /*4650*/  STS [R249+0x15000], R6 ;  /* 0x01500006f9007388 */ /* 0x000fe20000000800 */
[----:B------:R-:W-:Y:S02]  /*4660*/  IADD3.X R53, R247, UR10, RZ, P0, !PT ;  /* 0x0000000af7357c10 */ /* 0x000fe400087fe4ff */
[----:B------:R-:W-:Y:S01]  /*4670*/  PLOP3.LUT P2, PT, PT, PT, UP2, 0x80, 0x0 ;  /* 0x000000000000781c */ /* 0x000fe20003f4f028 */
[----:B------:R-:W-:Y:S04]  /*4680*/  STS [R252+0x15000], R5 ;  /* 0x01500005fc007388 */ /* 0x000fe80000000800 */
[----:B------:R2:W-:Y:S01]  /*4690*/  MUFU.EX2 R54, R4 ;  /* 0x0000000400367308 */ /* 0x0005e20000000800 */
[----:B------:R-:W-:Y:S09]  /*46a0*/  P2R R240, PR, RZ, 0x4 ;  /* 0x00000004fff07803 */ /* 0x000ff20000000000 */
[----:B------:R-:W1:Y:S01]  /*46b0*/  MUFU.EX2 R55, R10 ;  /* 0x0000000a00377308 */ /* 0x000e620000000800 */
[----:B--2---:R-:W-:Y:S05]  /*46c0*/  F2FP.BF16.F32.PACK_AB R4, R57, R56 ;  /* 0x000000383904723e */ /* 0x004fea00000010ff */
[----:B------:R-:W-:Y:S01]  /*46d0*/  STS [R250+0x15000], R4 ;  /* 0x01500004fa007388 */ /* 0x000fe20000000800 */
[----:B-1----:R-:W-:Y:S05]  /*46e0*/  F2FP.BF16.F32.PACK_AB R0, R54, R55 ;  /* 0x000000373600723e */ /* 0x002fea00000010ff */
[----:B------:R1:W-:Y:S04]  /*46f0*/  STS [R251+0x15000], R0 ;  /* 0x01500000fb007388 */ /* 0x0003e80000000800 */
[----:B------:R-:W2:Y:S04]  /*4700*/  LDSM.16.M88.4 R8, [R2+0x8000] ;  /* 0x008000000208783b */ /* 0x000ea80000000200 */
[----:B------:R-:W3:Y:S04]  /*4710*/  LDSM.16.M88.4 R44, [R224+0x8000] ;  /* 0x00800000e02c783b */ /* 0x000ee80000000200 */
[----:B------:R-:W4:Y:S04]  /*4720*/  LDSM.16.M88.4 R48, [R228+0x8000] ;  /* 0x00800000e430783b */ /* 0x000f280000000200 */
[----:B-1----:R-:W4:Y:S01]  /*4730*/  LDG.E R0, desc[UR6][R52.64] ;  /* 0x0000000634007981 */ /* 0x002f22000c1e1900 */
[C---:B--2---:R-:W-:Y:S06]  /*4740*/  HMMA.16816.F32.BF16 R4, R8.reuse, R132, RZ ;  /* 0x000000840804723c */ /* 0x044fec00000418ff */
[----:B------:R-:W-:Y:S01]  /*4750*/  HMMA.16816.F32.BF16 R8, R8, R134, RZ ;  /* 0x000000860808723c */ /* 0x000fe200000418ff */
[----:B------:R-:W2:Y:S11]  /*4760*/  LDG.E R52, desc[UR6][R52.64+0x20] ;  /* 0x0000200634347981 */ /* 0x000eb6000c1e1900 */
[----:B------:R-:W-:Y:S06]  /*4770*/  @!UPT UIADD3 URZ, URZ, URZ, URZ ;  /* 0x0000003f3f3ff290 */ /* 0x000fec000fffe03f */
[C---:B---3--:R-:W-:Y:S06]  /*4780*/  HMMA.16816.F32.BF16 R4, R44.reuse, R136, R4 ;  /* 0x000000882c04723c */ /* 0x048fec0000041804 */
[----:B------:R-:W-:Y:S01]  /*4790*/  HMMA.16816.F32.BF16 R8, R44, R138, R8 ;  /* 0x0000008a2c08723c */ /* 0x000fe20000041808 */
[----:B------:R-:W1:Y:S11]  /*47a0*/  LDSM.16.M88.4 R44, [R227+0x8000] ;  /* 0x00800000e32c783b */ /* 0x000e760000000200 */
[----:B------:R-:W-:Y:S06]  /*47b0*/  @!UPT UIADD3 URZ, URZ, URZ, URZ ;  /* 0x0000003f3f3ff290 */ /* 0x000fec000fffe03f */
[C---:B----4-:R-:W-:Y:S06]  /*47c0*/  HMMA.16816.F32.BF16 R4, R48.reuse, R140, R4 ;  /* 0x0000008c3004723c */ /* 0x050fec0000041804 */
[----:B------:R-:W-:Y:S01]  /*47d0*/  HMMA.16816.F32.BF16 R8, R48, R142, R8 ;  /* 0x0000008e3008723c */ /* 0x000fe20000041808 */
[----:B------:R-:W3:Y:S11]  /*47e0*/  LDSM.16.M88.4 R48, [R2+0xa000] ;  /* 0x00a000000230783b */ /* 0x000ef60000000200 */
[----:B------:R-:W-:Y:S06]  /*47f0*/  @!UPT UIADD3 URZ, URZ, URZ, URZ ;  /* 0x0000003f3f3ff290 */ /* 0x000fec000fffe03f */
[C---:B-1----:R-:W-:Y:S06]  /*4800*/  HMMA.16816.F32.BF16 R4, R44.reuse, R144, R4 ;  /* 0x000000902c04723c */ /* 0x042fec0000041804 */
[----:B------:R-:W-:Y:S01]  /*4810*/  HMMA.16816.F32.BF16 R8, R44, R146, R8 ;  /* 0x000000922c08723c */ /* 0x000fe20000041808 */
[----:B------:R-:W1:Y:S11]  /*4820*/  LDSM.16.M88.4 R44, [R224+0xa000] ;  /* 0x00a00000e02c783b */ /* 0x000e760000000200 */
[----:B------:R-:W-:Y:S06]  /*4830*/  @!UPT UIADD3 URZ, URZ, URZ, URZ ;  /* 0x0000003f3f3ff290 */ /* 0x000fec000fffe03f */
[C---:B---3--:R-:W-:Y:S06]  /*4840*/  HMMA.16816.F32.BF16 R4, R48.reuse, R148, R4 ;  /* 0x000000943004723c */ /* 0x048fec0000041804 */
        /* <DEDUP_REMOVED lines=40> */
[----:B------:R-:W-:Y:S11]  /*4ad0*/  HMMA.16816.F32.BF16 R8, R48, R190, R8 ;  /* 0x000000be3008723c */ /* 0x000ff60000041808 */
[----:B------:R-:W-:Y:S07]  /*4ae0*/  @!UPT UIADD3 URZ, URZ, URZ, URZ ;  /* 0x0000003f3f3ff290 */ /* 0x000fee000fffe03f */
[C---:B-1----:R-:W-:Y:S06]  /*4af0*/  HMMA.16816.F32.BF16 R4, R44.reuse, R192, R4 ;  /* 0x000000c02c04723c */ /* 0x042fec0000041804 */
[----:B------:R-:W-:Y:S11]  /*4b00*/  HMMA.16816.F32.BF16 R8, R44, R194, R8 ;  /* 0x000000c22c08723c */ /* 0x000ff60000041808 */
[----:B------:R-:W-:Y:S07]  /*4b10*/  @!UPT UIADD3 URZ, URZ, URZ, URZ ;  /* 0x0000003f3f3ff290 */ /* 0x000fee000fffe03f */
[C---:B------:R-:W-:Y:S01]  /*4b20*/  FADD.FTZ R44, -R0.reuse, R4 ;  /* 0x00000004002c7221 */ /* 0x040fe20000010100 */
[----:B------:R-:W-:Y:S01]  /*4b30*/  FADD.FTZ R4, -R0, R5 ;  /* 0x0000000500047221 */ /* 0x000fe20000010100 */
[----:B--2---:R-:W-:Y:S03]  /*4b40*/  FADD.FTZ R5, -R52, R6 ;  /* 0x0000000634057221 */ /* 0x004fe60000010100 */
[----:B------:R-:W-:Y:S01]  /*4b50*/  FMUL.FTZ R4, R58, R4 ;  /* 0x000000043a047220 */ /* 0x000fe20000410000 */
[C---:B------:R-:W-:Y:S01]  /*4b60*/  FADD.FTZ R45, -R0.reuse, R9 ;  /* 0x00000009002d7221 */ /* 0x040fe20000010100 */
[----:B------:R-:W-:Y:S01]  /*4b70*/  FADD.FTZ R8, -R0, R8 ;  /* 0x0000000800087221 */ /* 0x000fe20000010100 */
[----:B------:R-:W-:Y:S01]  /*4b80*/  FMUL.FTZ R9, R60, R44 ;  /* 0x0000002c3c097220 */ /* 0x000fe20000410000 */
[----:B------:R-:W-:Y:S01]  /*4b90*/  FADD.FTZ R0, -R52, R7 ;  /* 0x0000000734007221 */ /* 0x000fe20000010100 */
[----:B------:R-:W-:Y:S01]  /*4ba0*/  FMUL.FTZ R5, R61, R5 ;  /* 0x000000053d057220 */ /* 0x000fe20000410000 */
[----:B------:R-:W-:Y:S01]  /*4bb0*/  FMUL.FTZ R44, R56, R8 ;  /* 0x00000008382c7220 */ /* 0x000fe20000410000 */
[----:B------:R-:W-:Y:S01]  /*4bc0*/  FADD.FTZ R8, -R52, R10 ;  /* 0x0000000a34087221 */ /* 0x000fe20000010100 */
[----:B------:R-:W-:Y:S01]  /*4bd0*/  FMUL.FTZ R0, R59, R0 ;  /* 0x000000003b007220 */ /* 0x000fe20000410000 */
[----:B------:R-:W-:Y:S01]  /*4be0*/  F2FP.BF16.F32.PACK_AB R4, R4, R9 ;  /* 0x000000090404723e */ /* 0x000fe200000010ff */
[----:B------:R-:W-:Y:S01]  /*4bf0*/  FADD.FTZ R7, -R52, R11 ;  /* 0x0000000b34077221 */ /* 0x000fe20000010100 */
[----:B------:R-:W-:Y:S01]  /*4c00*/  FMUL.FTZ R6, R57, R45 ;  /* 0x0000002d39067220 */ /* 0x000fe20000410000 */
[----:B------:R-:W-:Y:S01]  /*4c10*/  FMUL.FTZ R8, R55, R8 ;  /* 0x0000000837087220 */ /* 0x000fe20000410000 */
[----:B------:R-:W-:Y:S01]  /*4c20*/  F2FP.BF16.F32.PACK_AB R0, R0, R5 ;  /* 0x000000050000723e */ /* 0x000fe200000010ff */
[----:B------:R-:W-:Y:S01]  /*4c30*/  STS [R249+0x14000], R4 ;  /* 0x01400004f9007388 */ /* 0x000fe20000000800 */
[----:B------:R-:W-:Y:S01]  /*4c40*/  FMUL.FTZ R7, R54, R7 ;  /* 0x0000000736077220 */ /* 0x000fe20000410000 */
[----:B------:R-:W-:Y:S02]  /*4c50*/  F2FP.BF16.F32.PACK_AB R6, R6, R44 ;  /* 0x0000002c0606723e */ /* 0x000fe400000010ff */
[----:B------:R1:W-:Y:S02]  /*4c60*/  STS [R252+0x14000], R0 ;  /* 0x01400000fc007388 */ /* 0x0003e40000000800 */
[----:B------:R-:W-:Y:S02]  /*4c70*/  F2FP.BF16.F32.PACK_AB R5, R7, R8 ;  /* 0x000000080705723e */ /* 0x000fe400000010ff */
[----:B------:R-:W-:Y:S04]  /*4c80*/  STS [R250+0x14000], R6 ;  /* 0x01400006fa007388 */ /* 0x000fe80000000800 */
[----:B------:R-:W-:Y:S01]  /*4c90*/  STS [R251+0x14000], R5 ;  /* 0x01400005fb007388 */ /* 0x000fe20000000800 */
[----:B------:R-:W-:Y:S01]  /*4ca0*/  BAR.SYNC.DEFER_BLOCKING 0x0 ;  /* 0x0000000000007b1d */ /* 0x000fe20000010000 */
[----:B-1----:R-:W-:Y:S05]  /*4cb0*/  LEA R0, R233, UR4, 0x1 ;  /* 0x00000004e9007c11 */ /* 0x002fea000f8e08ff */
[----:B------:R-:W-:Y:S04]  /*4cc0*/  LDSM.16.MT88.4 R4, [R3+0x15000] ;  /* 0x015000000304783b */ /* 0x000fe80000004200 */
[----:B------:R-:W1:Y:S04]  /*4cd0*/  LDSM.16.MT88.4 R8, [R0+0x8000] ;  /* 0x008000000008783b */ /* 0x000e680000004200 */
[----:B------:R-:W2:Y:S04]  /*4ce0*/  LDSM.16.MT88.4 R44, [R225+0x15000] ;  /* 0x01500000e12c783b */ /* 0x000ea80000004200 */
[----:B------:R-:W3:Y:S04]  /*4cf0*/  LDSM.16.MT88.4 R48, [R0+0xc000] ;  /* 0x00c000000030783b */ /* 0x000ee80000004200 */
[----:B------:R-:W-:Y:S04]  /*4d00*/  LDSM.16.MT88.4 R52, [R3+0x15400] ;  /* 0x015400000334783b */ /* 0x000fe80000004200 */
[----:B------:R-:W4:Y:S04]  /*4d10*/  LDSM.16.MT88.4 R56, [R0+0x8800] ;  /* 0x008800000038783b */ /* 0x000f280000004200 */
[----:B------:R-:W4:Y:S04]  /*4d20*/  LDSM.16.MT88.4 R60, [R225+0x15400] ;  /* 0x01540000e13c783b */ /* 0x000f280000004200 */
[----:B------:R-:W4:Y:S04]  /*4d30*/  LDSM.16.MT88.4 R64, [R0+0xc800] ;  /* 0x00c800000040783b */ /* 0x000f280000004200 */
[----:B------:R-:W-:Y:S04]  /*4d40*/  LDSM.16.MT88.4 R68, [R0+0x9000] ;  /* 0x009000000044783b */ /* 0x000fe80000004200 */
[----:B------:R-:W-:Y:S01]  /*4d50*/  LDSM.16.MT88.4 R72, [R225+0x15800] ;  /* 0x01580000e148783b */ /* 0x000fe20000004200 */
[-C--:B-1----:R-:W-:Y:S06]  /*4d60*/  HMMA.16816.F32.BF16 R12, R4, R8.reuse, R12 ;  /* 0x00000008040c723c */ /* 0x082fec000004180c */
[C---:B--2---:R-:W-:Y:S06]  /*4d70*/  HMMA.16816.F32.BF16 R16, R44.reuse, R8, R16 ;  /* 0x000000082c10723c */ /* 0x044fec0000041810 */
[-C--:B------:R-:W-:Y:S06]  /*4d80*/  HMMA.16816.F32.BF16 R20, R44, R10.reuse, R20 ;  /* 0x0000000a2c14723c */ /* 0x080fec0000041814 */
[C---:B------:R-:W-:Y:S01]  /*4d90*/  HMMA.16816.F32.BF16 R24, R4.reuse, R10, R24 ;  /* 0x0000000a0418723c */ /* 0x040fe20000041818 */
[----:B------:R-:W1:Y:S05]  /*4da0*/  LDSM.16.MT88.4 R8, [R3+0x15800] ;  /* 0x015800000308783b */ /* 0x000e6a0000004200 */
[-C--:B---3--:R-:W-:Y:S06]  /*4db0*/  HMMA.16816.F32.BF16 R28, R4, R48.reuse, R28 ;  /* 0x00000030041c723c */ /* 0x088fec000004181c */
[C---:B------:R-:W-:Y:S06]  /*4dc0*/  HMMA.16816.F32.BF16 R32, R44.reuse, R48, R32 ;  /* 0x000000302c20723c */ /* 0x040fec0000041820 */
[-C--:B------:R-:W-:Y:S01]  /*4dd0*/  HMMA.16816.F32.BF16 R36, R44, R50.reuse, R36 ;  /* 0x000000322c24723c */ /* 0x080fe20000041824 */
[----:B------:R-:W2:Y:S05]  /*4de0*/  LDSM.16.MT88.4 R44, [R0+0xd000] ;  /* 0x00d00000002c783b */ /* 0x000eaa0000004200 */
[----:B------:R-:W-:Y:S01]  /*4df0*/  HMMA.16816.F32.BF16 R40, R4, R50, R40 ;  /* 0x000000320428723c */ /* 0x000fe20000041828 */
[----:B------:R-:W-:Y:S04]  /*4e00*/  LDSM.16.MT88.4 R4, [R3+0x15c00] ;  /* 0x015c00000304783b */ /* 0x000fe80000004200 */
[----:B------:R-:W3:Y:S01]  /*4e10*/  LDSM.16.MT88.4 R48, [R0+0x9800] ;  /* 0x009800000030783b */ /* 0x000ee20000004200 */
[-C--:B----4-:R-:W-:Y:S06]  /*4e20*/  HMMA.16816.F32.BF16 R12, R52, R56.reuse, R12 ;  /* 0x00000038340c723c */ /* 0x090fec000004180c */
[C---:B------:R-:W-:Y:S06]  /*4e30*/  HMMA.16816.F32.BF16 R16, R60.reuse, R56, R16 ;  /* 0x000000383c10723c */ /* 0x040fec0000041810 */
[-C--:B------:R-:W-:Y:S06]  /*4e40*/  HMMA.16816.F32.BF16 R20, R60, R58.reuse, R20 ;  /* 0x0000003a3c14723c */ /* 0x080fec0000041814 */
[C---:B------:R-:W-:Y:S01]  /*4e50*/  HMMA.16816.F32.BF16 R24, R52.reuse, R58, R24 ;  /* 0x0000003a3418723c */ /* 0x040fe20000041818 */
[----:B------:R-:W4:Y:S05]  /*4e60*/  LDSM.16.MT88.4 R56, [R225+0x15c00] ;  /* 0x015c0000e138783b */ /* 0x000f2a0000004200 */
[-C--:B------:R-:W-:Y:S06]  /*4e70*/  HMMA.16816.F32.BF16 R28, R52, R64.reuse, R28 ;  /* 0x00000040341c723c */ /* 0x080fec000004181c */
[C---:B------:R-:W-:Y:S06]  /*4e80*/  HMMA.16816.F32.BF16 R32, R60.reuse, R64, R32 ;  /* 0x000000403c20723c */ /* 0x040fec0000041820 */
[-C--:B------:R-:W-:Y:S01]  /*4e90*/  HMMA.16816.F32.BF16 R36, R60, R66.reuse, R36 ;  /* 0x000000423c24723c */ /* 0x080fe20000041824 */
[----:B------:R-:W4:Y:S01]  /*4ea0*/  LDSM.16.MT88.4 R60, [R0+0xd800] ;  /* 0x00d80000003c783b */ /* 0x000f220000004200 */
[----:B------:R-:W-:Y:S04]  /*4eb0*/  BAR.SYNC.DEFER_BLOCKING 0x0 ;  /* 0x0000000000007b1d */ /* 0x000fe80000010000 */
[----:B------:R-:W-:Y:S06]  /*4ec0*/  HMMA.16816.F32.BF16 R40, R52, R66, R40 ;  /* 0x000000423428723c */ /* 0x000fec0000041828 */
[-C--:B-1----:R-:W-:Y:S06]  /*4ed0*/  HMMA.16816.F32.BF16 R12, R8, R68.reuse, R12 ;  /* 0x00000044080c723c */ /* 0x082fec000004180c */
[C---:B------:R-:W-:Y:S06]  /*4ee0*/  HMMA.16816.F32.BF16 R16, R72.reuse, R68, R16 ;  /* 0x000000444810723c */ /* 0x040fec0000041810 */
[-C--:B------:R-:W-:Y:S06]  /*4ef0*/  HMMA.16816.F32.BF16 R20, R72, R70.reuse, R20 ;  /* 0x000000464814723c */ /* 0x080fec0000041814 */
[C---:B------:R-:W-:Y:S06]  /*4f00*/  HMMA.16816.F32.BF16 R24, R8.reuse, R70, R24 ;  /* 0x000000460818723c */ /* 0x040fec0000041818 */
[-C--:B--2---:R-:W-:Y:S06]  /*4f10*/  HMMA.16816.F32.BF16 R28, R8, R44.reuse, R28 ;  /* 0x0000002c081c723c */ /* 0x084fec000004181c */
[C---:B------:R-:W-:Y:S06]  /*4f20*/  HMMA.16816.F32.BF16 R32, R72.reuse, R44, R32 ;  /* 0x0000002c4820723c */ /* 0x040fec0000041820 */
[-C--:B------:R-:W-:Y:S06]  /*4f30*/  HMMA.16816.F32.BF16 R36, R72, R46.reuse, R36 ;  /* 0x0000002e4824723c */ /* 0x080fec0000041824 */
[----:B------:R-:W-:Y:S06]  /*4f40*/  HMMA.16816.F32.BF16 R40, R8, R46, R40 ;  /* 0x0000002e0828723c */ /* 0x000fec0000041828 */
[-C--:B---3--:R-:W-:Y:S06]  /*4f50*/  HMMA.16816.F32.BF16 R12, R4, R48.reuse, R12 ;  /* 0x00000030040c723c */ /* 0x088fec000004180c */
[C---:B----4-:R-:W-:Y:S06]  /*4f60*/  HMMA.16816.F32.BF16 R16, R56.reuse, R48, R16 ;  /* 0x000000303810723c */ /* 0x050fec0000041810 */
[-C--:B------:R-:W-:Y:S06]  /*4f70*/  HMMA.16816.F32.BF16 R20, R56, R50.reuse, R20 ;  /* 0x000000323814723c */ /* 0x080fec0000041814 */
[C---:B------:R-:W-:Y:S06]  /*4f80*/  HMMA.16816.F32.BF16 R24, R4.reuse, R50, R24 ;  /* 0x000000320418723c */ /* 0x040fec0000041818 */
[-C--:B------:R-:W-:Y:S06]  /*4f90*/  HMMA.16816.F32.BF16 R28, R4, R60.reuse, R28 ;  /* 0x0000003c041c723c */ /* 0x080fec000004181c */
[C---:B------:R-:W-:Y:S06]  /*4fa0*/  HMMA.16816.F32.BF16 R32, R56.reuse, R60, R32 ;  /* 0x0000003c3820723c */ /* 0x040fec0000041820 */
[-C--:B------:R-:W-:Y:S06]  /*4fb0*/  HMMA.16816.F32.BF16 R36, R56, R62.reuse, R36 ;  /* 0x0000003e3824723c */ /* 0x080fec0000041824 */
[----:B------:R-:W-:Y:S01]  /*4fc0*/  HMMA.16816.F32.BF16 R40, R4, R62, R40 ;  /* 0x0000003e0428723c */ /* 0x000fe20000041828 */
[----:B------:R-:W-:Y:S11]  /*4fd0*/  @!UPT UIADD3 URZ, URZ, URZ, URZ ;  /* 0x0000003f3f3ff290 */ /* 0x000ff6000fffe03f */
[----:B------:R-:W-:Y:S01]  /*4fe0*/  @!UPT UIADD3 URZ, URZ, URZ, URZ ;  /* 0x0000003f3f3ff290 */ /* 0x000fe2000fffe03f */
[----:B------:R-:W-:Y:S11]  /*4ff0*/  @!P2 BRA `(.L_x_30) ;  /* 0x0000000000f4a947 */ /* 0x000ff60003800000 */
[----:B------:R1:W-:Y:S01]  /*5000*/  @P3 STS.128 [R237+0x8000], RZ ;  /* 0x008000ffed003388 */ /* 0x0003e20000000c00 */
[----:B------:R-:W2:Y:S01]  /*5010*/  LDC R7, c[0x0][0x420] ;  /* 0x00010800ff077b82 */ /* 0x000ea20000000800 */
[----:B------:R-:W-:Y:S02]  /*5020*/  IMAD.MOV.U32 R4, RZ, RZ, R242 ;  /* 0x000000ffff047224 */ /* 0x000fe400078e00f2 */
[----:B------:R-:W-:Y:S05]  /*5030*/  IMAD.MOV.U32 R5, RZ, RZ, R244 ;  /* 0x000000ffff057224 */ /* 0x000fea00078e00f4 */
[----:B------:R-:W3:Y:S01]  /*5040*/  LDC R8, c[0x0][0x424] ;  /* 0x00010900ff087b82 */ /* 0x000ee20000000800 */
[C---:B--2---:R-:W-:Y:S05]  /*5050*/  IMAD.U32 R0, R7.reuse, -0x40, RZ ;  /* 0xffffffc007007824 */ /* 0x044fea00078e00ff */
[C---:B------:R-:W-:Y:S02]  /*5060*/  LEA R4, P0, R0.reuse, R4, 0x1 ;  /* 0x0000000400047211 */ /* 0x040fe400078008ff */
[----:B------:R-:W-:Y:S02]  /*5070*/  SHF.R.S32.HI R6, RZ, 0x1f, R0 ;  /* 0x0000001fff067819 */ /* 0x000fe40000011400 */
[----:B------:R-:W-:Y:S02]  /*5080*/  LEA.HI.X.SX32 R5, R0, R5, 0x1, P0 ;  /* 0x0000000500057211 */ /* 0x000fe400000f0eff */
[C---:B------:R-:W-:Y:S02]  /*5090*/  @!P3 LEA R46, P1, R7.reuse, R4, 0x6 ;  /* 0x00000004072eb211 */ /* 0x040fe400078230ff */
[C---:B------:R-:W-:Y:S01]  /*50a0*/  LEA R0, P0, R7.reuse, R0, 0x5 ;  /* 0x0000000007007211 */ /* 0x040fe200078028ff */
[----:B------:R-:W-:Y:S01]  /*50b0*/  @!PT LDS RZ, [RZ] ;  /* 0x00000000fffff984 */ /* 0x000fe20000000800 */
[----:B------:R-:W-:Y:S01]  /*50c0*/  @!PT LDS RZ, [RZ] ;  /* 0x00000000fffff984 */ /* 0x000fe20000000800 */
[----:B------:R-:W-:Y:S01]  /*50d0*/  @!PT LDS RZ, [RZ] ;  /* 0x00000000fffff984 */ /* 0x000fe20000000800 */
[----:B------:R1:W-:Y:S01]  /*50e0*/  @!P3 LDGSTS.E.BYPASS.LTC128B.128 [R237+0x8000], desc[UR6][R4.64] ;  /* 0x0800000004edbfae */ /* 0x0003e2000b901d46 */
[C-C-:B---3--:R-:W-:Y:S02]  /*50f0*/  @!P3 LEA.HI.X R47, R7.reuse, R5, R8.reuse, 0x6, P1 ;  /* 0x00000005072fb211 */ /* 0x148fe400008f3408 */
[C---:B------:R-:W-:Y:S01]  /*5100*/  @!P4 LEA R10, P1, R0.reuse, R242, 0x1 ;  /* 0x000000f2000ac211 */ /* 0x040fe200078208ff */
[----:B------:R1:W-:Y:S01]  /*5110*/  @P5 STS.128 [R237+0xa000], RZ ;  /* 0x00a000ffed005388 */ /* 0x0003e20000000c00 */
[----:B------:R-:W-:Y:S02]  /*5120*/  LEA.HI.X R6, R7, R6, R8, 0x5, P0 ;  /* 0x0000000607067211 */ /* 0x000fe400000f2c08 */
[C---:B------:R-:W-:Y:S01]  /*5130*/  @!P5 LEA R44, P0, R0.reuse, R242, 0x1 ;  /* 0x000000f2002cd211 */ /* 0x040fe200078008ff */
[----:B------:R-:W-:Y:S01]  /*5140*/  @!PT LDS RZ, [RZ] ;  /* 0x00000000fffff984 */ /* 0x000fe20000000800 */
[----:B------:R-:W-:Y:S01]  /*5150*/  @!PT LDS RZ, [RZ] ;  /* 0x00000000fffff984 */ /* 0x000fe20000000800 */
[----:B------:R-:W-:Y:S01]  /*5160*/  @!PT LDS RZ, [RZ] ;  /* 0x00000000fffff984 */ /* 0x000fe20000000800 */
[----:B------:R1:W-:Y:S01]  /*5170*/  @!P5 LDGSTS.E.BYPASS.LTC128B.128 [R237+0xa000], desc[UR6][R4.64+0x80] ;  /* 0x0a00008004eddfae */ /* 0x0003e2000b901d46 */
[CCC-:B------:R-:W-:Y:S02]  /*5180*/  @!P4 LEA.HI.X R11, R0.reuse, R244.reuse, R6.reuse, 0x1, P1 ;  /* 0x000000f4000bc211 */ /* 0x1c0fe400008f0c06 */
[C---:B------:R-:W-:Y:S01]  /*5190*/  @!P5 LEA.HI.X R45, R0.reuse, R244, R6, 0x1, P0 ;  /* 0x000000f4002dd211 */ /* 0x040fe200000f0c06 */
[----:B------:R1:W-:Y:S01]  /*51a0*/  @P4 STS.128 [R237+0xc000], RZ ;  /* 0x00c000ffed004388 */ /* 0x0003e20000000c00 */
[C---:B------:R-:W-:Y:S01]  /*51b0*/  @!P6 LEA R8, P0, R0.reuse, R242, 0x1 ;  /* 0x000000f20008e211 */ /* 0x040fe200078008ff */
[----:B------:R-:W-:Y:S02]  /*51c0*/  IMAD.MOV.U32 R242, RZ, RZ, R4 ;  /* 0x000000fffff27224 */ /* 0x000fe400078e0004 */
[----:B------:R-:W-:Y:S01]  /*51d0*/  @!PT LDS RZ, [RZ] ;  /* 0x00000000fffff984 */ /* 0x000fe20000000800 */
[----:B------:R-:W-:Y:S01]  /*51e0*/  @!PT LDS RZ, [RZ] ;  /* 0x00000000fffff984 */ /* 0x000fe20000000800 */
[----:B------:R-:W-:Y:S01]  /*51f0*/  @!PT LDS RZ, [RZ] ;  /* 0x00000000fffff984 */ /* 0x000fe20000000800 */
[----:B------:R1:W-:Y:S01]  /*5200*/  @!P4 LDGSTS.E.BYPASS.LTC128B.128 [R237+0xc000], desc[UR6][R4.64+0x100] ;  /* 0x0c00010004edcfae */ /* 0x0003e2000b901d46 */
[----:B------:R-:W-:Y:S01]  /*5210*/  @!P6 LEA.HI.X R9, R0, R244, R6, 0x1, P0 ;  /* 0x000000f40009e211 */ /* 0x000fe200000f0c06 */
[----:B------:R-:W-:Y:S02]  /*5220*/  IMAD.MOV.U32 R244, RZ, RZ, R5 ;  /* 0x000000fffff47224 */ /* 0x000fe400078e0005 */
        /* <DEDUP_REMOVED lines=25> */
[----:B------:R-:W0:Y:S02]  /*53c0*/  LDGDEPBAR ;  /* 0x00000000000079af */ /* 0x000e240000000000 */
.L_x_30:
[----:B------:R-:W-:Y:S01]  /*53d0*/  LDSM.16.M88.4 R96, [R232] ;  /* 0x00000000e860783b */ /* 0x000fe20000000200 */
[----:B------:R-:W2:Y:S01]  /*53e0*/  LDC R0, c[0x0][0x270] ;  /* 0x00009c00ff007b82 */ /* 0x000ea20000000800 */
[----:B------:R-:W-:Y:S02]  /*53f0*/  @UP2 UIADD3 UR13, UP1, UR9, -0x100, URZ ;  /* 0xffffff00090d2890 */ /* 0x000fe4000ff3e03f */
[----:B------:R-:W1:Y:S01]  /*5400*/  LDSM.16.MT88.4 R48, [R226] ;  /* 0x00000000e230783b */ /* 0x000e620000004200 */
[----:B------:R-:W-:Y:S02]  /*5410*/  @UP2 UIADD3 UR11, UP0, UR11, -0x100, URZ ;  /* 0xffffff000b0b2890 */ /* 0x000fe4000ff1e03f */
[----:B------:R-:W-:Y:S01]  /*5420*/  @UP2 UIADD3.X UR12, UR8, -0x1, URZ, UP1, !UPT ;  /* 0xffffffff080c2890 */ /* 0x000fe20008ffe43f */
[----:B------:R-:W3:Y:S01]  /*5430*/  LDSM.16.M88.4 R92, [R232+0x800] ;  /* 0x00080000e85c783b */ /* 0x000ee20000000200 */
[----:B------:R-:W-:Y:S03]  /*5440*/  @UP2 UIADD3.X UR10, UR10, -0x1, URZ, UP0, !UPT ;  /* 0xffffffff0a0a2890 */ /* 0x000fe600087fe43f */
[----:B------:R-:W4:Y:S04]  /*5450*/  LDSM.16.MT88.4 R64, [R226+0x1000] ;  /* 0x00100000e240783b */ /* 0x000f280000004200 */
[----:B------:R-:W2:Y:S04]  /*5460*/  LDSM.16.MT88.4 R80, [R226+0x2000] ;  /* 0x00200000e250783b */ /* 0x000ea80000004200 */
[----:B------:R-:W2:Y:S04]  /*5470*/  LDSM.16.MT88.4 R196, [R226+0x3000] ;  /* 0x00300000e2c4783b */ /* 0x000ea80000004200 */
[----:B------:R-:W-:Y:S04]  /*5480*/  LDSM.16.M88.4 R200, [R235] ;  /* 0x00000000ebc8783b */ /* 0x000fe80000000200 */
[----:B------:R-:W2:Y:S04]  /*5490*/  LDSM.16.MT88.4 R204, [R226+0x800] ;  /* 0x00080000e2cc783b */ /* 0x000ea80000004200 */
[----:B------:R-:W2:Y:S04]  /*54a0*/  LDSM.16.M88.4 R208, [R236] ;  /* 0x00000000ecd0783b */ /* 0x000ea80000000200 */
[----:B------:R-:W2:Y:S04]  /*54b0*/  LDSM.16.MT88.4 R212, [R226+0x1800] ;  /* 0x00180000e2d4783b */ /* 0x000ea80000004200 */
[----:B------:R-:W2:Y:S01]  /*54c0*/  LDSM.16.MT88.4 R216, [R226+0x2800] ;  /* 0x00280000e2d8783b */ /* 0x000ea20000004200 */
[-C--:B-1----:R-:W-:Y:S03]  /*54d0*/  HMMA.16816.F32.BF16 R4, R96, R48.reuse, RZ ;  /* 0x000000306004723c */ /* 0x082fe600000418ff */
[----:B------:R-:W1:Y:S03]  /*54e0*/  LDSM.16.MT88.4 R220, [R226+0x3800] ;  /* 0x00380000e2dc783b */ /* 0x000e660000004200 */
[C---:B---3--:R-:W-:Y:S06]  /*54f0*/  HMMA.16816.F32.BF16 R8, R92.reuse, R48, RZ ;  /* 0x000000305c08723c */ /* 0x048fec00000418ff */
[-C--:B------:R-:W-:Y:S06]  /*5500*/  HMMA.16816.F32.BF16 R44, R92, R50.reuse, RZ ;  /* 0x000000325c2c723c */ /* 0x080fec00000418ff */
[C---:B------:R-:W-:Y:S06]  /*5510*/  HMMA.16816.F32.BF16 R48, R96.reuse, R50, RZ ;  /* 0x000000326030723c */ /* 0x040fec00000418ff */
[-C--:B----4-:R-:W-:Y:S06]  /*5520*/  HMMA.16816.F32.BF16 R52, R96, R64.reuse, RZ ;  /* 0x000000406034723c */ /* 0x090fec00000418ff */
[C---:B------:R-:W-:Y:S06]  /*5530*/  HMMA.16816.F32.BF16 R56, R92.reuse, R64, RZ ;  /* 0x000000405c38723c */ /* 0x040fec00000418ff */
[-C--:B------:R-:W-:Y:S06]  /*5540*/  HMMA.16816.F32.BF16 R60, R92, R66.reuse, RZ ;  /* 0x000000425c3c723c */ /* 0x080fec00000418ff */
[C---:B------:R-:W-:Y:S06]  /*5550*/  HMMA.16816.F32.BF16 R64, R96.reuse, R66, RZ ;  /* 0x000000426040723c */ /* 0x040fec00000418ff */
[-C--:B--2---:R-:W-:Y:S06]  /*5560*/  HMMA.16816.F32.BF16 R68, R96, R80.reuse, RZ ;  /* 0x000000506044723c */ /* 0x084fec00000418ff */
[C---:B------:R-:W-:Y:S06]  /*5570*/  HMMA.16816.F32.BF16 R72, R92.reuse, R80, RZ ;  /* 0x000000505c48723c */ /* 0x040fec00000418ff */
[-C--:B------:R-:W-:Y:S06]  /*5580*/  HMMA.16816.F32.BF16 R76, R92, R82.reuse, RZ ;  /* 0x000000525c4c723c */ /* 0x080fec00000418ff */
[C---:B------:R-:W-:Y:S06]  /*5590*/  HMMA.16816.F32.BF16 R80, R96.reuse, R82, RZ ;  /* 0x000000526050723c */ /* 0x040fec00000418ff */
[-C--:B------:R-:W-:Y:S06]  /*55a0*/  HMMA.16816.F32.BF16 R84, R96, R196.reuse, RZ ;  /* 0x000000c46054723c */ /* 0x080fec00000418ff */
[C---:B------:R-:W-:Y:S06]  /*55b0*/  HMMA.16816.F32.BF16 R88, R92.reuse, R196, RZ ;  /* 0x000000c45c58723c */ /* 0x040fec00000418ff */
[-C--:B------:R-:W-:Y:S06]  /*55c0*/  HMMA.16816.F32.BF16 R92, R92, R198.reuse, RZ ;  /* 0x000000c65c5c723c */ /* 0x080fec00000418ff */
[----:B------:R-:W-:Y:S06]  /*55d0*/  HMMA.16816.F32.BF16 R96, R96, R198, RZ ;  /* 0x000000c66060723c */ /* 0x000fec00000418ff */
[-C--:B------:R-:W-:Y:S06]  /*55e0*/  HMMA.16816.F32.BF16 R4, R200, R204.reuse, R4 ;  /* 0x000000ccc804723c */ /* 0x080fec0000041804 */
[C---:B------:R-:W-:Y:S06]  /*55f0*/  HMMA.16816.F32.BF16 R8, R208.reuse, R204, R8 ;  /* 0x000000ccd008723c */ /* 0x040fec0000041808 */
[-C--:B------:R-:W-:Y:S05]  /*5600*/  HMMA.16816.F32.BF16 R44, R208, R206.reuse, R44 ;  /* 0x000000ced02c723c */ /* 0x080fea000004182c */
[----:B------:R-:W-:Y:S01]  /*5610*/  @P2 IADD3 R204, P1, R248, UR9, RZ ;  /* 0x00000009f8cc2c10 */ /* 0x000fe2000ff3e0ff */
[C---:B------:R-:W-:Y:S01]  /*5620*/  HMMA.16816.F32.BF16 R48, R200.reuse, R206, R48 ;  /* 0x000000cec830723c */ /* 0x040fe20000041830 */
[----:B------:R-:W-:Y:S04]  /*5630*/  @UP2 UMOV UR9, UR13 ;  /* 0x0000000d00092c82 */ /* 0x000fe80008000000 */
[----:B------:R-:W-:Y:S01]  /*5640*/  @P2 IADD3.X R205, R247, UR8, RZ, P1, !PT ;  /* 0x00000008f7cd2c10 */ /* 0x000fe20008ffe4ff */
[-C--:B------:R-:W-:Y:S01]  /*5650*/  HMMA.16816.F32.BF16 R52, R200, R212.reuse, R52 ;  /* 0x000000d4c834723c */ /* 0x080fe20000041834 */
[----:B------:R-:W-:Y:S03]  /*5660*/  @UP2 UMOV UR8, UR12 ;  /* 0x0000000c00082c82 */ /* 0x000fe60008000000 */
[----:B------:R-:W5:Y:S01]  /*5670*/  @P2 LDG.E R245, desc[UR6][R204.64+-0x100] ;  /* 0xffff0006ccf52981 */ /* 0x000f62000c1e1900 */
[----:B------:R-:W-:Y:S01]  /*5680*/  IMAD R207, R0, UR20, RZ ;  /* 0x0000001400cf7c24 */ /* 0x000fe2000f8e02ff */
[C---:B------:R-:W-:Y:S02]  /*5690*/  HMMA.16816.F32.BF16 R56, R208.reuse, R212, R56 ;  /* 0x000000d4d038723c */ /* 0x040fe40000041838 */
[----:B------:R2:W5:Y:S03]  /*56a0*/  @P2 LDG.E R246, desc[UR6][R204.64+-0xe0] ;  /* 0xffff2006ccf62981 */ /* 0x000566000c1e1900 */
[C---:B------:R-:W-:Y:S01]  /*56b0*/  IMAD.U32 R0, R207.reuse, -0x40, RZ ;  /* 0xffffffc0cf007824 */ /* 0x040fe200078e00ff */
[-C--:B------:R-:W-:Y:S05]  /*56c0*/  HMMA.16816.F32.BF16 R60, R208, R214.reuse, R60 ;  /* 0x000000d6d03c723c */ /* 0x080fea000004183c */
[C---:B------:R-:W-:Y:S01]  /*56d0*/  LEA R238, P0, R0.reuse, R238, 0x2 ;  /* 0x000000ee00ee7211 */ /* 0x040fe200078010ff */
[C---:B------:R-:W-:Y:S05]  /*56e0*/  HMMA.16816.F32.BF16 R64, R200.reuse, R214, R64 ;  /* 0x000000d6c840723c */ /* 0x040fea0000041840 */
[----:B------:R-:W-:Y:S01]  /*56f0*/  LEA.HI.X.SX32 R239, R0, R239, 0x2, P0 ;  /* 0x000000ef00ef7211 */ /* 0x000fe200000f16ff */
[-C--:B------:R-:W-:Y:S04]  /*5700*/  HMMA.16816.F32.BF16 R68, R200, R216.reuse, R68 ;  /* 0x000000d8c844723c */ /* 0x080fe80000041844 */
[----:B------:R3:W-:Y:S01]  /*5710*/  REDG.E.ADD.F32.FTZ.RN.STRONG.GPU desc[UR6][R238.64], R4 ;  /* 0x00000004ee0079a6 */ /* 0x0007e2000c10f386 */
[C---:B------:R-:W-:Y:S01]  /*5720*/  IMAD.SHL.U32 R0, R207.reuse, 0x8, RZ ;  /* 0x00000008cf007824 */ /* 0x040fe200078e00ff */
[C---:B------:R-:W-:Y:S05]  /*5730*/  HMMA.16816.F32.BF16 R72, R208.reuse, R216, R72 ;  /* 0x000000d8d048723c */ /* 0x040fea0000041848 */
[CC--:B------:R-:W-:Y:S01]  /*5740*/  LEA R198, P1, R0.reuse, R238.reuse, 0x2 ;  /* 0x000000ee00c67211 */ /* 0x0c0fe200078210ff */
[-C--:B------:R-:W-:Y:S05]  /*5750*/  HMMA.16816.F32.BF16 R76, R208, R218.reuse, R76 ;  /* 0x000000dad04c723c */ /* 0x080fea000004184c */
[-C--:B------:R-:W-:Y:S01]  /*5760*/  LEA.HI.X.SX32 R199, R0, R239.reuse, 0x2, P1 ;  /* 0x000000ef00c77211 */ /* 0x080fe200008f16ff */
[C---:B------:R-:W-:Y:S04]  /*5770*/  HMMA.16816.F32.BF16 R80, R200.reuse, R218, R80 ;  /* 0x000000dac850723c */ /* 0x040fe80000041850 */
[----:B------:R4:W-:Y:S01]  /*5780*/  REDG.E.ADD.F32.FTZ.RN.STRONG.GPU desc[UR6][R198.64], R5 ;  /* 0x00000005c60079a6 */ /* 0x0009e2000c10f386 */
[C---:B------:R-:W-:Y:S01]  /*5790*/  IMAD.SHL.U32 R196, R207.reuse, 0x10, RZ ;  /* 0x00000010cfc47824 */ /* 0x040fe200078e00ff */
[-C--:B-1----:R-:W-:Y:S05]  /*57a0*/  HMMA.16816.F32.BF16 R84, R200, R220.reuse, R84 ;  /* 0x000000dcc854723c */ /* 0x082fea0000041854 */
[CC--:B--2---:R-:W-:Y:S01]  /*57b0*/  LEA R204, P0, R196.reuse, R238.reuse, 0x2 ;  /* 0x000000eec4cc7211 */ /* 0x0c4fe200078010ff */
[C---:B------:R-:W-:Y:S05]  /*57c0*/  HMMA.16816.F32.BF16 R88, R208.reuse, R220, R88 ;  /* 0x000000dcd058723c */ /* 0x040fea0000041858 */
[-C--:B------:R-:W-:Y:S01]  /*57d0*/  LEA.HI.X.SX32 R205, R196, R239.reuse, 0x2, P0 ;  /* 0x000000efc4cd7211 */ /* 0x080fe200000f16ff */
[-C--:B------:R-:W-:Y:S04]  /*57e0*/  HMMA.16816.F32.BF16 R92, R208, R222.reuse, R92 ;  /* 0x000000ded05c723c */ /* 0x080fe8000004185c */
[----:B------:R1:W-:Y:S01]  /*57f0*/  REDG.E.ADD.F32.FTZ.RN.STRONG.GPU desc[UR6][R204.64], R6 ;  /* 0x00000006cc0079a6 */ /* 0x0003e2000c10f386 */
[C---:B------:R-:W-:Y:S01]  /*5800*/  IMAD R197, R207.reuse, 0x28, RZ ;  /* 0x00000028cfc57824 */ /* 0x040fe200078e02ff */
[----:B------:R-:W-:Y:S05]  /*5810*/  HMMA.16816.F32.BF16 R96, R200, R222, R96 ;  /* 0x000000dec860723c */ /* 0x000fea0000041860 */
[C---:B------:R-:W-:Y:S02]  /*5820*/  IMAD R208, R207.reuse, 0x18, RZ ;  /* 0x00000018cfd07824 */ /* 0x040fe400078e02ff */
[C---:B------:R-:W-:Y:S04]  /*5830*/  IMAD.SHL.U32 R210, R207.reuse, 0x20, RZ ;  /* 0x00000020cfd27824 */ /* 0x040fe800078e00ff */
[-C--:B---3--:R-:W-:Y:S01]  /*5840*/  LEA R4, P0, R208, R238.reuse, 0x2 ;  /* 0x000000eed0047211 */ /* 0x088fe200078010ff */
[C---:B------:R-:W-:Y:S01]  /*5850*/  IMAD R209, R207.reuse, 0x30, RZ ;  /* 0x00000030cfd17824 */ /* 0x040fe200078e02ff */
[-C--:B------:R-:W-:Y:S02]  /*5860*/  LEA R206, P1, R210, R238.reuse, 0x2 ;  /* 0x000000eed2ce7211 */ /* 0x080fe400078210ff */
[-C--:B----4-:R-:W-:Y:S01]  /*5870*/  LEA.HI.X.SX32 R5, R208, R239.reuse, 0x2, P0 ;  /* 0x000000efd0057211 */ /* 0x090fe200000f16ff */
[----:B------:R-:W-:Y:S01]  /*5880*/  IMAD R208, R207, 0x38, RZ ;  /* 0x00000038cfd07824 */ /* 0x000fe200078e02ff */
[-C--:B------:R-:W-:Y:S03]  /*5890*/  LEA.HI.X.SX32 R207, R210, R239.reuse, 0x2, P1 ;  /* 0x000000efd2cf7211 */ /* 0x080fe600008f16ff */
[----:B------:R2:W-:Y:S04]  /*58a0*/  REDG.E.ADD.F32.FTZ.RN.STRONG.GPU desc[UR6][R4.64], R7 ;  /* 0x00000007040079a6 */ /* 0x0005e8000c10f386 */
[----:B------:R3:W-:Y:S01]  /*58b0*/  REDG.E.ADD.F32.FTZ.RN.STRONG.GPU desc[UR6][R206.64], R8 ;  /* 0x00000008ce0079a6 */ /* 0x0007e2000c10f386 */
[-C--:B-1----:R-:W-:Y:S02]  /*58c0*/  LEA R204, P0, R197, R238.reuse, 0x2 ;  /* 0x000000eec5cc7211 */ /* 0x082fe400078010ff */
[-C--:B------:R-:W-:Y:S02]  /*58d0*/  LEA R6, P1, R209, R238.reuse, 0x2 ;  /* 0x000000eed1067211 */ /* 0x080fe400078210ff */
[-C--:B------:R-:W-:Y:S01]  /*58e0*/  LEA.HI.X.SX32 R205, R197, R239.reuse, 0x2, P0 ;  /* 0x000000efc5cd7211 */ /* 0x080fe200000f16ff */
[----:B------:R-:W-:Y:S04]  /*58f0*/  VIADD R197, R196, 0x20 ;  /* 0x00000020c4c57836 */ /* 0x000fe80000000000 */
[----:B------:R1:W-:Y:S01]  /*5900*/  REDG.E.ADD.F32.FTZ.RN.STRONG.GPU desc[UR6][R204.64], R9 ;  /* 0x00000009cc0079a6 */ /* 0x0003e2000c10f386 */
[-C--:B--2---:R-:W-:Y:S02]  /*5910*/  LEA.HI.X.SX32 R7, R209, R239.reuse, 0x2, P1 ;  /* 0x000000efd1077211 */ /* 0x084fe400008f16ff */
[CC--:B------:R-:W-:Y:S03]  /*5920*/  LEA R4, P0, R208.reuse, R238.reuse, 0x2 ;  /* 0x000000eed0047211 */ /* 0x0c0fe600078010ff */
[----:B------:R2:W-:Y:S01]  /*5930*/  REDG.E.ADD.F32.FTZ.RN.STRONG.GPU desc[UR6][R6.64], R10 ;  /* 0x0000000a060079a6 */ /* 0x0005e2000c10f386 */
[-C--:B------:R-:W-:Y:S02]  /*5940*/  LEA.HI.X.SX32 R5, R208, R239.reuse, 0x2, P0 ;  /* 0x000000efd0057211 */ /* 0x080fe400000f16ff */
[CC--:B---3--:R-:W-:Y:S03]  /*5950*/  LEA R8, P0, R197.reuse, R238.reuse, 0x2 ;  /* 0x000000eec5087211 */ /* 0x0c8fe600078010ff */
[----:B------:R3:W-:Y:S01]  /*5960*/  REDG.E.ADD.F32.FTZ.RN.STRONG.GPU desc[UR6][R4.64], R11 ;  /* 0x0000000b040079a6 */ /* 0x0007e2000c10f386 */
[-C--:B-1----:R-:W-:Y:S03]  /*5970*/  LEA.HI.X.SX32 R9, R197, R239.reuse, 0x2, P0 ;  /* 0x000000efc5097211 */ /* 0x082fe600000f16ff */
[----:B------:R1:W-:Y:S04]  /*5980*/  REDG.E.ADD.F32.FTZ.RN.STRONG.GPU desc[UR6][R238.64+0x80], R48 ;  /* 0x00008030ee0079a6 */ /* 0x0003e8000c10f386 */
[----:B------:R4:W-:Y:S04]  /*5990*/  REDG.E.ADD.F32.FTZ.RN.STRONG.GPU desc[UR6][R198.64+0x80], R49 ;  /* 0x00008031c60079a6 */ /* 0x0009e8000c10f386 */
[----:B------:R4:W-:Y:S01]  /*59a0*/  REDG.E.ADD.F32.FTZ.RN.STRONG.GPU desc[UR6][R8.64], R50 ;  /* 0x00000032080079a6 */ /* 0x0009e2000c10f386 */
[C---:B--2---:R-:W-:Y:S05]  /*59b0*/  IMAD.IADD R7, R0.reuse, 0x1, R197 ;  /* 0x0000000100077824 */ /* 0x044fea00078e02c5 */
[CC--:B------:R-:W-:Y:S01]  /*59c0*/  LEA R6, P1, R7.reuse, R238.reuse, 0x2 ;  /* 0x000000ee07067211 */ /* 0x0c0fe200078210ff */
[C---:B---3--:R-:W-:Y:S03]  /*59d0*/  IMAD.IADD R4, R0.reuse, 0x1, R7 ;  /* 0x0000000100047824 */ /* 0x048fe600078e0207 */
[-C--:B------:R-:W-:Y:S01]  /*59e0*/  LEA.HI.X.SX32 R7, R7, R239.reuse, 0x2, P1 ;  /* 0x000000ef07077211 */ /* 0x080fe200008f16ff */
[----:B------:R-:W-:Y:S01]  /*59f0*/  IMAD.IADD R5, R0, 0x1, R4 ;  /* 0x0000000100057824 */ /* 0x000fe200078e0204 */
[CC--:B-1----:R-:W-:Y:S03]  /*5a00*/  LEA R48, P0, R4.reuse, R238.reuse, 0x2 ;  /* 0x000000ee04307211 */ /* 0x0c2fe600078010ff */
[----:B------:R1:W-:Y:S01]  /*5a10*/  REDG.E.ADD.F32.FTZ.RN.STRONG.GPU desc[UR6][R6.64], R51 ;  /* 0x00000033060079a6 */ /* 0x0003e2000c10f386 */
[-C--:B----4-:R-:W-:Y:S01]  /*5a20*/  LEA.HI.X.SX32 R49, R4, R239.reuse, 0x2, P0 ;  /* 0x000000ef04317211 */ /* 0x090fe200000f16ff */
[----:B------:R-:W-:Y:S01]  /*5a30*/  IMAD.IADD R4, R0, 0x1, R5 ;  /* 0x0000000100047824 */ /* 0x000fe200078e0205 */
[CC--:B------:R-:W-:Y:S03]  /*5a40*/  LEA R10, P0, R5.reuse, R238.reuse, 0x2 ;  /* 0x000000ee050a7211 */ /* 0x0c0fe600078010ff */
[----:B------:R-:W-:Y:S01]  /*5a50*/  REDG.E.ADD.F32.FTZ.RN.STRONG.GPU desc[UR6][R48.64], R44 ;  /* 0x0000002c300079a6 */ /* 0x000fe2000c10f386 */
[-C--:B------:R-:W-:Y:S02]  /*5a60*/  LEA R8, P1, R4, R238.reuse, 0x2 ;  /* 0x000000ee04087211 */ /* 0x080fe400078210ff */
[-C--:B------:R-:W-:Y:S01]  /*5a70*/  LEA.HI.X.SX32 R11, R5, R239.reuse, 0x2, P0 ;  /* 0x000000ef050b7211 */ /* 0x080fe200000f16ff */
[----:B------:R-:W-:Y:S01]  /*5a80*/  VIADD R5, R196, 0x40 ;  /* 0x00000040c4057836 */ /* 0x000fe20000000000 */
[-C--:B------:R-:W-:Y:S03]  /*5a90*/  LEA.HI.X.SX32 R9, R4, R239.reuse, 0x2, P1 ;  /* 0x000000ef04097211 */ /* 0x080fe600008f16ff */
[----:B------:R2:W-:Y:S04]  /*5aa0*/  REDG.E.ADD.F32.FTZ.RN.STRONG.GPU desc[UR6][R10.64], R45 ;  /* 0x0000002d0a0079a6 */ /* 0x0005e8000c10f386 */
[----:B------:R3:W-:Y:S01]  /*5ab0*/  REDG.E.ADD.F32.FTZ.RN.STRONG.GPU desc[UR6][R8.64], R46 ;  /* 0x0000002e080079a6 */ /* 0x0007e2000c10f386 */
[C---:B-1----:R-:W-:Y:S05]  /*5ac0*/  IMAD.IADD R7, R0.reuse, 0x1, R4 ;  /* 0x0000000100077824 */ /* 0x042fea00078e0204 */
[CC--:B------:R-:W-:Y:S04]  /*5ad0*/  LEA R6, P0, R7.reuse, R238.reuse, 0x2 ;  /* 0x000000ee07067211 */ /* 0x0c0fe800078010ff */
[-C--:B------:R-:W-:Y:S05]  /*5ae0*/  LEA.HI.X.SX32 R7, R7, R239.reuse, 0x2, P0 ;  /* 0x000000ef07077211 */ /* 0x080fea00000f16ff */
[----:B------:R1:W-:Y:S01]  /*5af0*/  REDG.E.ADD.F32.FTZ.RN.STRONG.GPU desc[UR6][R6.64], R47 ;  /* 0x0000002f060079a6 */ /* 0x0003e2000c10f386 */
[C---:B--2---:R-:W-:Y:S03]  /*5b00*/  IMAD.IADD R10, R0.reuse, 0x1, R5 ;  /* 0x00000001000a7824 */ /* 0x044fe600078e0205 */
[----:B------:R-:W-:Y:S01]  /*5b10*/  REDG.E.ADD.F32.FTZ.RN.STRONG.GPU desc[UR6][R238.64+0x100], R52 ;  /* 0x00010034ee0079a6 */ /* 0x000fe2000c10f386 */
[CC--:B---3--:R-:W-:Y:S01]  /*5b20*/  LEA R8, P0, R5.reuse, R238.reuse, 0x2 ;  /* 0x000000ee05087211 */ /* 0x0c8fe200078010ff */
[C---:B------:R-:W-:Y:S02]  /*5b30*/  IMAD.IADD R4, R0.reuse, 0x1, R10 ;  /* 0x0000000100047824 */ /* 0x040fe400078e020a */
[----:B------:R-:W-:Y:S01]  /*5b40*/  REDG.E.ADD.F32.FTZ.RN.STRONG.GPU desc[UR6][R198.64+0x100], R53 ;  /* 0x00010035c60079a6 */ /* 0x000fe2000c10f386 */
[-C--:B------:R-:W-:Y:S01]  /*5b50*/  LEA.HI.X.SX32 R9, R5, R239.reuse, 0x2, P0 ;  /* 0x000000ef05097211 */ /* 0x080fe200000f16ff */
[----:B------:R-:W-:Y:S01]  /*5b60*/  IMAD.IADD R5, R0, 0x1, R4 ;  /* 0x0000000100057824 */ /* 0x000fe200078e0204 */
[CC--:B------:R-:W-:Y:S03]  /*5b70*/  LEA R44, P0, R4.reuse, R238.reuse, 0x2 ;  /* 0x000000ee042c7211 */ /* 0x0c0fe600078010ff */
[----:B------:R2:W-:Y:S01]  /*5b80*/  REDG.E.ADD.F32.FTZ.RN.STRONG.GPU desc[UR6][R8.64], R54 ;  /* 0x00000036080079a6 */ /* 0x0005e2000c10f386 */
[-C--:B------:R-:W-:Y:S01]  /*5b90*/  LEA.HI.X.SX32 R45, R4, R239.reuse, 0x2, P0 ;  /* 0x000000ef042d7211 */ /* 0x080fe200000f16ff */
[----:B------:R-:W-:Y:S01]  /*5ba0*/  IMAD.IADD R4, R0, 0x1, R5 ;  /* 0x0000000100047824 */ /* 0x000fe200078e0205 */
[CC--:B-1----:R-:W-:Y:S04]  /*5bb0*/  LEA R6, P1, R10.reuse, R238.reuse, 0x2 ;  /* 0x000000ee0a067211 */ /* 0x0c2fe800078210ff */
[-C--:B------:R-:W-:Y:S02]  /*5bc0*/  LEA.HI.X.SX32 R7, R10, R239.reuse, 0x2, P1 ;  /* 0x000000ef0a077211 */ /* 0x080fe400008f16ff */
[CC--:B------:R-:W-:Y:S03]  /*5bd0*/  LEA R10, P0, R5.reuse, R238.reuse, 0x2 ;  /* 0x000000ee050a7211 */ /* 0x0c0fe600078010ff */
[----:B------:R1:W-:Y:S01]  /*5be0*/  REDG.E.ADD.F32.FTZ.RN.STRONG.GPU desc[UR6][R6.64], R55 ;  /* 0x00000037060079a6 */ /* 0x0003e2000c10f386 */
[-C--:B------:R-:W-:Y:S01]  /*5bf0*/  LEA.HI.X.SX32 R11, R5, R239.reuse, 0x2, P0 ;  /* 0x000000ef050b7211 */ /* 0x080fe200000f16ff */
[----:B------:R-:W-:Y:S02]  /*5c00*/  VIADD R5, R196, 0x60 ;  /* 0x00000060c4057836 */ /* 0x000fe40000000000 */
[----:B------:R-:W-:Y:S01]  /*5c10*/  LDSM.16.MT88.4 R52, [R3+0x14400] ;  /* 0x014400000334783b */ /* 0x000fe20000004200 */
[CC--:B--2---:R-:W-:Y:S03]  /*5c20*/  LEA R8, P1, R4.reuse, R238.reuse, 0x2 ;  /* 0x000000ee04087211 */ /* 0x0c4fe600078210ff */
[----:B------:R-:W-:Y:S01]  /*5c30*/  REDG.E.ADD.F32.FTZ.RN.STRONG.GPU desc[UR6][R44.64], R56 ;  /* 0x000000382c0079a6 */ /* 0x000fe2000c10f386 */
[-C--:B------:R-:W-:Y:S03]  /*5c40*/  LEA.HI.X.SX32 R9, R4, R239.reuse, 0x2, P1 ;  /* 0x000000ef04097211 */ /* 0x080fe600008f16ff */
[----:B------:R2:W-:Y:S04]  /*5c50*/  REDG.E.ADD.F32.FTZ.RN.STRONG.GPU desc[UR6][R10.64], R57 ;  /* 0x000000390a0079a6 */ /* 0x0005e8000c10f386 */
[----:B------:R3:W-:Y:S01]  /*5c60*/  REDG.E.ADD.F32.FTZ.RN.STRONG.GPU desc[UR6][R8.64], R58 ;  /* 0x0000003a080079a6 */ /* 0x0007e2000c10f386 */
[C---:B-1----:R-:W-:Y:S05]  /*5c70*/  IMAD.IADD R7, R0.reuse, 0x1, R4 ;  /* 0x0000000100077824 */ /* 0x042fea00078e0204 */
[CC--:B------:R-:W-:Y:S04]  /*5c80*/  LEA R6, P0, R7.reuse, R238.reuse, 0x2 ;  /* 0x000000ee07067211 */ /* 0x0c0fe800078010ff */
[-C--:B------:R-:W-:Y:S01]  /*5c90*/  LEA.HI.X.SX32 R7, R7, R239.reuse, 0x2, P0 ;  /* 0x000000ef07077211 */ /* 0x080fe200000f16ff */
[C---:B--2---:R-:W-:Y:S04]  /*5ca0*/  IMAD.IADD R10, R0.reuse, 0x1, R5 ;  /* 0x00000001000a7824 */ /* 0x044fe800078e0205 */
[----:B------:R1:W-:Y:S01]  /*5cb0*/  REDG.E.ADD.F32.FTZ.RN.STRONG.GPU desc[UR6][R6.64], R59 ;  /* 0x0000003b060079a6 */ /* 0x0003e2000c10f386 */
[CC--:B---3--:R-:W-:Y:S01]  /*5cc0*/  LEA R8, P0, R5.reuse, R238.reuse, 0x2 ;  /* 0x000000ee05087211 */ /* 0x0c8fe200078010ff */
[C---:B------:R-:W-:Y:S02]  /*5cd0*/  IMAD.IADD R4, R0.reuse, 0x1, R10 ;  /* 0x0000000100047824 */ /* 0x040fe400078e020a */
[----:B------:R-:W-:Y:S01]  /*5ce0*/  REDG.E.ADD.F32.FTZ.RN.STRONG.GPU desc[UR6][R238.64+0x180], R64 ;  /* 0x00018040ee0079a6 */ /* 0x000fe2000c10f386 */
[-C--:B------:R-:W-:Y:S01]  /*5cf0*/  LEA.HI.X.SX32 R9, R5, R239.reuse, 0x2, P0 ;  /* 0x000000ef05097211 */ /* 0x080fe200000f16ff */
[----:B------:R-:W-:Y:S02]  /*5d00*/  IMAD.IADD R5, R0, 0x1, R4 ;  /* 0x0000000100057824 */ /* 0x000fe400078e0204 */
[----:B------:R-:W-:Y:S01]  /*5d10*/  REDG.E.ADD.F32.FTZ.RN.STRONG.GPU desc[UR6][R198.64+0x180], R65 ;  /* 0x00018041c60079a6 */ /* 0x000fe2000c10f386 */
        /* <DEDUP_REMOVED lines=9> */
[----:B------:R-:W-:Y:S01]  /*5db0*/  VIADD R5, R196, 0x80 ;  /* 0x00000080c4057836 */ /* 0x000fe20000000000 */
[CC--:B--2---:R-:W-:Y:S01]  /*5dc0*/  LEA R8, P1, R4.reuse, R238.reuse, 0x2 ;  /* 0x000000ee04087211 */ /* 0x0c4fe200078210ff */
[----:B------:R-:W-:Y:S03]  /*5dd0*/  REDG.E.ADD.F32.FTZ.RN.STRONG.GPU desc[UR6][R44.64], R60 ;  /* 0x0000003c2c0079a6 */ /* 0x000fe6000c10f386 */
[-C--:B------:R-:W-:Y:S01]  /*5de0*/  LEA.HI.X.SX32 R9, R4, R239.reuse, 0x2, P1 ;  /* 0x000000ef04097211 */ /* 0x080fe200008f16ff */
[----:B------:R2:W-:Y:S04]  /*5df0*/  REDG.E.ADD.F32.FTZ.RN.STRONG.GPU desc[UR6][R10.64], R61 ;  /* 0x0000003d0a0079a6 */ /* 0x0005e8000c10f386 */
[----:B------:R3:W-:Y:S01]  /*5e00*/  REDG.E.ADD.F32.FTZ.RN.STRONG.GPU desc[UR6][R8.64], R62 ;  /* 0x0000003e080079a6 */ /* 0x0007e2000c10f386 */
[C---:B-1----:R-:W-:Y:S05]  /*5e10*/  IMAD.IADD R7, R0.reuse, 0x1, R4 ;  /* 0x0000000100077824 */ /* 0x042fea00078e0204 */
[CC--:B------:R-:W-:Y:S01]  /*5e20*/  LEA R6, P0, R7.reuse, R238.reuse, 0x2 ;  /* 0x000000ee07067211 */ /* 0x0c0fe200078010ff */
[C---:B--2---:R-:W-:Y:S03]  /*5e30*/  IMAD.IADD R10, R0.reuse, 0x1, R5 ;  /* 0x00000001000a7824 */ /* 0x044fe600078e0205 */
[-C--:B------:R-:W-:Y:S02]  /*5e40*/  LEA.HI.X.SX32 R7, R7, R239.reuse, 0x2, P0 ;  /* 0x000000ef07077211 */ /* 0x080fe400000f16ff */
[CC--:B---3--:R-:W-:Y:S01]  /*5e50*/  LEA R8, P0, R5.reuse, R238.reuse, 0x2 ;  /* 0x000000ee05087211 */ /* 0x0c8fe200078010ff */
[C---:B------:R-:W-:Y:S02]  /*5e60*/  IMAD.IADD R4, R0.reuse, 0x1, R10 ;  /* 0x0000000100047824 */ /* 0x040fe400078e020a */
[----:B------:R1:W-:Y:S01]  /*5e70*/  REDG.E.ADD.F32.FTZ.RN.STRONG.GPU desc[UR6][R6.64], R63 ;  /* 0x0000003f060079a6 */ /* 0x0003e2000c10f386 */
[-C--:B------:R-:W-:Y:S01]  /*5e80*/  LEA.HI.X.SX32 R9, R5, R239.reuse, 0x2, P0 ;  /* 0x000000ef05097211 */ /* 0x080fe200000f16ff */
[----:B------:R-:W-:Y:S02]  /*5e90*/  IMAD.IADD R5, R0, 0x1, R4 ;  /* 0x0000000100057824 */ /* 0x000fe400078e0204 */
[----:B------:R-:W-:Y:S01]  /*5ea0*/  REDG.E.ADD.F32.FTZ.RN.STRONG.GPU desc[UR6][R238.64+0x200], R68 ;  /* 0x00020044ee0079a6 */ /* 0x000fe2000c10f386 */
[CC--:B------:R-:W-:Y:S03]  /*5eb0*/  LEA R44, P0, R4.reuse, R238.reuse, 0x2 ;  /* 0x000000ee042c7211 */ /* 0x0c0fe600078010ff */
[----:B------:R-:W-:Y:S01]  /*5ec0*/  REDG.E.ADD.F32.FTZ.RN.STRONG.GPU desc[UR6][R198.64+0x200], R69 ;  /* 0x00020045c60079a6 */ /* 0x000fe2000c10f386 */
[-C--:B------:R-:W-:Y:S01]  /*5ed0*/  LEA.HI.X.SX32 R45, R4, R239.reuse, 0x2, P0 ;  /* 0x000000ef042d7211 */ /* 0x080fe200000f16ff */
[----:B------:R-:W-:Y:S02]  /*5ee0*/  IMAD.IADD R4, R0, 0x1, R5 ;  /* 0x0000000100047824 */ /* 0x000fe400078e0205 */
[----:B------:R2:W-:Y:S04]  /*5ef0*/  REDG.E.ADD.F32.FTZ.RN.STRONG.GPU desc[UR6][R8.64], R70 ;  /* 0x00000046080079a6 */ /* 0x0005e8000c10f386 */
[----:B------:R-:W-:Y:S01]  /*5f00*/  LDSM.16.MT88.4 R60, [R225+0x14400] ;  /* 0x01440000e13c783b */ /* 0x000fe20000004200 */
        /* <DEDUP_REMOVED lines=9> */
[----:B------:R-:W-:Y:S04]  /*5fa0*/  REDG.E.ADD.F32.FTZ.RN.STRONG.GPU desc[UR6][R10.64], R73 ;  /* 0x000000490a0079a6 */ /* 0x000fe8000c10f386 */
[----:B------:R2:W-:Y:S01]  /*5fb0*/  REDG.E.ADD.F32.FTZ.RN.STRONG.GPU desc[UR6][R8.64], R74 ;  /* 0x0000004a080079a6 */ /* 0x0005e2000c10f386 */
[C---:B-1----:R-:W-:Y:S05]  /*5fc0*/  IMAD.IADD R7, R0.reuse, 0x1, R4 ;  /* 0x0000000100077824 */ /* 0x042fea00078e0204 */
[CC--:B------:R-:W-:Y:S04]  /*5fd0*/  LEA R6, P0, R7.reuse, R238.reuse, 0x2 ;  /* 0x000000ee07067211 */ /* 0x0c0fe800078010ff */
[-C--:B------:R-:W-:Y:S01]  /*5fe0*/  LEA.HI.X.SX32 R7, R7, R239.reuse, 0x2, P0 ;  /* 0x000000ef07077211 */ /* 0x080fe200000f16ff */
[C---:B--2---:R-:W-:Y:S04]  /*5ff0*/  IMAD.IADD R8, R0.reuse, 0x1, R5 ;  /* 0x0000000100087824 */ /* 0x044fe800078e0205 */
[----:B------:R1:W-:Y:S01]  /*6000*/  REDG.E.ADD.F32.FTZ.RN.STRONG.GPU desc[UR6][R6.64], R75 ;  /* 0x0000004b060079a6 */ /* 0x0003e2000c10f386 */
[----:B------:R-:W-:Y:S01]  /*6010*/  IMAD.IADD R4, R0, 0x1, R8 ;  /* 0x0000000100047824 */ /* 0x000fe200078e0208 */
[CC--:B------:R-:W-:Y:S02]  /*6020*/  LEA R44, P1, R8.reuse, R238.reuse, 0x2 ;  /* 0x000000ee082c7211 */ /* 0x0c0fe400078210ff */
[----:B------:R-:W-:Y:S02]  /*6030*/  REDG.E.ADD.F32.FTZ.RN.STRONG.GPU desc[UR6][R238.64+0x280], R80 ;  /* 0x00028050ee0079a6 */ /* 0x000fe4000c10f386 */
[-C--:B------:R-:W-:Y:S02]  /*6040*/  LEA.HI.X.SX32 R45, R8, R239.reuse, 0x2, P1 ;  /* 0x000000ef082d7211 */ /* 0x080fe400008f16ff */
[----:B------:R-:W-:Y:S01]  /*6050*/  REDG.E.ADD.F32.FTZ.RN.STRONG.GPU desc[UR6][R198.64+0x280], R81 ;  /* 0x00028051c60079a6 */ /* 0x000fe2000c10f386 */
[CC--:B-1----:R-:W-:Y:S04]  /*6060*/  LEA R6, P0, R5.reuse, R238.reuse, 0x2 ;  /* 0x000000ee05067211 */ /* 0x0c2fe800078010ff */
[-C--:B------:R-:W-:Y:S01]  /*6070*/  LEA.HI.X.SX32 R7, R5, R239.reuse, 0x2, P0 ;  /* 0x000000ef05077211 */ /* 0x080fe200000f16ff */
[----:B------:R-:W-:Y:S01]  /*6080*/  IMAD.IADD R5, R0, 0x1, R4 ;  /* 0x0000000100057824 */ /* 0x000fe200078e0204 */
[CC--:B------:R-:W-:Y:S03]  /*6090*/  LEA R10, P0, R4.reuse, R238.reuse, 0x2 ;  /* 0x000000ee040a7211 */ /* 0x0c0fe600078010ff */
[----:B------:R1:W-:Y:S01]  /*60a0*/  REDG.E.ADD.F32.FTZ.RN.STRONG.GPU desc[UR6][R6.64], R82 ;  /* 0x00000052060079a6 */ /* 0x0003e2000c10f386 */
[-C--:B------:R-:W-:Y:S01]  /*60b0*/  LEA.HI.X.SX32 R11, R4, R239.reuse, 0x2, P0 ;  /* 0x000000ef040b7211 */ /* 0x080fe200000f16ff */
[C---:B------:R-:W-:Y:S01]  /*60c0*/  IMAD.IADD R4, R0.reuse, 0x1, R5 ;  /* 0x0000000100047824 */ /* 0x040fe200078e0205 */
[CC--:B------:R-:W-:Y:S01]  /*60d0*/  LEA R8, P0, R5.reuse, R238.reuse, 0x2 ;  /* 0x000000ee05087211 */ /* 0x0c0fe200078010ff */
[----:B------:R-:W-:Y:S03]  /*60e0*/  REDG.E.ADD.F32.FTZ.RN.STRONG.GPU desc[UR6][R44.64], R83 ;  /* 0x000000532c0079a6 */ /* 0x000fe6000c10f386 */
[-C--:B------:R-:W-:Y:S01]  /*60f0*/  LEA.HI.X.SX32 R9, R5, R239.reuse, 0x2, P0 ;  /* 0x000000ef05097211 */ /* 0x080fe200000f16ff */
[----:B------:R-:W-:Y:S01]  /*6100*/  REDG.E.ADD.F32.FTZ.RN.STRONG.GPU desc[UR6][R10.64], R76 ;  /* 0x0000004c0a0079a6 */ /* 0x000fe2000c10f386 */
[----:B------:R-:W-:Y:S03]  /*6110*/  IMAD.IADD R5, R0, 0x1, R4 ;  /* 0x0000000100057824 */ /* 0x000fe600078e0204 */
[----:B------:R2:W-:Y:S01]  /*6120*/  REDG.E.ADD.F32.FTZ.RN.STRONG.GPU desc[UR6][R8.64], R77 ;  /* 0x0000004d080079a6 */ /* 0x0005e2000c10f386 */
[CC--:B-1----:R-:W-:Y:S04]  /*6130*/  LEA R6, P0, R4.reuse, R238.reuse, 0x2 ;  /* 0x000000ee04067211 */ /* 0x0c2fe800078010ff */
[-C--:B------:R-:W-:Y:S02]  /*6140*/  LEA.HI.X.SX32 R7, R4, R239.reuse, 0x2, P0 ;  /* 0x000000ef04077211 */ /* 0x080fe400000f16ff */
[CC--:B------:R-:W-:Y:S03]  /*6150*/  LEA R4, P0, R5.reuse, R238.reuse, 0x2 ;  /* 0x000000ee05047211 */ /* 0x0c0fe600078010ff */
[----:B------:R1:W-:Y:S01]  /*6160*/  REDG.E.ADD.F32.FTZ.RN.STRONG.GPU desc[UR6][R6.64], R78 ;  /* 0x0000004e060079a6 */ /* 0x0003e2000c10f386 */
[-C--:B------:R-:W-:Y:S01]  /*6170*/  LEA.HI.X.SX32 R5, R5, R239.reuse, 0x2, P0 ;  /* 0x000000ef05057211 */ /* 0x080fe200000f16ff */
[C---:B--2---:R-:W-:Y:S02]  /*6180*/  VIADD R9, R196.reuse, 0xc0 ;  /* 0x000000c0c4097836 */ /* 0x044fe40000000000 */
[----:B------:R-:W-:Y:S02]  /*6190*/  VIADD R196, R196, 0xe0 ;  /* 0x000000e0c4c47836 */ /* 0x000fe40000000000 */
[----:B------:R2:W-:Y:S01]  /*61a0*/  REDG.E.ADD.F32.FTZ.RN.STRONG.GPU desc[UR6][R4.64], R79 ;  /* 0x0000004f040079a6 */ /* 0x0005e2000c10f386 */
[CC--:B------:R-:W-:Y:S03]  /*61b0*/  LEA R8, P0, R9.reuse, R238.reuse, 0x2 ;  /* 0x000000ee09087211 */ /* 0x0c0fe600078010ff */
[----:B------:R-:W-:Y:S04]  /*61c0*/  REDG.E.ADD.F32.FTZ.RN.STRONG.GPU desc[UR6][R238.64+0x300], R84 ;  /* 0x00030054ee0079a6 */ /* 0x000fe8000c10f386 */
[----:B------:R-:W-:Y:S01]  /*61d0*/  REDG.E.ADD.F32.FTZ.RN.STRONG.GPU desc[UR6][R198.64+0x300], R85 ;  /* 0x00030055c60079a6 */ /* 0x000fe2000c10f386 */
[C---:B-1----:R-:W-:Y:S01]  /*61e0*/  IMAD.IADD R7, R0.reuse, 0x1, R9 ;  /* 0x0000000100077824 */ /* 0x042fe200078e0209 */
[-C--:B------:R-:W-:Y:S04]  /*61f0*/  LEA.HI.X.SX32 R9, R9, R239.reuse, 0x2, P0 ;  /* 0x000000ef09097211 */ /* 0x080fe800000f16ff */
[CC--:B------:R-:W-:Y:S01]  /*6200*/  LEA R6, P1, R7.reuse, R238.reuse, 0x2 ;  /* 0x000000ee07067211 */ /* 0x0c0fe200078210ff */
[C---:B--2---:R-:W-:Y:S01]  /*6210*/  IMAD.IADD R4, R0.reuse, 0x1, R7 ;  /* 0x0000000100047824 */ /* 0x044fe200078e0207 */
[----:B------:R1:W-:Y:S02]  /*6220*/  REDG.E.ADD.F32.FTZ.RN.STRONG.GPU desc[UR6][R8.64], R86 ;  /* 0x00000056080079a6 */ /* 0x0003e4000c10f386 */
[-C--:B------:R-:W-:Y:S01]  /*6230*/  LEA.HI.X.SX32 R7, R7, R239.reuse, 0x2, P1 ;  /* 0x000000ef07077211 */ /* 0x080fe200008f16ff */
[----:B------:R-:W-:Y:S01]  /*6240*/  IMAD.IADD R5, R0, 0x1, R4 ;  /* 0x0000000100057824 */ /* 0x000fe200078e0204 */
[CC--:B------:R-:W-:Y:S03]  /*6250*/  LEA R44, P0, R4.reuse, R238.reuse, 0x2 ;  /* 0x000000ee042c7211 */ /* 0x0c0fe600078010ff */
[----:B------:R2:W-:Y:S01]  /*6260*/  REDG.E.ADD.F32.FTZ.RN.STRONG.GPU desc[UR6][R6.64], R87 ;  /* 0x00000057060079a6 */ /* 0x0005e2000c10f386 */
[-C--:B------:R-:W-:Y:S01]  /*6270*/  LEA.HI.X.SX32 R45, R4, R239.reuse, 0x2, P0 ;  /* 0x000000ef042d7211 */ /* 0x080fe200000f16ff */
[C---:B------:R-:W-:Y:S01]  /*6280*/  IMAD.IADD R4, R0.reuse, 0x1, R5 ;  /* 0x0000000100047824 */ /* 0x040fe200078e0205 */
[CC--:B------:R-:W-:Y:S03]  /*6290*/  LEA R10, P0, R5.reuse, R238.reuse, 0x2 ;  /* 0x000000ee050a7211 */ /* 0x0c0fe600078010ff */
[----:B------:R-:W-:Y:S01]  /*62a0*/  REDG.E.ADD.F32.FTZ.RN.STRONG.GPU desc[UR6][R44.64], R88 ;  /* 0x000000582c0079a6 */ /* 0x000fe2000c10f386 */
[-C--:B------:R-:W-:Y:S05]  /*62b0*/  LEA.HI.X.SX32 R11, R5, R239.reuse, 0x2, P0 ;  /* 0x000000ef050b7211 */ /* 0x080fea00000f16ff */
[----:B------:R-:W-:Y:S01]  /*62c0*/  REDG.E.ADD.F32.FTZ.RN.STRONG.GPU desc[UR6][R10.64], R89 ;  /* 0x000000590a0079a6 */ /* 0x000fe2000c10f386 */
[----:B-1----:R-:W-:Y:S05]  /*62d0*/  IMAD.IADD R9, R0, 0x1, R4 ;  /* 0x0000000100097824 */ /* 0x002fea00078e0204 */
[CC--:B------:R-:W-:Y:S02]  /*62e0*/  LEA R8, P0, R9.reuse, R238.reuse, 0x2 ;  /* 0x000000ee09087211 */ /* 0x0c0fe400078010ff */
[CC--:B--2---:R-:W-:Y:S02]  /*62f0*/  LEA R6, P1, R4.reuse, R238.reuse, 0x2 ;  /* 0x000000ee04067211 */ /* 0x0c4fe400078210ff */
[-C--:B------:R-:W-:Y:S02]  /*6300*/  LEA.HI.X.SX32 R9, R9, R239.reuse, 0x2, P0 ;  /* 0x000000ef09097211 */ /* 0x080fe400000f16ff */
[-C--:B------:R-:W-:Y:S01]  /*6310*/  LEA.HI.X.SX32 R7, R4, R239.reuse, 0x2, P1 ;  /* 0x000000ef04077211 */ /* 0x080fe200008f16ff */
[----:B------:R-:W-:Y:S04]  /*6320*/  IMAD.IADD R4, R0, 0x1, R196 ;  /* 0x0000000100047824 */ /* 0x000fe800078e02c4 */
[----:B------:R1:W-:Y:S01]  /*6330*/  REDG.E.ADD.F32.FTZ.RN.STRONG.GPU desc[UR6][R6.64], R90 ;  /* 0x0000005a060079a6 */ /* 0x0003e2000c10f386 */
[CC--:B------:R-:W-:Y:S03]  /*6340*/  LEA R46, P2, R4.reuse, R238.reuse, 0x2 ;  /* 0x000000ee042e7211 */ /* 0x0c0fe600078410ff */
[----:B------:R2:W-:Y:S01]  /*6350*/  REDG.E.ADD.F32.FTZ.RN.STRONG.GPU desc[UR6][R8.64], R91 ;  /* 0x0000005b080079a6 */ /* 0x0005e2000c10f386 */
[-C--:B------:R-:W-:Y:S02]  /*6360*/  LEA.HI.X.SX32 R47, R4, R239.reuse, 0x2, P2 ;  /* 0x000000ef042f7211 */ /* 0x080fe400010f16ff */
[----:B------:R-:W-:Y:S01]  /*6370*/  ISETP.NE.AND P2, PT, R240, RZ, PT ;  /* 0x000000fff000720c */ /* 0x000fe20003f45270 */
[----:B------:R-:W-:Y:S04]  /*6380*/  REDG.E.ADD.F32.FTZ.RN.STRONG.GPU desc[UR6][R238.64+0x380], R96 ;  /* 0x00038060ee0079a6 */ /* 0x000fe8000c10f386 */
[----:B------:R-:W-:Y:S01]  /*6390*/  REDG.E.ADD.F32.FTZ.RN.STRONG.GPU desc[UR6][R198.64+0x380], R97 ;  /* 0x00038061c60079a6 */ /* 0x000fe2000c10f386 */
[----:B-1----:R-:W-:Y:S01]  /*63a0*/  IMAD.IADD R6, R0, 0x1, R4 ;  /* 0x0000000100067824 */ /* 0x002fe200078e0204 */
[-C--:B--2---:R-:W-:Y:S03]  /*63b0*/  LEA R8, P0, R196, R238.reuse, 0x2 ;  /* 0x000000eec4087211 */ /* 0x084fe600078010ff */
[----:B------:R-:W-:Y:S01]  /*63c0*/  IMAD.IADD R5, R0, 0x1, R6 ;  /* 0x0000000100057824 */ /* 0x000fe200078e0206 */
[-C--:B------:R-:W-:Y:S02]  /*63d0*/  LEA R44, P1, R6, R238.reuse, 0x2 ;  /* 0x000000ee062c7211 */ /* 0x080fe400078210ff */
[-C--:B------:R-:W-:Y:S01]  /*63e0*/  LEA.HI.X.SX32 R9, R196, R239.reuse, 0x2, P0 ;  /* 0x000000efc4097211 */ /* 0x080fe200000f16ff */
[----:B------:R-:W-:Y:S01]  /*63f0*/  IMAD.IADD R4, R0, 0x1, R5 ;  /* 0x0000000100047824 */ /* 0x000fe200078e0205 */
[CC--:B------:R-:W-:Y:S02]  /*6400*/  LEA R10, P0, R5.reuse, R238.reuse, 0x2 ;  /* 0x000000ee050a7211 */ /* 0x0c0fe400078010ff */
[-C--:B------:R-:W-:Y:S01]  /*6410*/  LEA.HI.X.SX32 R45, R6, R239.reuse, 0x2, P1 ;  /* 0x000000ef062d7211 */ /* 0x080fe200008f16ff */
[----:B------:R1:W-:Y:S01]  /*6420*/  REDG.E.ADD.F32.FTZ.RN.STRONG.GPU desc[UR6][R8.64], R98 ;  /* 0x00000062080079a6 */ /* 0x0003e2000c10f386 */
[----:B------:R-:W-:Y:S01]  /*6430*/  IMAD.IADD R0, R0, 0x1, R4 ;  /* 0x0000000100007824 */ /* 0x000fe200078e0204 */
[-C--:B------:R-:W-:Y:S02]  /*6440*/  LEA.HI.X.SX32 R11, R5, R239.reuse, 0x2, P0 ;  /* 0x000000ef050b7211 */ /* 0x080fe400000f16ff */
[----:B------:R-:W-:Y:S02]  /*6450*/  REDG.E.ADD.F32.FTZ.RN.STRONG.GPU desc[UR6][R46.64], R99 ;  /* 0x000000632e0079a6 */ /* 0x000fe4000c10f386 */
[CC--:B------:R-:W-:Y:S02]  /*6460*/  LEA R6, P0, R0.reuse, R238.reuse, 0x2 ;  /* 0x000000ee00067211 */ /* 0x0c0fe400078010ff */
[----:B------:R-:W-:Y:S02]  /*6470*/  REDG.E.ADD.F32.FTZ.RN.STRONG.GPU desc[UR6][R44.64], R92 ;  /* 0x0000005c2c0079a6 */ /* 0x000fe4000c10f386 */
[-C--:B------:R-:W-:Y:S02]  /*6480*/  LEA.HI.X.SX32 R7, R0, R239.reuse, 0x2, P0 ;  /* 0x000000ef00077211 */ /* 0x080fe400000f16ff */
[----:B------:R-:W-:Y:S01]  /*6490*/  REDG.E.ADD.F32.FTZ.RN.STRONG.GPU desc[UR6][R10.64], R93 ;  /* 0x0000005d0a0079a6 */ /* 0x000fe2000c10f386 */
[----:B------:R-:W-:Y:S03]  /*64a0*/  LEA R0, R233, UR4, 0x1 ;  /* 0x00000004e9007c11 */ /* 0x000fe6000f8e08ff */
[----:B------:R-:W-:Y:S04]  /*64b0*/  LDSM.16.MT88.4 R44, [R225+0x14000] ;  /* 0x01400000e12c783b */ /* 0x000fe80000004200 */
[----:B------:R-:W-:Y:S04]  /*64c0*/  LDSM.16.MT88.4 R48, [R0+0x4000] ;  /* 0x004000000030783b */ /* 0x000fe80000004200 */
[----:B------:R-:W-:Y:S01]  /*64d0*/  LDSM.16.MT88.4 R56, [R0+0x800] ;  /* 0x000800000038783b */ /* 0x000fe20000004200 */
[C---:B-1----:R-:W-:Y:S03]  /*64e0*/  LEA R8, P1, R4.reuse, R238, 0x2 ;  /* 0x000000ee04087211 */ /* 0x042fe600078210ff */
[----:B------:R-:W-:Y:S01]  /*64f0*/  LDSM.16.MT88.4 R64, [R0+0x4800] ;  /* 0x004800000040783b */ /* 0x000fe20000004200 */
[----:B------:R-:W-:Y:S05]  /*6500*/  LEA.HI.X.SX32 R9, R4, R239, 0x2, P1 ;  /* 0x000000ef04097211 */ /* 0x000fea00008f16ff */
[----:B------:R-:W-:Y:S04]  /*6510*/  REDG.E.ADD.F32.FTZ.RN.STRONG.GPU desc[UR6][R8.64], R94 ;  /* 0x0000005e080079a6 */ /* 0x000fe8000c10f386 */
[----:B------:R-:W-:Y:S04]  /*6520*/  REDG.E.ADD.F32.FTZ.RN.STRONG.GPU desc[UR6][R6.64], R95 ;  /* 0x0000005f060079a6 */ /* 0x000fe8000c10f386 */
[----:B------:R-:W-:Y:S04]  /*6530*/  LDSM.16.MT88.4 R4, [R3+0x14000] ;  /* 0x014000000304783b */ /* 0x000fe80000004200 */
[----:B------:R-:W1:Y:S02]  /*6540*/  LDSM.16.MT88.4 R8, [R0] ;  /* 0x000000000008783b */ /* 0x000e640000004200 */
[-C--:B-1----:R-:W-:Y:S06]  /*6550*/  HMMA.16816.F32.BF16 R100, R4, R8.reuse, R100 ;  /* 0x000000080464723c */ /* 0x082fec0000041864 */
[C---:B------:R-:W-:Y:S06]  /*6560*/  HMMA.16816.F32.BF16 R104, R44.reuse, R8, R104 ;  /* 0x000000082c68723c */ /* 0x040fec0000041868 */
[-C--:B------:R-:W-:Y:S06]  /*6570*/  HMMA.16816.F32.BF16 R108, R44, R10.reuse, R108 ;  /* 0x0000000a2c6c723c */ /* 0x080fec000004186c */
[C---:B------:R-:W-:Y:S01]  /*6580*/  HMMA.16816.F32.BF16 R112, R4.reuse, R10, R112 ;  /* 0x0000000a0470723c */ /* 0x040fe20000041870 */
[----:B------:R-:W-:Y:S05]  /*6590*/  LDSM.16.MT88.4 R8, [R0+0x1000] ;  /* 0x001000000008783b */ /* 0x000fea0000004200 */
[-C--:B------:R-:W-:Y:S06]  /*65a0*/  HMMA.16816.F32.BF16 R116, R4, R48.reuse, R116 ;  /* 0x000000300474723c */ /* 0x080fec0000041874 */
[C---:B------:R-:W-:Y:S06]  /*65b0*/  HMMA.16816.F32.BF16 R120, R44.reuse, R48, R120 ;  /* 0x000000302c78723c */ /* 0x040fec0000041878 */
[-C--:B------:R-:W-:Y:S01]  /*65c0*/  HMMA.16816.F32.BF16 R124, R44, R50.reuse, R124 ;  /* 0x000000322c7c723c */ /* 0x080fe2000004187c */
[----:B------:R-:W-:Y:S05]  /*65d0*/  LDSM.16.MT88.4 R44, [R225+0x14800] ;  /* 0x01480000e12c783b */ /* 0x000fea0000004200 */
[----:B------:R-:W-:Y:S01]  /*65e0*/  HMMA.16816.F32.BF16 R128, R4, R50, R128 ;  /* 0x000000320480723c */ /* 0x000fe20000041880 */
[----:B------:R-:W1:Y:S04]  /*65f0*/  LDSM.16.MT88.4 R4, [R3+0x14800] ;  /* 0x014800000304783b */ /* 0x000e680000004200 */
[----:B------:R-:W2:Y:S01]  /*6600*/  LDSM.16.MT88.4 R48, [R0+0x5000] ;  /* 0x005000000030783b */ /* 0x000ea20000004200 */
[-C--:B------:R-:W-:Y:S06]  /*6610*/  HMMA.16816.F32.BF16 R100, R52, R56.reuse, R100 ;  /* 0x000000383464723c */ /* 0x080fec0000041864 */
        /* <DEDUP_REMOVED lines=9> */
[----:B------:R-:W3:Y:S04]  /*66b0*/  LDSM.16.MT88.4 R52, [R3+0x14c00] ;  /* 0x014c00000334783b */ /* 0x000ee80000004200 */
[----:B------:R-:W4:Y:S01]  /*66c0*/  LDSM.16.MT88.4 R64, [R0+0x5800] ;  /* 0x005800000040783b */ /* 0x000f220000004200 */
        /* <DEDUP_REMOVED lines=9> */
[C---:B------:R-:W-:Y:S06]  /*6760*/  HMMA.16816.F32.BF16 R104, R60.reuse, R56, R104 ;  /* 0x000000383c68723c */ /* 0x040fec0000041868 */
[-C--:B------:R-:W-:Y:S06]  /*6770*/  HMMA.16816.F32.BF16 R108, R60, R58.reuse, R108 ;  /* 0x0000003a3c6c723c */ /* 0x080fec000004186c */
[C---:B------:R-:W-:Y:S06]  /*6780*/  HMMA.16816.F32.BF16 R112, R52.reuse, R58, R112 ;  /* 0x0000003a3470723c */ /* 0x040fec0000041870 */
[-C--:B----4-:R-:W-:Y:S06]  /*6790*/  HMMA.16816.F32.BF16 R116, R52, R64.reuse, R116 ;  /* 0x000000403474723c */ /* 0x090fec0000041874 */
[C---:B------:R-:W-:Y:S06]  /*67a0*/  HMMA.16816.F32.BF16 R120, R60.reuse, R64, R120 ;  /* 0x000000403c78723c */ /* 0x040fec0000041878 */
[-C--:B------:R-:W-:Y:S06]  /*67b0*/  HMMA.16816.F32.BF16 R124, R60, R66.reuse, R124 ;  /* 0x000000423c7c723c */ /* 0x080fec000004187c */
[----:B------:R-:W-:Y:S01]  /*67c0*/  HMMA.16816.F32.BF16 R128, R52, R66, R128 ;  /* 0x000000423480723c */ /* 0x000fe20000041880 */
[----:B------:R-:W-:Y:S11]  /*67d0*/  @!UPT UIADD3 URZ, URZ, URZ, URZ ;  /* 0x0000003f3f3ff290 */ /* 0x000ff6000fffe03f */
[----:B------:R-:W-:Y:S01]  /*67e0*/  @!UPT UIADD3 URZ, URZ, URZ, URZ ;  /* 0x0000003f3f3ff290 */ /* 0x000fe2000fffe03f */
[----:B------:R-:W-:Y:S11]  /*67f0*/  @!P2 BRA `(.L_x_31) ;  /* 0x0000000000f8a947 */ /* 0x000ff60003800000 */
[----:B------:R-:W-:Y:S01]  /*6800*/  BAR.SYNC.DEFER_BLOCKING 0x0 ;  /* 0x0000000000007b1d */ /* 0x000fe20000010000 */
[----:B------:R-:W-:Y:S02]  /*6810*/  IMAD.MOV.U32 R4, RZ, RZ, R241 ;  /* 0x000000ffff047224 */ /* 0x000fe400078e00f1 */
[----:B------:R-:W-:Y:S03]  /*6820*/  IMAD.MOV.U32 R5, RZ, RZ, R243 ;  /* 0x000000ffff057224 */ /* 0x000fe600078e00f3 */
[----:B------:R1:W-:Y:S02]  /*6830*/  @P3 STS.128 [R237], RZ ;  /* 0x000000ffed003388 */ /* 0x0003e40000000c00 */
[----:B------:R-:W2:Y:S08]  /*6840*/  LDC R7, c[0x0][0x240] ;  /* 0x00009000ff077b82 */ /* 0x000eb00000000800 */
        /* <DEDUP_REMOVED lines=10> */
[----:B------:R1:W-:Y:S01]  /*68f0*/  @!P3 LDGSTS.E.BYPASS.LTC128B.128 [R237], desc[UR6][R4.64] ;  /* 0x0000000004edbfae */ /* 0x0003e2000b901d46 */
[C-C-:B---3--:R-:W-:Y:S02]  /*6900*/  @!P3 LEA.HI.X R47, R7.reuse, R5, R8.reuse, 0x6, P0 ;  /* 0x00000005072fb211 */ /* 0x148fe400000f3408 */
[CC--:B------:R-:W-:Y:S01]  /*6910*/  @!P5 LEA R44, P2, R0.reuse, R241.reuse, 0x1 ;  /* 0x000000f1002cd211 */ /* 0x0c0fe200078408ff */
        /* <DEDUP_REMOVED lines=44> */
.L_x_31:
[----:B------:R-:W-:Y:S02]  /*6be0*/  UISETP.GT.AND UP0, UPT, UR5, UR15, UPT ;  /* 0x0000000f0500728c */ /* 0x000fe4000bf04270 */
[----:B------:R-:W-:Y:S04]  /*6bf0*/  UIADD3 UR5, UR5, -0x1, URZ ;  /* 0xffffffff05057890 */ /* 0x000fe8000fffe03f */
[----:B------:R-:W-:Y:S11]  /*6c00*/  PLOP3.LUT P0, PT, PT, PT, UP0, 0x80, 0x0 ;  /* 0x000000000000781c */ /* 0x000ff60003f0f008 */
[----:B------:R-:W-:Y:S02]  /*6c10*/  @!UPT UIADD3 URZ, URZ, URZ, URZ ;  /* 0x0000003f3f3ff290 */ /* 0x000fe4000fffe03f */
[----:B------:R-:W-:Y:S05]  /*6c20*/  @P0 BRA `(.L_x_32) ;  /* 0xffffffd000640947 */ /* 0x000fea000383ffff */
[----:B------:R-:W2:Y:S01]  /*6c30*/  S2R R48, SR_TID.X ;  /* 0x0000000000307919 */ /* 0x000ea20000002100 */
[----:B------:R-:W-:Y:S01]  /*6c40*/  F2FP.BF16.F32.PACK_AB R20, R21, R20 ;  /* 0x000000141514723e */ /* 0x000fe200000010ff */
[----:B------:R-:W-:Y:S01]  /*6c50*/  ULDC UR5, c[0x0][0x390] ;  /* 0x0000e40000057ab9 */ /* 0x000fe20000000800 */
[----:B-1----:R-:W-:Y:S01]  /*6c60*/  F2FP.BF16.F32.PACK_AB R47, R13, R12 ;  /* 0x0000000c0d2f723e */ /* 0x002fe200000010ff */
[----:B------:R-:W-:Y:S01]  /*6c70*/  UIADD3 UR8, UR4, 0x10000, URZ ;  /* 0x0001000004087890 */ /* 0x000fe2000fffe03f */
[----:B------:R-:W-:Y:S01]  /*6c80*/  F2FP.BF16.F32.PACK_AB R46, R15, R14 ;  /* 0x0000000e0f2e723e */ /* 0x000fe200000010ff */
[----:B------:R-:W-:Y:S01]  /*6c90*/  FMUL.FTZ R100, R100, UR5 ;  /* 0x0000000564647c20 */ /* 0x000fe20008410000 */
[----:B------:R-:W-:Y:S01]  /*6ca0*/  F2FP.BF16.F32.PACK_AB R45, R17, R16 ;  /* 0x00000010112d723e */ /* 0x000fe200000010ff */
        /* <DEDUP_REMOVED lines=24> */
[----:B--2---:R-:W-:Y:S01]  /*6e30*/  SHF.R.S32.HI R21, RZ, 0x1f, R48 ;  /* 0x0000001fff157819 */ /* 0x004fe20000011430 */
[----:B------:R-:W-:Y:S01]  /*6e40*/  FMUL.FTZ R128, R128, UR5 ;  /* 0x0000000580807c20 */ /* 0x000fe20008410000 */
[----:B------:R-:W-:Y:S01]  /*6e50*/  FMUL.FTZ R7, R129, UR5 ;  /* 0x0000000581077c20 */ /* 0x000fe20008410000 */
[----:B------:R-:W-:Y:S01]  /*6e60*/  FMUL.FTZ R130, R130, UR5 ;  /* 0x0000000582827c20 */ /* 0x000fe20008410000 */
[-C--:B------:R-:W-:Y:S01]  /*6e70*/  LEA.HI R6, R21, R48.reuse, RZ, 0x2 ;  /* 0x0000003015067211 */ /* 0x080fe200078f10ff */
[----:B------:R-:W-:Y:S01]  /*6e80*/  FMUL.FTZ R131, R131, UR5 ;  /* 0x0000000583837c20 */ /* 0x000fe20008410000 */
[----:B------:R-:W-:Y:S01]  /*6e90*/  LEA.HI R4, R21, R48, RZ, 0x5 ;  /* 0x0000003015047211 */ /* 0x000fe200078f28ff */
[----:B------:R-:W-:Y:S01]  /*6ea0*/  FMUL.FTZ R124, R124, UR5 ;  /* 0x000000057c7c7c20 */ /* 0x000fe20008410000 */
[--C-:B------:R-:W-:Y:S01]  /*6eb0*/  SHF.R.S32.HI R5, RZ, 0x2, R6.reuse ;  /* 0x00000002ff057819 */ /* 0x100fe20000011406 */
[----:B------:R-:W-:Y:S01]  /*6ec0*/  FMUL.FTZ R125, R125, UR5 ;  /* 0x000000057d7d7c20 */ /* 0x000fe20008410000 */
[----:B------:R-:W-:Y:S01]  /*6ed0*/  SHF.R.S32.HI R0, RZ, 0x1f, R6 ;  /* 0x0000001fff007819 */ /* 0x000fe20000011406 */
[----:B------:R-:W-:Y:S01]  /*6ee0*/  FMUL.FTZ R126, R126, UR5 ;  /* 0x000000057e7e7c20 */ /* 0x000fe20008410000 */
[----:B------:R-:W-:Y:S01]  /*6ef0*/  SHF.R.S32.HI R4, RZ, 0x5, R4 ;  /* 0x00000005ff047819 */ /* 0x000fe20000011404 */
[----:B------:R-:W-:Y:S01]  /*6f00*/  FMUL.FTZ R127, R127, UR5 ;  /* 0x000000057f7f7c20 */ /* 0x000fe20008410000 */
[----:B------:R-:W-:Y:S01]  /*6f10*/  LEA.HI R0, R0, R5, RZ, 0x3 ;  /* 0x0000000500007211 */ /* 0x000fe200078f18ff */
[----:B------:R-:W-:Y:S01]  /*6f20*/  UISETP.NE.AND UP0, UPT, UR36, -0x1, UPT ;  /* 0xffffffff2400788c */ /* 0x000fe2000bf05270 */
[----:B------:R-:W-:-:S02]  /*6f30*/  F2FP.BF16.F32.PACK_AB R24, R25, R24 ;  /* 0x000000181918723e */ /* 0x000fc400000010ff */
[----:B------:R-:W-:Y:S02]  /*6f40*/  LOP3.LUT R0, R0, 0xfffffff8, RZ, 0xc0, !PT ;  /* 0xfffffff800007812 */ /* 0x000fe400078ec0ff */
[----:B------:R-:W-:Y:S02]  /*6f50*/  F2FP.BF16.F32.PACK_AB R26, R27, R26 ;  /* 0x0000001a1b1a723e */ /* 0x000fe400000010ff */
[----:B------:R-:W-:Y:S01]  /*6f60*/  F2FP.BF16.F32.PACK_AB R22, R23, R22 ;  /* 0x000000161716723e */ /* 0x000fe200000010ff */
[----:B------:R-:W-:Y:S01]  /*6f70*/  IMAD.IADD R0, R5, 0x1, -R0 ;  /* 0x0000000105007824 */ /* 0x000fe200078e0a00 */
[----:B------:R-:W-:Y:S01]  /*6f80*/  F2FP.BF16.F32.PACK_AB R28, R29, R28 ;  /* 0x0000001c1d1c723e */ /* 0x000fe200000010ff */
[----:B------:R-:W-:Y:S01]  /*6f90*/  IMAD.SHL.U32 R5, R4, 0x8, RZ ;  /* 0x0000000804057824 */ /* 0x000fe200078e00ff */
[----:B------:R-:W-:Y:S01]  /*6fa0*/  LOP3.LUT R4, R6, 0x7ffffffc, RZ, 0xc0, !PT ;  /* 0x7ffffffc06047812 */ /* 0x000fe200078ec0ff */
[----:B------:R-:W-:Y:S01]  /*6fb0*/  IMAD.SHL.U32 R0, R0, 0x40, RZ ;  /* 0x0000004000007824 */ /* 0x000fe200078e00ff */
[----:B------:R-:W-:Y:S01]  /*6fc0*/  F2FP.BF16.F32.PACK_AB R30, R31, R30 ;  /* 0x0000001e1f1e723e */ /* 0x000fe200000010ff */
[----:B------:R-:W-:Y:S01]  /*6fd0*/  @UP0 UIADD3 UR5, UR19, UR36, URZ ;  /* 0x0000002413050290 */ /* 0x000fe2000fffe03f */
[----:B------:R-:W-:Y:S01]  /*6fe0*/  LOP3.LUT R6, R5, 0x38, RZ, 0xc0, !PT ;  /* 0x0000003805067812 */ /* 0x000fe200078ec0ff */
[----:B------:R-:W-:Y:S01]  /*6ff0*/  IMAD.IADD R4, R48, 0x1, -R4 ;  /* 0x0000000130047824 */ /* 0x000fe200078e0a04 */
[----:B------:R-:W-:Y:S01]  /*7000*/  LOP3.LUT R0, R0, 0x1c0, RZ, 0xc0, !PT ;  /* 0x000001c000007812 */ /* 0x000fe200078ec0ff */
[----:B------:R-:W-:Y:S01]  /*7010*/  @UP0 ULDC.64 UR16, c[0x0][0x450] ;  /* 0x0001140000100ab9 */ /* 0x000fe20000000a00 */
[----:B------:R-:W-:Y:S01]  /*7020*/  F2FP.BF16.F32.PACK_AB R32, R33, R32 ;  /* 0x000000202120723e */ /* 0x000fe200000010ff */
[----:B------:R-:W-:Y:S01]  /*7030*/  IMAD.SHL.U32 R4, R4, 0x2, RZ ;  /* 0x0000000204047824 */ /* 0x000fe200078e00ff */
[----:B------:R-:W-:-:S02]  /*7040*/  SHF.R.U32.HI R5, RZ, 0x3, R0 ;  /* 0x00000003ff057819 */ /* 0x000fc40000011600 */
[----:B------:R-:W-:Y:S02]  /*7050*/  F2FP.BF16.F32.PACK_AB R34, R35, R34 ;  /* 0x000000222322723e */ /* 0x000fe400000010ff */
[----:B------:R-:W-:Y:S02]  /*7060*/  LOP3.LUT R5, R5, R0, R6, 0x1e, !PT ;  /* 0x0000000005057212 */ /* 0x000fe400078e1e06 */
[----:B------:R-:W-:Y:S02]  /*7070*/  F2FP.BF16.F32.PACK_AB R40, R41, R40 ;  /* 0x000000282928723e */ /* 0x000fe400000010ff */
[----:B------:R-:W-:Y:S01]  /*7080*/  F2FP.BF16.F32.PACK_AB R42, R43, R42 ;  /* 0x0000002a2b2a723e */ /* 0x000fe200000010ff */
[----:B------:R-:W-:Y:S01]  /*7090*/  IMAD.IADD R0, R4, 0x1, R5 ;  /* 0x0000000104007824 */ /* 0x000fe200078e0205 */
[----:B------:R-:W-:Y:S02]  /*70a0*/  F2FP.BF16.F32.PACK_AB R36, R37, R36 ;  /* 0x000000242524723e */ /* 0x000fe400000010ff */
[----:B------:R-:W-:-:S02]  /*70b0*/  F2FP.BF16.F32.PACK_AB R38, R39, R38 ;  /* 0x000000262726723e */ /* 0x000fc400000010ff */
[----:B------:R-:W-:Y:S02]  /*70c0*/  F2FP.BF16.F32.PACK_AB R19, R19, R100 ;  /* 0x000000641313723e */ /* 0x000fe400000010ff */
[----:B------:R-:W-:Y:S02]  /*70d0*/  F2FP.BF16.F32.PACK_AB R18, R18, R102 ;  /* 0x000000661212723e */ /* 0x000fe400000010ff */
[----:B------:R-:W-:Y:S02]  /*70e0*/  F2FP.BF16.F32.PACK_AB R17, R17, R104 ;  /* 0x000000681111723e */ /* 0x000fe400000010ff */
[----:B------:R-:W-:Y:S02]  /*70f0*/  F2FP.BF16.F32.PACK_AB R16, R16, R106 ;  /* 0x0000006a1010723e */ /* 0x000fe400000010ff */
        /* <DEDUP_REMOVED lines=9> */
[----:B------:R-:W-:Y:S01]  /*7190*/  LEA R0, R0, UR8, 0x1 ;  /* 0x0000000800007c11 */ /* 0x000fe2000f8e08ff */
[----:B------:R-:W-:Y:S01]  /*71a0*/  BAR.SYNC.DEFER_BLOCKING 0x0 ;  /* 0x0000000000007b1d */ /* 0x000fe20000010000 */
[----:B------:R-:W-:Y:S01]  /*71b0*/  F2FP.BF16.F32.PACK_AB R6, R131, R130 ;  /* 0x000000828306723e */ /* 0x000fe200000010ff */
[----:B------:R-:W-:Y:S01]  /*71c0*/  @UP0 UIMAD.WIDE.U32 UR8, UR5, UR16, URZ ;  /* 0x00000010050802a5 */ /* 0x000fe2000f8e003f */
[----:B------:R-:W-:Y:S01]  /*71d0*/  F2FP.BF16.F32.PACK_AB R5, R125, R124 ;  /* 0x0000007c7d05723e */ /* 0x000fe200000010ff */
[----:B------:R-:W-:Y:S01]  /*71e0*/  @UP0 UIMAD UR5, UR5, UR17, URZ ;  /* 0x00000011050502a4 */ /* 0x000fe2000f8e023f */
[----:B------:R-:W-:Y:S02]  /*71f0*/  F2FP.BF16.F32.PACK_AB R4, R127, R126 ;  /* 0x0000007e7f04723e */ /* 0x000fe400000010ff */
[----:B------:R-:W-:Y:S01]  /*7200*/  PLOP3.LUT P0, PT, PT, PT, UP0, 0x80, 0x0 ;  /* 0x000000000000781c */ /* 0x000fe20003f0f008 */
[----:B------:R-:W-:Y:S01]  /*7210*/  @UP0 UIADD3 UR20, UR9, UR5, URZ ;  /* 0x0000000509140290 */ /* 0x000fe2000fffe03f */
[----:B------:R-:W-:Y:S01]  /*7220*/  @UP0 UMOV UR15, UR8 ;  /* 0x00000008000f0c82 */ /* 0x000fe20008000000 */
[----:B------:R1:W-:Y:S04]  /*7230*/  STS [R0], R19 ;  /* 0x0000001300007388 */ /* 0x0003e80000000800 */
[----:B------:R1:W-:Y:S04]  /*7240*/  STS [R0+0x400], R18 ;  /* 0x0004001200007388 */ /* 0x0003e80000000800 */
        /* <DEDUP_REMOVED lines=29> */
[----:B------:R1:W-:Y:S01]  /*7420*/  STS [R0+0x7c00], R38 ;  /* 0x007c002600007388 */ /* 0x0003e20000000800 */
[----:B------:R-:W-:Y:S05]  /*7430*/  @P0 BRA `(.L_x_33) ;  /* 0x0000000000340947 */ /* 0x000fea0003800000 */
[----:B------:R-:W-:Y:S01]  /*7440*/  USHF.R.S32.HI UR5, URZ, 0x1f, UR19 ;  /* 0x0000001f3f057899 */ /* 0x000fe20008011413 */
[----:B------:R-:W-:Y:S01]  /*7450*/  ULDC.64 UR16, c[0x0][0x450] ;  /* 0x0001140000107ab9 */ /* 0x000fe20000000a00 */
[----:B------:R-:W-:Y:S02]  /*7460*/  USHF.R.S32.HI UR12, URZ, 0x1f, UR51 ;  /* 0x0000001f3f0c7899 */ /* 0x000fe40008011433 */
[----:B------:R-:W-:Y:S02]  /*7470*/  UIMAD UR5, UR5, UR16, URZ ;  /* 0x00000010050572a4 */ /* 0x000fe4000f8e023f */
[----:B------:R-:W-:Y:S02]  /*7480*/  UIMAD.WIDE.U32 UR8, UR19, UR16, URZ ;  /* 0x00000010130872a5 */ /* 0x000fe4000f8e003f */
[----:B------:R-:W-:Y:S01]  /*7490*/  UIMAD UR5, UR19, UR17, UR5 ;  /* 0x00000011130572a4 */ /* 0x000fe2000f8e0205 */
[----:B------:R-:W-:-:S03]  /*74a0*/  ULDC.64 UR10, c[0x0][0x438] ;  /* 0x00010e00000a7ab9 */ /* 0x000fc60000000a00 */
[----:B------:R-:W-:Y:S02]  /*74b0*/  UIADD3 UR9, UR9, UR5, URZ ;  /* 0x0000000509097290 */ /* 0x000fe4000fffe03f */
[----:B------:R-:W-:Y:S02]  /*74c0*/  UIMAD UR5, UR12, UR10, URZ ;  /* 0x0000000a0c0572a4 */ /* 0x000fe4000f8e023f */
[----:B------:R-:W-:Y:S02]  /*74d0*/  UIMAD.WIDE.U32 UR8, UR51, UR10, UR8 ;  /* 0x0000000a330872a5 */ /* 0x000fe4000f8e0008 */
[----:B------:R-:W-:-:S04]  /*74e0*/  UIMAD UR5, UR51, UR11, UR5 ;  /* 0x0000000b330572a4 */ /* 0x000fc8000f8e0205 */
[----:B------:R-:W-:Y:S01]  /*74f0*/  UIADD3 UR20, UR9, UR5, URZ ;  /* 0x0000000509147290 */ /* 0x000fe2000fffe03f */
[----:B------:R-:W-:-:S11]  /*7500*/  UMOV UR15, UR8 ;  /* 0x00000008000f7c82 */ /* 0x000fd60008000000 */
.L_x_33:
[----:B------:R-:W-:Y:S01]  /*7510*/  @UP0 UIADD3 UR5, UR19, UR36, URZ ;  /* 0x0000002413050290 */ /* 0x000fe2000fffe03f */
[----:B------:R-:W-:-:S03]  /*7520*/  @UP0 ULDC.64 UR12, c[0x0][0x458] ;  /* 0x00011600000c0ab9 */ /* 0x000fc60000000a00 */
[----:B------:R-:W-:Y:S02]  /*7530*/  @UP0 UIMAD.WIDE.U32 UR8, UR5, UR12, URZ ;  /* 0x0000000c050802a5 */ /* 0x000fe4000f8e003f */
[----:B------:R-:W-:-:S04]  /*7540*/  @UP0 UIMAD UR5, UR5, UR13, URZ ;  /* 0x0000000d050502a4 */ /* 0x000fc8000f8e023f */
[----:B------:R-:W-:Y:S01]  /*7550*/  @UP0 UIADD3 UR14, UR9, UR5, URZ ;  /* 0x00000005090e0290 */ /* 0x000fe2000fffe03f */
[----:B------:R-:W-:Y:S01]  /*7560*/  @UP0 UMOV UR11, UR8 ;  /* 0x00000008000b0c82 */ /* 0x000fe20008000000 */
[----:B------:R-:W-:Y:S10]  /*7570*/  @P0 BRA `(.L_x_34) ;  /* 0x0000000000340947 */ /* 0x000ff40003800000 */
        /* <DEDUP_REMOVED lines=13> */
.L_x_34:
[----:B------:R-:W-:Y:S01]  /*7650*/  BAR.SYNC.DEFER_BLOCKING 0x0 ;  /* 0x0000000000007b1d */ /* 0x000fe20000010000 */
[----:B------:R-:W-:Y:S01]  /*7660*/  USHF.L.U32 UR5, UR23, 0x5, URZ ;  /* 0x0000000517057899 */ /* 0x000fe2000800063f */
[----:B-1----:R-:W-:-:S03]  /*7670*/  LEA.HI R0, R21, R48, RZ, 0x3 ;  /* 0x0000003015007211 */ /* 0x002fc600078f18ff */
[----:B------:R-:W-:Y:S01]  /*7680*/  UIADD3 UR18, -UR5, UR18, URZ ;  /* 0x0000001205127290 */ /* 0x000fe2000fffe13f */
[----:B------:R-:W-:Y:S01]  /*7690*/  LOP3.LUT R4, R0, 0xfffffff8, RZ, 0xc0, !PT ;  /* 0xfffffff800047812 */ /* 0x000fe200078ec0ff */
[----:B------:R-:W-:Y:S01]  /*76a0*/  BSSY B0, `(.L_x_35) ;  /* 0x000002e000007945 */ /* 0x000fe20003800000 */
[----:B------:R-:W-:-:S03]  /*76b0*/  SHF.R.S32.HI R0, RZ, 0x3, R0 ;  /* 0x00000003ff007819 */ /* 0x000fc60000011400 */
[----:B------:R-:W-:Y:S01]  /*76c0*/  IMAD.IADD R4, R48, 0x1, -R4 ;  /* 0x0000000130047824 */ /* 0x000fe200078e0a04 */
[----:B------:R-:W-:Y:S02]  /*76d0*/  ISETP.GE.AND P4, PT, R0, UR18, PT ;  /* 0x0000001200007c0c */ /* 0x000fe4000bf86270 */
[----:B------:R-:W-:Y:S01]  /*76e0*/  SHF.R.S32.HI R29, RZ, 0x1f, R0 ;  /* 0x0000001fff1d7819 */ /* 0x000fe20000011400 */
[----:B------:R-:W-:-:S04]  /*76f0*/  IMAD.SHL.U32 R4, R4, 0x8, RZ ;  /* 0x0000000804047824 */ /* 0x000fc800078e00ff */
[C---:B------:R-:W-:Y:S01]  /*7700*/  VIADD R28, R4.reuse, 0x40 ;  /* 0x00000040041c7836 */ /* 0x040fe20000000000 */
[----:B------:R-:W-:Y:S01]  /*7710*/  SHF.R.S32.HI R5, RZ, 0x1f, R4 ;  /* 0x0000001fff057819 */ /* 0x000fe20000011404 */
[C---:B------:R-:W-:Y:S02]  /*7720*/  VIADD R11, R4.reuse, 0xc0 ;  /* 0x000000c0040b7836 */ /* 0x040fe40000000000 */
[----:B------:R-:W-:Y:S01]  /*7730*/  VIADD R10, R4, 0x80 ;  /* 0x00000080040a7836 */ /* 0x000fe20000000000 */
[----:B------:R1:W2:Y:S04]  /*7740*/  LDS.128 R44, [R237+0x14000] ;  /* 0x01400000ed2c7984 */ /* 0x0002a80000000c00 */
[----:B------:R1:W3:Y:S04]  /*7750*/  LDS.128 R40, [R237+0x15000] ;  /* 0x01500000ed287984 */ /* 0x0002e80000000c00 */
[----:B------:R1:W4:Y:S04]  /*7760*/  LDS.128 R36, [R237+0x16000] ;  /* 0x01600000ed247984 */ /* 0x0003280000000c00 */
[----:B------:R1:W1:Y:S01]  /*7770*/  LDS.128 R32, [R237+0x17000] ;  /* 0x01700000ed207984 */ /* 0x0002620000000c00 */
[----:B------:R-:W-:Y:S05]  /*7780*/  @P4 BRA `(.L_x_36) ;  /* 0x00000000007c4947 */ /* 0x000fea0003800000 */
[----:B------:R-:W-:Y:S01]  /*7790*/  ULDC UR18, c[0x0][0x2d0] ;  /* 0x0000b40000127ab9 */ /* 0x000fe20000000800 */
[----:B------:R-:W2:Y:S01]  /*77a0*/  LDS.128 R24, [R237+0x11000] ;  /* 0x01100000ed187984 */ /* 0x000ea20000000c00 */
[----:B------:R-:W-:Y:S01]  /*77b0*/  ISETP.GE.AND P3, PT, R4, UR18, PT ;  /* 0x0000001204007c0c */ /* 0x000fe2000bf66270 */
[----:B------:R-:W-:Y:S01]  /*77c0*/  IMAD.U32 R6, RZ, RZ, UR5 ;  /* 0x00000005ff067e24 */ /* 0x000fe2000f8e00ff */
[----:B------:R-:W-:Y:S01]  /*77d0*/  IADD3 R8, P0, R0, UR5, RZ ;  /* 0x0000000500087c10 */ /* 0x000fe2000ff1e0ff */
[----:B------:R-:W3:Y:S01]  /*77e0*/  LDS.128 R20, [R237+0x12000] ;  /* 0x01200000ed147984 */ /* 0x000ee20000000c00 */
[----:B------:R-:W-:Y:S01]  /*77f0*/  USHF.R.S32.HI UR10, URZ, 0x1f, UR56 ;  /* 0x0000001f3f0a7899 */ /* 0x000fe20008011438 */
[----:B------:R-:W-:Y:S01]  /*7800*/  ISETP.GE.AND P2, PT, R28, UR18, PT ;  /* 0x000000121c007c0c */ /* 0x000fe2000bf46270 */
[----:B------:R-:W-:Y:S01]  /*7810*/  ULDC.64 UR8, c[0x0][0x468] ;  /* 0x00011a0000087ab9 */ /* 0x000fe20000000a00 */
[----:B------:R-:W4:Y:S01]  /*7820*/  LDS.128 R16, [R237+0x13000] ;  /* 0x01300000ed107984 */ /* 0x000f220000000c00 */
[----:B------:R-:W-:Y:S01]  /*7830*/  LEA.HI.X.SX32 R9, R6, R29, 0x1, P0 ;  /* 0x0000001d06097211 */ /* 0x000fe200000f0eff */
[----:B------:R-:W-:Y:S01]  /*7840*/  IMAD.WIDE.U32 R6, R8, UR16, R4 ;  /* 0x0000001008067c25 */ /* 0x000fe2000f8e0004 */
[----:B------:R-:W-:Y:S01]  /*7850*/  UIMAD UR10, UR10, UR8, URZ ;  /* 0x000000080a0a72a4 */ /* 0x000fe2000f8e023f */
[----:B------:R-:W-:-:S02]  /*7860*/  ISETP.GE.AND P1, PT, R10, UR18, PT ;  /* 0x000000120a007c0c */ /* 0x000fc4000bf26270 */
[----:B------:R-:W1:Y:S01]  /*7870*/  @!P3 LDS.128 R12, [R237+0x10000] ;  /* 0x01000000ed0cb984 */ /* 0x000e620000000c00 */
[----:B------:R-:W-:Y:S01]  /*7880*/  IMAD R9, R9, UR16, RZ ;  /* 0x0000001009097c24 */ /* 0x000fe2000f8e02ff */
[----:B------:R-:W-:Y:S01]  /*7890*/  IADD3 R6, P0, R6, UR15, RZ ;  /* 0x0000000f06067c10 */ /* 0x000fe2000ff1e0ff */
[----:B------:R-:W-:Y:S02]  /*78a0*/  UIMAD UR10, UR56, UR9, UR10 ;  /* 0x00000009380a72a4 */ /* 0x000fe4000f8e020a */
[----:B------:R-:W-:Y:S02]  /*78b0*/  IMAD R9, R8, UR17, R9 ;  /* 0x0000001108097c24 */ /* 0x000fe4000f8e0209 */
[----:B------:R-:W-:Y:S01]  /*78c0*/  IMAD.U32 R8, RZ, RZ, UR8 ;  /* 0x00000008ff087e24 */ /* 0x000fe2000f8e00ff */
[----:B------:R-:W-:Y:S02]  /*78d0*/  ULDC.64 UR8, c[0x0][0x3f0] ;  /* 0x0000fc0000087ab9 */ /* 0x000fe40000000a00 */
[----:B------:R-:W-:-:S02]  /*78e0*/  IADD3.X R7, R7, UR20, R9, P0, !PT ;  /* 0x0000001407077c10 */ /* 0x000fc400087fe409 */
[----:B------:R-:W-:Y:S01]  /*78f0*/  ISETP.GE.AND P0, PT, R11, UR18, PT ;  /* 0x000000120b007c0c */ /* 0x000fe2000bf06270 */
[----:B------:R-:W-:-:S04]  /*7900*/  IMAD.WIDE.U32 R8, R8, UR56, R6 ;  /* 0x0000003808087c25 */ /* 0x000fc8000f8e0006 */
[----:B------:R-:W-:Y:S01]  /*7910*/  VIADD R7, R9, UR10 ;  /* 0x0000000a09077c36 */ /* 0x000fe20008000000 */
[----:B------:R-:W-:-:S04]  /*7920*/  LEA R6, P5, R8, UR8, 0x1 ;  /* 0x0000000808067c11 */ /* 0x000fc8000f8a08ff */
[----:B------:R-:W-:-:S05]  /*7930*/  LEA.HI.X R7, R8, UR9, R7, 0x1, P5 ;  /* 0x0000000908077c11 */ /* 0x000fca000a8f0c07 */
[----:B--2---:R2:W-:Y:S04]  /*7940*/  @!P2 STG.E.128 desc[UR6][R6.64+0x80], R24 ;  /* 0x000080180600a986 */ /* 0x0045e8000c101d06 */
[----:B---3--:R2:W-:Y:S04]  /*7950*/  @!P1 STG.E.128 desc[UR6][R6.64+0x100], R20 ;  /* 0x0001001406009986 */ /* 0x0085e8000c101d06 */
[----:B----4-:R2:W-:Y:S04]  /*7960*/  @!P0 STG.E.128 desc[UR6][R6.64+0x180], R16 ;  /* 0x0001801006008986 */ /* 0x0105e8000c101d06 */
[----:B-1----:R2:W-:Y:S02]  /*7970*/  @!P3 STG.E.128 desc[UR6][R6.64], R12 ;  /* 0x0000000c0600b986 */ /* 0x0025e4000c101d06 */
.L_x_36:
[----:B------:R-:W-:Y:S05]  /*7980*/  BSYNC B0 ;  /* 0x0000000000007941 */ /* 0x000fea0003800000 */
.L_x_35:
[----:B------:R-:W-:Y:S05]  /*7990*/  @P4 BRA `(.L_x_17) ;  /* 0x0000000000744947 */ /* 0x000fea0003800000 */
[----:B--2---:R-:W-:Y:S01]  /*79a0*/  IMAD.U32 R6, RZ, RZ, UR5 ;  /* 0x00000005ff067e24 */ /* 0x004fe2000f8e00ff */
[----:B------:R-:W-:Y:S01]  /*79b0*/  IADD3 R0, P0, R0, UR5, RZ ;  /* 0x0000000500007c10 */ /* 0x000fe2000ff1e0ff */
[----:B------:R-:W-:Y:S01]  /*79c0*/  IMAD.MOV.U32 R7, RZ, RZ, R5 ;  /* 0x000000ffff077224 */ /* 0x000fe200078e0005 */
[----:B------:R-:W-:Y:S02]  /*79d0*/  USHF.R.S32.HI UR10, URZ, 0x1f, UR56 ;  /* 0x0000001f3f0a7899 */ /* 0x000fe40008011438 */
[----:B------:R-:W-:Y:S01]  /*79e0*/  LEA.HI.X.SX32 R8, R6, R29, 0x1, P0 ;  /* 0x0000001d06087211 */ /* 0x000fe200000f0eff */
[----:B------:R-:W-:Y:S01]  /*79f0*/  IMAD.MOV.U32 R6, RZ, RZ, R4 ;  /* 0x000000ffff067224 */ /* 0x000fe200078e0004 */
[----:B------:R-:W-:Y:S01]  /*7a00*/  ULDC.64 UR8, c[0x0][0x470] ;  /* 0x00011c0000087ab9 */ /* 0x000fe20000000a00 */
[----:B------:R-:W-:Y:S01]  /*7a10*/  ULDC UR15, c[0x0][0x2d0] ;  /* 0x0000b400000f7ab9 */ /* 0x000fe20000000800 */
[----:B------:R-:W-:Y:S01]  /*7a20*/  UIMAD UR10, UR10, UR8, URZ ;  /* 0x000000080a0a72a4 */ /* 0x000fe2000f8e023f */
[----:B------:R-:W-:Y:S01]  /*7a30*/  IMAD.WIDE.U32 R6, R0, UR12, R6 ;  /* 0x0000000c00067c25 */ /* 0x000fe2000f8e0006 */
[----:B------:R-:W-:-:S02]  /*7a40*/  ISETP.GE.AND P3, PT, R4, UR15, PT ;  /* 0x0000000f04007c0c */ /* 0x000fc4000bf66270 */
[----:B------:R-:W-:Y:S01]  /*7a50*/  UIMAD UR10, UR56, UR9, UR10 ;  /* 0x00000009380a72a4 */ /* 0x000fe2000f8e020a */
[----:B------:R-:W-:Y:S01]  /*7a60*/  IMAD R5, R8, UR12, RZ ;  /* 0x0000000c08057c24 */ /* 0x000fe2000f8e02ff */
[----:B------:R-:W-:Y:S02]  /*7a70*/  IADD3 R6, P0, R6, UR11, RZ ;  /* 0x0000000b06067c10 */ /* 0x000fe4000ff1e0ff */
[----:B------:R-:W-:Y:S01]  /*7a80*/  ISETP.GE.AND P2, PT, R28, UR15, PT ;  /* 0x0000000f1c007c0c */ /* 0x000fe2000bf46270 */
[----:B------:R-:W-:Y:S01]  /*7a90*/  IMAD R0, R0, UR13, R5 ;  /* 0x0000000d00007c24 */ /* 0x000fe2000f8e0205 */
[----:B------:R-:W-:-:S04]  /*7aa0*/  ISETP.GE.AND P1, PT, R10, UR15, PT ;  /* 0x0000000f0a007c0c */ /* 0x000fc8000bf26270 */
[----:B------:R-:W-:Y:S01]  /*7ab0*/  IADD3.X R7, R7, UR14, R0, P0, !PT ;  /* 0x0000000e07077c10 */ /* 0x000fe200087fe400 */
[----:B------:R-:W-:Y:S01]  /*7ac0*/  IMAD.U32 R0, RZ, RZ, UR8 ;  /* 0x00000008ff007e24 */ /* 0x000fe2000f8e00ff */
[----:B------:R-:W-:Y:S01]  /*7ad0*/  ISETP.GE.AND P0, PT, R11, UR15, PT ;  /* 0x0000000f0b007c0c */ /* 0x000fe2000bf06270 */
[----:B------:R-:W-:Y:S02]  /*7ae0*/  ULDC.64 UR8, c[0x0][0x3f8] ;  /* 0x0000fe0000087ab9 */ /* 0x000fe40000000a00 */
[----:B------:R-:W-:-:S04]  /*7af0*/  IMAD.WIDE.U32 R6, R0, UR56, R6 ;  /* 0x0000003800067c25 */ /* 0x000fc8000f8e0006 */
[----:B------:R-:W-:Y:S01]  /*7b00*/  VIADD R0, R7, UR10 ;  /* 0x0000000a07007c36 */ /* 0x000fe20008000000 */
[----:B------:R-:W-:-:S04]  /*7b10*/  LEA R4, P4, R6, UR8, 0x1 ;  /* 0x0000000806047c11 */ /* 0x000fc8000f8808ff */
[----:B------:R-:W-:-:S05]  /*7b20*/  LEA.HI.X R5, R6, UR9, R0, 0x1, P4 ;  /* 0x0000000906057c11 */ /* 0x000fca000a0f0c00 */
[----:B------:R2:W-:Y:S04]  /*7b30*/  @!P3 STG.E.128 desc[UR6][R4.64], R44 ;  /* 0x0000002c0400b986 */ /* 0x0005e8000c101d06 */
[----:B---3--:R2:W-:Y:S04]  /*7b40*/  @!P2 STG.E.128 desc[UR6][R4.64+0x80], R40 ;  /* 0x000080280400a986 */ /* 0x0085e8000c101d06 */
[----:B----4-:R2:W-:Y:S04]  /*7b50*/  @!P1 STG.E.128 desc[UR6][R4.64+0x100], R36 ;  /* 0x0001002404009986 */ /* 0x0105e8000c101d06 */
[----:B-1----:R2:W-:Y:S02]  /*7b60*/  @!P0 STG.E.128 desc[UR6][R4.64+0x180], R32 ;  /* 0x0001802004008986 */ /* 0x0025e4000c101d06 */
.L_x_17:
[----:B------:R-:W-:Y:S05]  /*7b70*/  BSYNC B1 ;  /* 0x0000000000017941 */ /* 0x000fea0003800000 */
.L_x_7:
[----:B------:R-:W-:Y:S02]  /*7b80*/  ULDC UR5, c[0x0][0xc] ;  /* 0x0000030000057ab9 */ /* 0x000fe40000000800 */
[----:B------:R-:W-:-:S04]  /*7b90*/  UIADD3 UR23, UR5, UR23, URZ ;  /* 0x0000001705177290 */ /* 0x000fc8000fffe03f */
[----:B------:R-:W-:-:S06]  /*7ba0*/  UISETP.GE.AND UP0, UPT, UR23, UR61, UPT ;  /* 0x0000003d1700728c */ /* 0x000fcc000bf06270 */
[----:B------:R-:W-:-:S13]  /*7bb0*/  PLOP3.LUT P0, PT, PT, PT, UP0, 0x80, 0x0 ;  /* 0x000000000000781c */ /* 0x000fda0003f0f008 */
[----:B------:R-:W-:Y:S05]  /*7bc0*/  @P0 BRA `(.L_x_37) ;  /* 0x0000000000040947 */ /* 0x000fea0003800000 */
[----:B------:R-:W-:Y:S05]  /*7bd0*/  BRA `(.L_x_38) ;  /* 0xffffff8c00b87947 */ /* 0x000fea000383ffff */
.L_x_37:
[----:B------:R-:W-:Y:S05]  /*7be0*/  EXIT ;  /* 0x000000000000794d */ /* 0x000fea0003800000 */
.L_x_39:
        /* <DEDUP_REMOVED lines=9> */
.L_x_1030:


//--------------------- .text._ZN5flash44flash_bwd_dq_dk_dv_loop_seqk_parallel_kernelI23Flash_bwd_kernel_traitsILi256ELi64ELi32ELi8ELi4ELi1ELi2ELb1ELb1EN7cutlass10bfloat16_tE19Flash_kernel_traitsILi256ELi64ELi32ELi8ES3_EELb0ELb1ELb0ELb0ELb0ELb0ELb1EEEvNS_16Flash_bwd_paramsE --------------------------
	.section	.text._ZN5flash44flash_bwd_dq_dk_dv_loop_seqk_parallel_kernelI23Flash_bwd_kernel_traitsILi256ELi64ELi32ELi8ELi4ELi1ELi2ELb1ELb1EN7cutlass10bfloat16_tE19Flash_kernel_traitsILi256ELi64ELi32ELi8ES3_EELb0ELb1ELb0ELb0ELb0ELb0ELb1EEEvNS_16Flash_bwd_paramsE,"ax",@progbits
	.align	128
        .global         _ZN5flash44flash_bwd_dq_dk_dv_loop_seqk_parallel_kernelI23Flash_bwd_kernel_traitsILi256ELi64ELi32ELi8ELi4ELi1ELi2ELb1ELb1EN7cutlass10bfloat16_tE19Flash_kernel_traitsILi256ELi64ELi32ELi8ES3_EELb0ELb1ELb0ELb0ELb0ELb0ELb1EEEvNS_16Flash_bwd_paramsE
        .type           _ZN5flash44flash_bwd_dq_dk_dv_loop_seqk_parallel_kernelI23Flash_bwd_kernel_traitsILi256ELi64ELi32ELi8ELi4ELi1ELi2ELb1ELb1EN7cutlass10bfloat16_tE19Flash_kernel_traitsILi256ELi64ELi32ELi8ES3_EELb0ELb1ELb0ELb0ELb0ELb0ELb1EEEvNS_16Flash_bwd_paramsE,@function
        .size           _ZN5flash44flash_bwd_dq_dk_dv_loop_seqk_parallel_kernelI23Flash_bwd_kernel_traitsILi256ELi64ELi32ELi8ELi4ELi1ELi2ELb1ELb1EN7cutlass10bfloat16_tE19Flash_kernel_traitsILi256ELi64ELi32ELi8ES3_EELb0ELb1ELb0ELb0ELb0ELb0ELb1EEEvNS_16Flash_bwd_paramsE,(.L_x_1031 - _ZN5flash44flash_bwd_dq_dk_dv_loop_seqk_parallel_kernelI23Flash_bwd_kernel_traitsILi256ELi64ELi32ELi8ELi4ELi1ELi2ELb1ELb1EN7cutlass10bfloat16_tE19Flash_kernel_traitsILi256ELi64ELi32ELi8ES3_EELb0ELb1ELb0ELb0ELb0ELb0ELb1EEEvNS_16Flash_bwd_paramsE)
        .other          _ZN5flash44flash_bwd_dq_dk_dv_loop_seqk_parallel_kernelI23Flash_bwd_kernel_traitsILi256ELi64ELi32ELi8ELi4ELi1ELi2ELb1ELb1EN7cutlass10bfloat16_tE19Flash_kernel_traitsILi256ELi64ELi32ELi8ES3_EELb0ELb1ELb0ELb0ELb0ELb0ELb1EEEvNS_16Flash_bwd_paramsE,@"STO_CUDA_ENTRY STV_DEFAULT"
_ZN5flash44flash_bwd_dq_dk_dv_loop_seqk_parallel_kernelI23Flash_bwd_kernel_traitsILi256ELi64ELi32ELi8ELi4ELi1ELi2ELb1ELb1EN7cutlass10bfloat16_tE19Flash_kernel_traitsILi256ELi64ELi32ELi8ES3_EELb0ELb1ELb0ELb0ELb0ELb0ELb1EEEvNS_16Flash_bwd_paramsE:
.text._ZN5flash44flash_bwd_dq_dk_dv_loop_seqk_parallel_kernelI23Flash_bwd_kernel_traitsILi256ELi64ELi32ELi8ELi4ELi1ELi2ELb1ELb1EN7cutlass10bfloat16_tE19Flash_kernel_traitsILi256ELi64ELi32ELi8ES3_EELb0ELb1ELb0ELb0ELb0ELb0ELb1EEEvNS_16Flash_bwd_paramsE:
        /* <DEDUP_REMOVED lines=133> */
[----:B------:R-:W-:Y:S02]  /*0850*/  LEA R249, R10, UR4, 0x1 ;  /* 0x000000040af97c11 */ /* 0x000fe4000f8e08ff */
[----:B------:R-:W-:Y:S01]  /*0860*/  SHF.R.S32.HI R4, RZ, 0x2, R18 ;  /* 0x00000002ff047819 */ /* 0x000fe20000011412 */
        /* <DEDUP_REMOVED lines=11> */
[C---:B------:R-:W-:Y:S01]  /*0920*/  SEL R0, R224.reuse, 0xffffffe0, !P5 ;  /* 0xffffffe0e0007807 */ /* 0x040fe20006800000 */
[C---:B------:R-:W-:Y:S01]  /*0930*/  VIADD R250, R249.reuse, 0x10 ;  /* 0x00000010f9fa7836 */ /* 0x040fe20000000000 */
[----:B------:R-:W-:Y:S01]  /*0940*/  SEL R224, R224, 0xffffffe0, !P3 ;  /* 0xffffffe0e0e07807 */ /* 0x000fe20005800000 */
[----:B------:R-:W-:Y:S01]  /*0950*/  IMAD R4, R6, 0x10, R4 ;  /* 0x0000001006047824 */ /* 0x000fe200078e0204 */
        /* <DEDUP_REMOVED lines=19> */
[----:B-1----:R-:W-:Y:S01]  /*0a90*/  IMAD.U32 R4, RZ, RZ, UR7 ;  /* 0x00000007ff047e24 */ /* 0x002fe2000f8e00ff */
[----:B------:R-:W-:-:S06]  /*0aa0*/  ULDC.64 UR6, c[0x0][0x208] ;  /* 0x0000820000067ab9 */ /* 0x000fcc0000000a00 */
.L_x_72:
        /* <DEDUP_REMOVED lines=67> */
.L_x_40:
        /* <DEDUP_REMOVED lines=29> */
[----:B------:R-:W-:Y:S02]  /*10b0*/  ULEA.HI UR18, UR18, UR5, URZ, 0x6 ;  /* 0x0000000512127291 */ /* 0x000fe4000f8f303f */
[----:B------:R-:W-:Y:S02]  /*10c0*/  UIMAD UR5, UR42, UR49, URZ ;  /* 0x000000312a0572a4 */ /* 0x000fe4000f8e023f */
[----:B--2---:R-:W-:Y:S02]  /*10d0*/  UIMAD.WIDE.U32 UR26, UR12, UR10, URZ ;  /* 0x0000000a0c1a72a5 */ /* 0x004fe4000f8e003f */
[----:B------:R-:W-:-:S02]  /*10e0*/  UIMAD UR20, UR14, UR33, URZ ;  /* 0x000000210e1472a4 */ /* 0x000fc4000f8e023f */
[----:B------:R-:W-:Y:S02]  /*10f0*/  UIMAD UR44, UR12, UR11, UR27 ;  /* 0x0000000b0c2c72a4 */ /* 0x000fe4000f8e021b */
[----:B------:R-:W-:Y:S01]  /*1100*/  USHF.L.U32 UR12, UR49, 0x7, URZ ;  /* 0x00000007310c7899 */ /* 0x000fe2000800063f */
[----:B------:R-:W-:Y:S01]  /*1110*/  @UP1 ULDC.64 UR10, c[0x0][0x420] ;  /* 0x00010800000a1ab9 */ /* 0x000fe20000000a00 */
[----:B------:R-:W-:Y:S01]  /*1120*/  UIMAD.WIDE UR8, UR59, UR58, URZ ;  /* 0x0000003a3b0872a5 */ /* 0x000fe2000f8e023f */
[----:B-1----:R-:W1:Y:S01]  /*1130*/  MUFU.RCP R4, R4 ;  /* 0x0000000400047308 */ /* 0x002e620000001000 */
[----:B------:R-:W-:Y:S02]  /*1140*/  @UP1 UIMAD.WIDE.U32 UR34, UR14, UR10, URZ ;  /* 0x0000000a0e2212a5 */ /* 0x000fe4000f8e003f */
[----:B------:R-:W-:Y:S02]  /*1150*/  USEL UR27, UR12, URZ, UP2 ;  /* 0x0000003f0c1b7287 */ /* 0x000fe40009000000 */
[----:B------:R-:W-:-:S02]  /*1160*/  @UP1 UIMAD UR43, UR14, UR11, UR35 ;  /* 0x0000000b0e2b12a4 */ /* 0x000fc4000f8e0223 */
[----:B------:R-:W-:Y:S02]  /*1170*/  UIMAD.WIDE.U32 UR12, UR14, UR32, URZ ;  /* 0x000000200e0c72a5 */ /* 0x000fe4000f8e003f */
[----:B------:R-:W-:Y:S02]  /*1180*/  UIMAD.WIDE.U32 UR10, UR49, UR54, URZ ;  /* 0x00000036310a72a5 */ /* 0x000fe4000f8e003f */
[----:B------:R-:W-:Y:S02]  /*1190*/  UIMAD UR5, UR57, UR54, UR5 ;  /* 0x00000036390572a4 */ /* 0x000fe4000f8e0205 */
[----:B------:R-:W-:Y:S02]  /*11a0*/  UISETP.NE.AND UP0, UPT, UR36, -0x1, UPT ;  /* 0xffffffff2400788c */ /* 0x000fe4000bf05270 */
[----:B------:R-:W-:Y:S01]  /*11b0*/  USEL UR48, UR16, UR12, !UP1 ;  /* 0x0000000c10307287 */ /* 0x000fe2000c800000 */
[----:B-1----:R-:W-:Y:S01]  /*11c0*/  VIADD R4, R4, 0xffffffe ;  /* 0x0ffffffe04047836 */ /* 0x002fe20000000000 */
[----:B------:R-:W-:-:S02]  /*11d0*/  UIADD3 UR42, UR17, UR24, URZ ;  /* 0x00000018112a7290 */ /* 0x000fc4000fffe03f */
[----:B------:R-:W-:Y:S01]  /*11e0*/  PLOP3.LUT P2, PT, PT, PT, UP0, 0x40, 0x0 ;  /* 0x000000000000781c */ /* 0x000fe20003f4e808 */
[----:B------:R-:W-:Y:S01]  /*11f0*/  @UP1 UIADD3 UR42, UR13, UR20, URZ ;  /* 0x000000140d2a1290 */ /* 0x000fe2000fffe03f */
[----:B------:R-:W1:Y:S01]  /*1200*/  F2I.FTZ.U32.TRUNC.NTZ R5, R4 ;  /* 0x0000000400057305 */ /* 0x000e62000021f000 */
[----:B------:R-:W-:Y:S02]  /*1210*/  UIMAD UR12, UR9, UR10, URZ ;  /* 0x0000000a090c72a4 */ /* 0x000fe4000f8e023f */
[----:B------:R-:W-:Y:S01]  /*1220*/  UIADD3 UR5, UR11, UR5, URZ ;  /* 0x000000050b057290 */ /* 0x000fe2000fffe03f */
[----:B------:R-:W-:Y:S01]  /*1230*/  ULDC.U8 UR38, c[0x0][0x3d8] ;  /* 0x0000f60000267ab9 */ /* 0x000fe20000000000 */
[----:B------:R-:W-:Y:S02]  /*1240*/  ULOP3.LUT UR13, UR18, 0xffffffc0, URZ, 0xc0, !UPT ;  /* 0xffffffc0120d7892 */ /* 0x000fe4000f8ec03f */
[----:B------:R-:W-:Y:S02]  /*1250*/  UISETP.NE.AND UP3, UPT, UR38, URZ, UPT ;  /* 0x0000003f2600728c */ /* 0x000fe4000bf65270 */
[----:B------:R-:W-:-:S02]  /*1260*/  USHF.L.U64.HI UR15, UR49, 0x7, UR57 ;  /* 0x00000007310f7899 */ /* 0x000fc40008010239 */
[----:B------:R-:W-:Y:S02]  /*1270*/  UIMAD.WIDE.U32 UR16, UR8, UR10, URZ ;  /* 0x0000000a081072a5 */ /* 0x000fe4000f8e003f */
[----:B------:R-:W-:Y:S01]  /*1280*/  UIMAD UR5, UR8, UR5, UR12 ;  /* 0x00000005080572a4 */ /* 0x000fe2000f8e020c */
[--C-:B-1----:R-:W-:Y:S01]  /*1290*/  IMAD.MOV R0, RZ, RZ, -R5.reuse ;  /* 0x000000ffff007224 */ /* 0x102fe200078e0a05 */
[----:B------:R-:W-:Y:S01]  /*12a0*/  UIADD3 UR24, UR13, -0x40, URZ ;  /* 0xffffffc00d187890 */ /* 0x000fe2000fffe03f */
[----:B------:R-:W-:Y:S01]  /*12b0*/  IMAD.MOV.U32 R4, RZ, RZ, RZ ;  /* 0x000000ffff047224 */ /* 0x000fe200078e00ff */
[----:B------:R-:W-:Y:S01]  /*12c0*/  UIMAD.WIDE.U32 UR10, UR8, UR14, URZ ;  /* 0x0000000e080a72a5 */ /* 0x000fe2000f8e003f */
[----:B------:R-:W-:Y:S01]  /*12d0*/  IMAD R0, R0, R7, RZ ;  /* 0x0000000700007224 */ /* 0x000fe200078e02ff */
[----:B------:R-:W-:Y:S02]  /*12e0*/  UIMAD UR12, UR9, UR14, URZ ;  /* 0x0000000e090c72a4 */ /* 0x000fe4000f8e023f */
[----:B------:R-:W-:Y:S01]  /*12f0*/  @UP0 UIADD3 UR21, UR22, UR36, URZ ;  /* 0x0000002416150290 */ /* 0x000fe2000fffe03f */
[----:B------:R-:W-:Y:S01]  /*1300*/  IMAD.HI.U32 R0, R5, R0, R4 ;  /* 0x0000000005007227 */ /* 0x000fe200078e0004 */
[----:B------:R-:W-:Y:S01]  /*1310*/  MOV R4, R6 ;  /* 0x0000000600047202 */ /* 0x000fe20000000f00 */
[----:B------:R-:W-:-:S02]  /*1320*/  USEL UR15, UR15, URZ, UP2 ;  /* 0x0000003f0f0f7287 */ /* 0x000fc40009000000 */
[----:B------:R-:W-:Y:S02]  /*1330*/  UIADD3 UR50, UR17, UR5, URZ ;  /* 0x0000000511327290 */ /* 0x000fe4000fffe03f */
[----:B------:R-:W-:Y:S01]  /*1340*/  IMAD.HI.U32 R0, R0, R4, RZ ;  /* 0x0000000400007227 */ /* 0x000fe200078e00ff */
[----:B------:R-:W-:Y:S01]  /*1350*/  UIADD3 UR5, UP2, UR24, UR27, URZ ;  /* 0x0000001b18057290 */ /* 0x000fe2000ff5e03f */
[----:B------:R-:W-:Y:S02]  /*1360*/  @UP0 ULDC.64 UR40, c[0x0][0x248] ;  /* 0x0000920000280ab9 */ /* 0x000fe40000000a00 */
[----:B------:R-:W-:Y:S01]  /*1370*/  IMAD.MOV R5, RZ, RZ, -R0 ;  /* 0x000000ffff057224 */ /* 0x000fe200078e0a00 */
[----:B------:R-:W-:Y:S02]  /*1380*/  USHF.R.S32.HI UR47, URZ, 0x1f, UR24 ;  /* 0x0000001f3f2f7899 */ /* 0x000fe40008011418 */
[----:B------:R-:W-:Y:S01]  /*1390*/  USEL UR55, UR16, UR10, !UP1 ;  /* 0x0000000a10377287 */ /* 0x000fe2000c800000 */
[----:B------:R-:W-:Y:S01]  /*13a0*/  IMAD R4, R7, R5, R4 ;  /* 0x0000000507047224 */ /* 0x000fe200078e0204 */
[----:B------:R-:W-:Y:S01]  /*13b0*/  @UP1 UIADD3 UR50, UR11, UR12, URZ ;  /* 0x0000000c0b321290 */ /* 0x000fe2000fffe03f */
[----:B------:R-:W-:Y:S01]  /*13c0*/  ULDC UR46, c[0x0][0x2c4] ;  /* 0x0000b100002e7ab9 */ /* 0x000fe20000000800 */
[----:B------:R-:W-:-:S02]  /*13d0*/  @UP0 UIMAD.WIDE.U32 UR12, UR21, UR40, URZ ;  /* 0x00000028150c02a5 */ /* 0x000fc4000f8e003f */
[----:B------:R-:W-:Y:S01]  /*13e0*/  ISETP.GT.U32.AND P0, PT, R7, R4, PT ;  /* 0x000000040700720c */ /* 0x000fe20003f04070 */
[----:B------:R-:W-:Y:S02]  /*13f0*/  @UP0 UIMAD UR16, UR21, UR41, URZ ;  /* 0x00000029151002a4 */ /* 0x000fe4000f8e023f */
[----:B------:R-:W-:Y:S02]  /*1400*/  UIMAD UR9, UR9, UR5, URZ ;  /* 0x00000005090972a4 */ /* 0x000fe4000f8e023f */
[----:B------:R-:W-:Y:S02]  /*1410*/  UIMAD.WIDE.U32 UR20, UR8, UR5, URZ ;  /* 0x00000005081472a5 */ /* 0x000fe4000f8e003f */
[----:B------:R-:W-:Y:S02]  /*1420*/  UIADD3.X UR10, UR47, UR15, URZ, UP2, !UPT ;  /* 0x0000000f2f0a7290 */ /* 0x000fe400097fe43f */
[----:B------:R-:W-:Y:S01]  /*1430*/  @UP3 UIMAD UR5, UR49, UR46, URZ ;  /* 0x0000002e310532a4 */ /* 0x000fe2000f8e023f */
[----:B------:R-:W-:Y:S01]  /*1440*/  ULDC.U8 UR39, c[0x0][0x480] ;  /* 0x0001200000277ab9 */ /* 0x000fe20000000000 */
[----:B------:R-:W-:-:S02]  /*1450*/  @UP0 UIADD3 UR25, UR22, UR36, URZ ;  /* 0x0000002416190290 */ /* 0x000fc4000fffe03f */
[----:B------:R-:W-:Y:S01]  /*1460*/  @!P0 IMAD.IADD R4, R4, 0x1, -R7 ;  /* 0x0000000104048824 */ /* 0x000fe200078e0a07 */
[----:B------:R-:W-:Y:S01]  /*1470*/  @!P0 IADD3 R0, R0, 0x1, RZ ;  /* 0x0000000100008810 */ /* 0x000fe20007ffe0ff */
[----:B------:R-:W-:Y:S01]  /*1480*/  UIMAD UR9, UR8, UR10, UR9 ;  /* 0x0000000a080972a4 */ /* 0x000fe2000f8e0209 */
[----:B------:R-:W-:Y:S01]  /*1490*/  PLOP3.LUT P0, PT, PT, PT, UP0, 0x40, 0x0 ;  /* 0x000000000000781c */ /* 0x000fe20003f0e808 */
[----:B------:R-:W-:Y:S01]  /*14a0*/  UISETP.NE.AND UP4, UPT, UR39, URZ, UPT ;  /* 0x0000003f2700728c */ /* 0x000fe2000bf85270 */
[----:B------:R-:W-:Y:S01]  /*14b0*/  ISETP.GE.U32.AND P1, PT, R4, R7, PT ;  /* 0x000000070400720c */ /* 0x000fe20003f26070 */
[----:B------:R-:W-:Y:S01]  /*14c0*/  @UP3 USEL UR8, UR5, UR14, !UP1 ;  /* 0x0000000e05083287 */ /* 0x000fe2000c800000 */
[----:B------:R-:W-:Y:S01]  /*14d0*/  LOP3.LUT R4, R8, UR56, RZ, 0x3c, !PT ;  /* 0x0000003808047c12 */ /* 0x000fe2000f8e3cff */
[----:B------:R-:W-:Y:S01]  /*14e0*/  @UP0 ULDC.64 UR38, c[0x0][0x250] ;  /* 0x0000940000260ab9 */ /* 0x000fe20000000a00 */
[----:B------:R-:W-:Y:S01]  /*14f0*/  @UP3 ULDC UR5, c[0x0][0x2e4] ;  /* 0x0000b90000053ab9 */ /* 0x000fe20000000800 */
[----:B------:R-:W-:Y:S01]  /*1500*/  @UP0 UIMAD.WIDE.U32 UR10, UR25, UR38, URZ ;  /* 0x00000026190a02a5 */ /* 0x000fe2000f8e003f */
[----:B------:R-:W-:Y:S01]  /*1510*/  ISETP.GE.AND P3, PT, R4, RZ, PT ;  /* 0x000000ff0400720c */ /* 0x000fe20003f66270 */
[----:B------:R-:W-:-:S02]  /*1520*/  @UP3 UIMAD UR17, UR56, UR5, UR8 ;  /* 0x00000005381132a4 */ /* 0x000fc4000f8e0208 */
[----:B------:R-:W-:Y:S02]  /*1530*/  @UP0 UIMAD UR15, UR25, UR39, URZ ;  /* 0x00000027190f02a4 */ /* 0x000fe4000f8e023f */
[----:B------:R-:W-:Y:S02]  /*1540*/  @!UP3 UIMAD UR5, UR49, UR58, UR56 ;  /* 0x0000003a3105b2a4 */ /* 0x000fe4000f8e0238 */
[----:B------:R-:W-:Y:S01]  /*1550*/  @P1 VIADD R0, R0, 0x1 ;  /* 0x0000000100001836 */ /* 0x000fe20000000000 */
[----:B------:R-:W-:Y:S01]  /*1560*/  UIMAD UR52, UR56, UR59, URZ ;  /* 0x0000003b383472a4 */ /* 0x000fe2000f8e023f */
[----:B------:R-:W-:Y:S01]  /*1570*/  PLOP3.LUT P1, PT, PT, PT, UP3, 0x80, 0x0 ;  /* 0x000000000000781c */ /* 0x000fe20003f2f038 */
[----:B------:R-:W-:Y:S01]  /*1580*/  @!UP1 UIADD3 UR43, UR31, UR37, URZ ;  /* 0x000000251f2b9290 */ /* 0x000fe2000fffe03f */
[----:B------:R-:W-:Y:S01]  /*1590*/  IMAD.MOV.U32 R23, RZ, RZ, R0 ;  /* 0x000000ffff177224 */ /* 0x000fe200078e0000 */
[----:B------:R-:W-:Y:S02]  /*15a0*/  @UP0 UIADD3 UR45, UR11, UR15, URZ ;  /* 0x0000000f0b2d0290 */ /* 0x000fe4000fffe03f */
[----:B------:R-:W-:-:S02]  /*15b0*/  USEL UR27, UR44, URZ, UP4 ;  /* 0x0000003f2c1b7287 */ /* 0x000fc4000a000000 */
[----:B------:R-:W-:Y:S01]  /*15c0*/  @!UP3 UIMAD UR17, UR5, UR46, URZ ;  /* 0x0000002e0511b2a4 */ /* 0x000fe2000f8e023f */
[----:B------:R-:W-:Y:S01]  /*15d0*/  @!P3 IADD3 R23, -R23, RZ, RZ ;  /* 0x000000ff1717b210 */ /* 0x000fe20007ffe1ff */
[----:B------:R-:W-:Y:S01]  /*15e0*/  USHF.R.S32.HI UR53, URZ, 0x1f, UR52 ;  /* 0x0000001f3f357899 */ /* 0x000fe20008011434 */
[----:B------:R-:W-:Y:S01]  /*15f0*/  @!P4 LOP3.LUT R23, RZ, R8, RZ, 0x33, !PT ;  /* 0x00000008ff17c212 */ /* 0x000fe200078e33ff */
[----:B------:R-:W-:Y:S02]  /*1600*/  USEL UR25, UR26, URZ, UP4 ;  /* 0x0000003f1a197287 */ /* 0x000fe4000a000000 */
[----:B------:R-:W-:Y:S02]  /*1610*/  USHF.R.S32.HI UR51, URZ, 0x6, UR18 ;  /* 0x000000063f337899 */ /* 0x000fe40008011412 */
        /* <DEDUP_REMOVED lines=17> */
.L_x_42:
        /* <DEDUP_REMOVED lines=13> */
.L_x_43:
        /* <DEDUP_REMOVED lines=11> */
.L_x_44:
[----:B------:R-:W-:-:S04]  /*18b0*/  UIMAD UR5, UR49, UR58, UR56 ;  /* 0x0000003a310572a4 */ /* 0x000fc8000f8e0238 */
[----:B------:R-:W-:-:S12]  /*18c0*/  UIMAD UR5, UR5, UR54, URZ ;  /* 0x00000036050572a4 */ /* 0x000fd8000f8e023f */
.L_x_45:
[----:B------:R-:W1:Y:S01]  /*18d0*/  S2R R36, SR_TID.X ;  /* 0x0000000000247919 */ /* 0x000e620000002100 */
[----:B------:R-:W-:Y:S01]  /*18e0*/  UIMAD UR9, UR59, UR58, URZ ;  /* 0x0000003a3b0972a4 */ /* 0x000fe2000f8e023f */
[----:B------:R-:W2:Y:S01]  /*18f0*/  LDC.64 R8, c[0x0][0x420] ;  /* 0x00010800ff087b82 */ /* 0x000ea20000000a00 */
[----:B------:R-:W-:Y:S01]  /*1900*/  UIADD3 UR12, -UR19, UR29, UR28 ;  /* 0x0000001d130c7290 */ /* 0x000fe2000fffe11c */
[----:B------:R-:W-:Y:S01]  /*1910*/  BSSY B1, `(.L_x_41) ;  /* 0x0000656000017945 */ /* 0x000fe20003800000 */
[----:B------:R-:W-:Y:S01]  /*1920*/  USHF.L.U32 UR8, UR9, 0x6, URZ ;  /* 0x0000000609087899 */ /* 0x000fe2000800063f */
[----:B------:R-:W-:Y:S01]  /*1930*/  ULDC UR13, c[0x0][0x398] ;  /* 0x0000e600000d7ab9 */ /* 0x000fe20000000800 */
[----:B------:R-:W-:Y:S02]  /*1940*/  ULDC UR54, c[0x0][0x2d0] ;  /* 0x0000b40000367ab9 */ /* 0x000fe40000000800 */
[----:B------:R-:W-:Y:S02]  /*1950*/  UIADD3 UR10, UP2, UP1, UR20, UR8, UR52 ;  /* 0x00000008140a7290 */ /* 0x000fe4000f95e034 */
[----:B------:R-:W-:-:S02]  /*1960*/  USHF.R.S32.HI UR8, URZ, 0x1f, UR8 ;  /* 0x0000001f3f087899 */ /* 0x000fc40008011408 */
[----:B------:R-:W-:Y:S02]  /*1970*/  UIADD3 UR26, UR24, UR5, URZ ;  /* 0x00000005181a7290 */ /* 0x000fe4000fffe03f */
[----:B------:R-:W-:Y:S02]  /*1980*/  UIADD3.X UR8, UR15, UR8, UR53, UP2, UP1 ;  /* 0x000000080f087290 */ /* 0x000fe400097e2435 */
[----:B------:R-:W-:Y:S01]  /*1990*/  UIADD3 UR10, UP2, UP1, UR25, UR10, UR55 ;  /* 0x0000000a190a7290 */ /* 0x000fe2000f95e037 */
[----:B------:R-:W-:Y:S01]  /*19a0*/  ULDC.64 UR52, c[0x0][0x478] ;  /* 0x00011e0000347ab9 */ /* 0x000fe20000000a00 */
[----:B------:R-:W-:Y:S02]  /*19b0*/  ULDC.64 UR30, c[0x0][0x428] ;  /* 0x00010a00001e7ab9 */ /* 0x000fe40000000a00 */
[----:B------:R-:W-:Y:S01]  /*19c0*/  UIADD3.X UR8, UR27, UR8, UR50, UP2, UP1 ;  /* 0x000000081b087290 */ /* 0x000fe200097e2432 */
[----:B------:R-:W-:Y:S01]  /*19d0*/  IMAD.U32 R29, RZ, RZ, UR30 ;  /* 0x0000001eff1d7e24 */ /* 0x000fe2000f8e00ff */
[----:B------:R-:W-:-:S02]  /*19e0*/  UIMAD.WIDE UR26, UR26, 0x4, UR52 ;  /* 0x000000041a1a78a5 */ /* 0x000fc4000f8e0234 */
[----:B------:R-:W-:Y:S01]  /*19f0*/  USHF.R.S32.HI UR52, URZ, 0x1f, UR56 ;  /* 0x0000001f3f347899 */ /* 0x000fe20008011438 */
[----:B------:R-:W-:Y:S01]  /*1a00*/  ULDC.64 UR34, c[0x0][0x258] ;  /* 0x0000960000227ab9 */ /* 0x000fe20000000a00 */
[----:B------:R-:W-:Y:S01]  /*1a10*/  UIADD3 UR25, UR24, UR17, URZ ;  /* 0x0000001118197290 */ /* 0x000fe2000fffe03f */
[----:B------:R-:W-:Y:S01]  /*1a20*/  IMAD.U32 R34, RZ, RZ, UR34 ;  /* 0x00000022ff227e24 */ /* 0x000fe2000f8e00ff */
[----:B------:R-:W-:Y:S01]  /*1a30*/  UIMAD UR17, UR52, UR34, URZ ;  /* 0x00000022341172a4 */ /* 0x000fe2000f8e023f */
[----:B-1----:R-:W-:Y:S01]  /*1a40*/  SHF.R.S32.HI R10, RZ, 0x1f, R36 ;  /* 0x0000001fff0a7819 */ /* 0x002fe20000011424 */
[----:B------:R-:W-:Y:S02]  /*1a50*/  ULDC.64 UR58, c[0x0][0x2b0] ;  /* 0x0000ac00003a7ab9 */ /* 0x000fe40000000a00 */
[----:B------:R-:W-:Y:S01]  /*1a60*/  UIMAD UR17, UR56, UR35, UR17 ;  /* 0x00000023381172a4 */ /* 0x000fe2000f8e0211 */
[CC--:B------:R-:W-:Y:S01]  /*1a70*/  LEA.HI R4, R10.reuse, R36.reuse, RZ, 0x5 ;  /* 0x000000240a047211 */ /* 0x0c0fe200078f28ff */
[----:B------:R-:W-:Y:S01]  /*1a80*/  ULDC.64 UR20, c[0x0][0x210] ;  /* 0x0000840000147ab9 */ /* 0x000fe20000000a00 */
[----:B------:R-:W-:Y:S01]  /*1a90*/  LEA.HI R10, R10, R36, RZ, 0x3 ;  /* 0x000000240a0a7211 */ /* 0x000fe200078f18ff */
[----:B------:R-:W-:Y:S01]  /*1aa0*/  ULDC.64 UR14, c[0x0][0x3e0] ;  /* 0x0000f800000e7ab9 */ /* 0x000fe20000000a00 */
[----:B------:R-:W-:Y:S01]  /*1ab0*/  LOP3.LUT R0, R4, 0xffffffe0, RZ, 0xc0, !PT ;  /* 0xffffffe004007812 */ /* 0x000fe200078ec0ff */
[----:B------:R-:W-:Y:S01]  /*1ac0*/  UIADD3 UR5, UR51, -0x1, URZ ;  /* 0xffffffff33057890 */ /* 0x000fe2000fffe03f */
[----:B------:R-:W-:-:S02]  /*1ad0*/  SHF.R.S32.HI R4, RZ, 0x5, R4 ;  /* 0x00000005ff047819 */ /* 0x000fc40000011404 */
        /* <DEDUP_REMOVED lines=89> */
.L_x_47:
        /* <DEDUP_REMOVED lines=20> */
.L_x_48:
        /* <DEDUP_REMOVED lines=30> */
.L_x_50:
[----:B------:R-:W-:Y:S05]  /*2390*/  BSYNC B0 ;  /* 0x0000000000007941 */ /* 0x000fea0003800000 */
.L_x_49:
        /* <DEDUP_REMOVED lines=29> */
.L_x_46:
        /* <DEDUP_REMOVED lines=71> */
.L_x_53:
[----:B------:R-:W-:Y:S05]  /*29e0*/  BSYNC B0 ;  /* 0x0000000000007941 */ /* 0x000fea0003800000 */
.L_x_52:
        /* <DEDUP_REMOVED lines=54> */
.L_x_55:
[----:B------:R-:W-:Y:S05]  /*2d50*/  BSYNC B0 ;  /* 0x0000000000007941 */ /* 0x000fea0003800000 */
.L_x_54:
        /* <DEDUP_REMOVED lines=44> */
.L_x_57:
[----:B------:R-:W-:Y:S05]  /*3020*/  BSYNC B0 ;  /* 0x0000000000007941 */ /* 0x000fea0003800000 */
.L_x_56:
        /* <DEDUP_REMOVED lines=39> */
.L_x_59:
[----:B------:R-:W-:Y:S05]  /*32a0*/  BSYNC B0 ;  /* 0x0000000000007941 */ /* 0x000fea0003800000 */
.L_x_58:
        /* <DEDUP_REMOVED lines=42> */
.L_x_61:
[----:B------:R-:W-:Y:S05]  /*3550*/  BSYNC B0 ;  /* 0x0000000000007941 */ /* 0x000fea0003800000 */
.L_x_60:
        /* <DEDUP_REMOVED lines=61> */
.L_x_63:
[----:B------:R-:W-:Y:S05]  /*3930*/  BSYNC B0 ;  /* 0x0000000000007941 */ /* 0x000fea0003800000 */
.L_x_62:
        /* <DEDUP_REMOVED lines=54> */
[----:B------:R-:W-:Y:S01]  /*3ca0*/  ULDC UR20, c[0x0][0x2dc] ;  /* 0x0000b70000147ab9 */ /* 0x000fe20000000800 */
[----:B------:R-:W-:Y:S02]  /*3cb0*/  UIADD3 UR18, UR18, -UR19, URZ ;  /* 0x8000001312127290 */ /* 0x000fe4000fffe03f */
[----:B------:R1:W1:Y:S01]  /*3cc0*/  LDSM.16.M88.4 R164, [R180+0x16000] ;  /* 0x01600000b4a4783b */ /* 0x0002620000000200 */
[----:B------:R-:W-:Y:S01]  /*3cd0*/  ULDC UR14, c[0x0][0x39c] ;  /* 0x0000e700000e7ab9 */ /* 0x000fe20000000800 */
[----:B------:R-:W-:Y:S02]  /*3ce0*/  ULDC UR17, c[0x0][0x2ec] ;  /* 0x0000bb0000117ab9 */ /* 0x000fe40000000800 */
        /* <DEDUP_REMOVED lines=13> */
.L_x_66:
[----:B------:R-:W0:Y:S01]  /*3dc0*/  LDGDEPBAR ;  /* 0x00000000000079af */ /* 0x000e220000000000 */
[----:B-1----:R-:W-:Y:S01]  /*3dd0*/  LEA R0, R234, UR4, 0x1 ;  /* 0x00000004ea007c11 */ /* 0x002fe2000f8e08ff */
[----:B------:R-:W-:Y:S01]  /*3de0*/  USHF.L.U32 UR12, UR23, 0x5, URZ ;  /* 0x00000005170c7899 */ /* 0x000fe2000800063f */
[----:B-----5:R-:W-:Y:S01]  /*3df0*/  FSETP.NEU.FTZ.AND P1, PT, R245, -INF , PT ;  /* 0xff800000f500780b */ /* 0x020fe20003f3d000 */
[----:B------:R-:W2:Y:S01]  /*3e00*/  LDL R69, [R1] ;  /* 0x0000000001457983 */ /* 0x000ea20000100800 */
[----:B------:R-:W-:Y:S02]  /*3e10*/  USHF.L.U32 UR13, UR5, 0x6, URZ ;  /* 0x00000006050d7899 */ /* 0x000fe4000800063f */
[----:B------:R-:W-:Y:S01]  /*3e20*/  UIADD3 UR15, UR12, 0x20, URZ ;  /* 0x000000200c0f7890 */ /* 0x000fe2000fffe03f */
[----:B------:R-:W3:Y:S01]  /*3e30*/  LDL R68, [R1+0x4] ;  /* 0x0000040001447983 */ /* 0x000ee20000100800 */
[----:B------:R-:W-:Y:S02]  /*3e40*/  UISETP.GE.AND UP0, UPT, UR13, UR18, UPT ;  /* 0x000000120d00728c */ /* 0x000fe4000bf06270 */
        /* <DEDUP_REMOVED lines=65> */
[----:B---3--:R-:W-:Y:S02]  /*4260*/  @!P0 IADD3 R0, R68, UR12, RZ ;  /* 0x0000000c44008c10 */ /* 0x008fe4000fffe0ff */
[----:B------:R-:W-:Y:S10]  /*4270*/  MOV R68, 0x8 ;  /* 0x0000000800447802 */ /* 0x000ff40000000f00 */
        /* <DEDUP_REMOVED lines=11> */
[----:B------:R-:W-:Y:S11]  /*4330*/  HMMA.16816.F32.BF16 R8, R48, R54, R8 ;  /* 0x000000363008723c */ /* 0x000ff60000041808 */
[----:B------:R-:W-:Y:S07]  /*4340*/  @!UPT UIADD3 URZ, URZ, URZ, URZ ;  /* 0x0000003f3f3ff290 */ /* 0x000fee000fffe03f */
[C---:B--2---:R-:W-:Y:S06]  /*4350*/  HMMA.16816.F32.BF16 R4, R56.reuse, R60, R4 ;  /* 0x0000003c3804723c */ /* 0x044fec0000041804 */
[----:B------:R-:W-:Y:S11]  /*4360*/  HMMA.16816.F32.BF16 R8, R56, R62, R8 ;  /* 0x0000003e3808723c */ /* 0x000ff60000041808 */
[----:B------:R-:W-:Y:S07]  /*4370*/  @!UPT UIADD3 URZ, URZ, URZ, URZ ;  /* 0x0000003f3f3ff290 */ /* 0x000fee000fffe03f */
[C---:B-1----:R-:W-:Y:S06]  /*4380*/  HMMA.16816.F32.BF16 R4, R44.reuse, R64, R4 ;  /* 0x000000402c04723c */ /* 0x042fec0000041804 */
[----:B------:R-:W-:Y:S11]  /*4390*/  HMMA.16816.F32.BF16 R8, R44, R66, R8 ;  /* 0x000000422c08723c */ /* 0x000ff60000041808 */
[----:B------:R-:W-:Y:S07]  /*43a0*/  @!UPT UIADD3 URZ, URZ, URZ, URZ ;  /* 0x0000003f3f3ff290 */ /* 0x000fee000fffe03f */
[----:B------:R-:W-:Y:S01]  /*43b0*/  FMUL.FTZ R6, R6, UR14 ;  /* 0x0000000e06067c20 */ /* 0x000fe20008410000 */
[----:B------:R-:W-:Y:S01]  /*43c0*/  FMUL.FTZ R7, R7, UR14 ;  /* 0x0000000e07077c20 */ /* 0x000fe20008410000 */
[----:B------:R-:W-:Y:S01]  /*43d0*/  FMUL.FTZ R5, R5, UR14 ;  /* 0x0000000e05057c20 */ /* 0x000fe20008410000 */
[----:B------:R-:W-:Y:S01]  /*43e0*/  FMUL.FTZ R4, R4, UR14 ;  /* 0x0000000e04047c20 */ /* 0x000fe20008410000 */
[----:B------:R1:W-:Y:S02]  /*43f0*/  MUFU.TANH R56, R6 ;  /* 0x0000000600387308 */ /* 0x0003e40000002400 */
[----:B------:R-:W-:Y:S01]  /*4400*/  FMUL.FTZ R10, R10, UR14 ;  /* 0x0000000e0a0a7c20 */ /* 0x000fe20008410000 */
[----:B------:R-:W-:Y:S01]  /*4410*/  FMUL.FTZ R8, R8, UR14 ;  /* 0x0000000e08087c20 */ /* 0x000fe20008410000 */
[----:B------:R-:W-:Y:S01]  /*4420*/  FMUL.FTZ R9, R9, UR14 ;  /* 0x0000000e09097c20 */ /* 0x000fe20008410000 */
[----:B------:R-:W-:Y:S05]  /*4430*/  FMUL.FTZ R11, R11, UR14 ;  /* 0x0000000e0b0b7c20 */ /* 0x000fea0008410000 */
[----:B------:R2:W-:Y:S10]  /*4440*/  MUFU.TANH R61, R7 ;  /* 0x00000007003d7308 */ /* 0x0005f40000002400 */
[----:B------:R3:W-:Y:S01]  /*4450*/  MUFU.TANH R55, R5 ;  /* 0x0000000500377308 */ /* 0x0007e20000002400 */
[----:B-1----:R-:W-:Y:S09]  /*4460*/  @!P0 IADD3 R6, R69, UR13, RZ ;  /* 0x0000000d45068c10 */ /* 0x002ff2000fffe0ff */
[----:B------:R-:W1:Y:S01]  /*4470*/  MUFU.TANH R58, R4 ;  /* 0x00000004003a7308 */ /* 0x000e620000002400 */
[C---:B--2---:R-:W-:Y:S02]  /*4480*/  @!P0 VIMNMX R7, R6.reuse, UR19, PT ;  /* 0x0000001306078c48 */ /* 0x044fe4000bfe0100 */
[----:B------:R-:W-:Y:S02]  /*4490*/  @!P0 VIADDMNMX R6, R6, R68, UR19, PT ;  /* 0x0000001306068e46 */ /* 0x000fe4000b800144 */
[-C--:B------:R-:W-:Y:S05]  /*44a0*/  @!P0 ISETP.GE.AND P2, PT, R0, R7.reuse, PT ;  /* 0x000000070000820c */ /* 0x080fea0003f46270 */
[----:B------:R2:W-:Y:S01]  /*44b0*/  MUFU.TANH R59, R10 ;  /* 0x0000000a003b7308 */ /* 0x0005e20000002400 */
[----:B---3--:R-:W-:Y:S05]  /*44c0*/  FMUL.FTZ R5, R245, 1.4426950216293334961 ;  /* 0x3fb8aa3bf5057820 */ /* 0x008fea0000410000 */
[----:B------:R-:W-:Y:S04]  /*44d0*/  FSEL R5, R5, RZ, P1 ;  /* 0x000000ff05057208 */ /* 0x000fe80000800000 */
[----:B------:R3:W-:Y:S01]  /*44e0*/  MUFU.TANH R54, R8 ;  /* 0x0000000800367308 */ /* 0x0007e20000002400 */
[----:B-1----:R-:W-:Y:S02]  /*44f0*/  MOV R4, R58 ;  /* 0x0000003a00047202 */ /* 0x002fe40000000f00 */
[----:B------:R-:W-:Y:S02]  /*4500*/  @!P0 FSEL R4, R58, -INF , !P2 ;  /* 0xff8000003a048808 */ /* 0x000fe40005000000 */
[----:B------:R-:W-:Y:S03]  /*4510*/  FSETP.NEU.FTZ.AND P2, PT, R246, -INF , PT ;  /* 0xff800000f600780b */ /* 0x000fe60003f5d000 */
[--C-:B------:R-:W-:Y:S02]  /*4520*/  FFMA.FTZ R4, R4, UR17, -R5.reuse ;  /* 0x0000001104047c23 */ /* 0x100fe40008010805 */
[----:B------:R1:W4:Y:S01]  /*4530*/  MUFU.TANH R60, R9 ;  /* 0x00000009003c7308 */ /* 0x0003220000002400 */
[----:B--2---:R-:W-:Y:S04]  /*4540*/  @!P0 IADD3 R10, R0, 0x1, RZ ;  /* 0x00000001000a8810 */ /* 0x004fe80007ffe0ff */
[----:B------:R-:W-:Y:S05]  /*4550*/  @!P0 ISETP.GE.AND P1, PT, R10, R7, PT ;  /* 0x000000070a00820c */ /* 0x000fea0003f26270 */
[----:B------:R2:W-:Y:S01]  /*4560*/  MUFU.EX2 R66, R4 ;  /* 0x0000000400427308 */ /* 0x0005e20000000800 */
[----:B---3--:R-:W-:Y:S02]  /*4570*/  MOV R8, R55 ;  /* 0x0000003700087202 */ /* 0x008fe40000000f00 */
[----:B------:R-:W-:Y:S02]  /*4580*/  @!P0 FSEL R8, R55, -INF , !P1 ;  /* 0xff80000037088808 */ /* 0x000fe40004800000 */
[----:B------:R-:W-:Y:S03]  /*4590*/  @!P0 ISETP.GE.AND P1, PT, R0, R6, PT ;  /* 0x000000060000820c */ /* 0x000fe60003f26270 */
[--C-:B------:R-:W-:Y:S01]  /*45a0*/  FFMA.FTZ R8, R8, UR17, -R5.reuse ;  /* 0x0000001108087c23 */ /* 0x100fe20008010805 */
[----:B-1----:R-:W-:Y:S01]  /*45b0*/  MOV R9, R56 ;  /* 0x0000003800097202 */ /* 0x002fe20000000f00 */
[----:B------:R-:W-:Y:S01]  /*45c0*/  MUFU.TANH R57, R11 ;  /* 0x0000000b00397308 */ /* 0x000fe20000002400 */
[----:B------:R-:W-:Y:S02]  /*45d0*/  @!P0 FSEL R9, R56, -INF , !P1 ;  /* 0xff80000038098808 */ /* 0x000fe40004800000 */
[-C--:B------:R-:W-:Y:S01]  /*45e0*/  @!P0 ISETP.GE.AND P1, PT, R10, R6.reuse, PT ;  /* 0x000000060a00820c */ /* 0x080fe20003f26270 */
[----:B--2---:R-:W-:Y:S06]  /*45f0*/  FMUL.FTZ R4, R246, 1.4426950216293334961 ;  /* 0x3fb8aa3bf6047820 */ /* 0x004fec0000410000 */
[----:B------:R1:W2:Y:S01]  /*4600*/  MUFU.EX2 R64, R8 ;  /* 0x0000000800407308 */ /* 0x0002a20000000800 */
[----:B------:R-:W-:Y:S05]  /*4610*/  FSEL R4, R4, RZ, P2 ;  /* 0x000000ff04047208 */ /* 0x000fea0001000000 */
[--C-:B------:R-:W-:Y:S01]  /*4620*/  FFMA.FTZ R10, R9, UR17, -R4.reuse ;  /* 0x00000011090a7c23 */ /* 0x100fe20008010804 */
[----:B------:R-:W-:Y:S03]  /*4630*/  @!P0 IADD3 R9, R0, 0x8, RZ ;  /* 0x0000000800098810 */ /* 0x000fe60007ffe0ff */
[----:B------:R3:W-:Y:S01]  /*4640*/  MUFU.EX2 R69, R10 ;  /* 0x0000000a00457308 */ /* 0x0007e20000000800 */
[----:B------:R-:W-:Y:S02]  /*4650*/  @!P0 ISETP.GE.AND P2, PT, R9, R6, PT ;  /* 0x000000060900820c */ /* 0x000fe40003f46270 */
[----:B-1----:R-:W-:Y:S02]  /*4660*/  MOV R8, R61 ;  /* 0x0000003d00087202 */ /* 0x002fe40000000f00 */
[----:B------:R-:W-:Y:S02]  /*4670*/  @!P0 FSEL R8, R61, -INF , !P1 ;  /* 0xff8000003d088808 */ /* 0x000fe40004800000 */
[-C--:B------:R-:W-:Y:S03]  /*4680*/  @!P0 ISETP.GE.AND P1, PT, R9, R7.reuse, PT ;  /* 0x000000070900820c */ /* 0x080fe60003f26270 */
[--C-:B------:R-:W-:Y:S01]  /*4690*/  FFMA.FTZ R11, R8, UR17, -R4.reuse ;  /* 0x00000011080b7c23 */ /* 0x100fe20008010804 */
[----:B------:R-:W-:Y:S02]  /*46a0*/  @!P0 IADD3 R8, R0, 0x9, RZ ;  /* 0x0000000900088810 */ /* 0x000fe40007ffe0ff */
[----:B----4-:R-:W-:Y:S01]  /*46b0*/  MOV R0, R60 ;  /* 0x0000003c00007202 */ /* 0x010fe20000000f00 */
[----:B------:R-:W1:Y:S01]  /*46c0*/  MUFU.EX2 R68, R11 ;  /* 0x0000000b00447308 */ /* 0x000e620000000800 */
[----:B---3--:R-:W-:Y:S02]  /*46d0*/  MOV R10, R54 ;  /* 0x00000036000a7202 */ /* 0x008fe40000000f00 */
[----:B------:R-:W-:Y:S02]  /*46e0*/  @!P0 FSEL R10, R54, -INF , !P1 ;  /* 0xff800000360a8808 */ /* 0x000fe40004800000 */
[----:B------:R-:W-:Y:S03]  /*46f0*/  @!P0 ISETP.GE.AND P1, PT, R8, R7, PT ;  /* 0x000000070800820c */ /* 0x000fe60003f26270 */
[--C-:B------:R-:W-:Y:S01]  /*4700*/  FFMA.FTZ R7, R10, UR17, -R5.reuse ;  /* 0x000000110a077c23 */ /* 0x100fe20008010805 */
[----:B------:R-:W-:Y:S02]  /*4710*/  @!P0 FSEL R0, R60, -INF , !P1 ;  /* 0xff8000003c008808 */ /* 0x000fe40004800000 */
[----:B------:R-:W-:Y:S01]  /*4720*/  @!P0 ISETP.GE.AND P1, PT, R8, R6, PT ;  /* 0x000000060800820c */ /* 0x000fe20003f26270 */
[----:B------:R3:W-:Y:S01]  /*4730*/  MUFU.EX2 R63, R7 ;  /* 0x00000007003f7308 */ /* 0x0007e20000000800 */
[----:B--2---:R-:W-:Y:S01]  /*4740*/  F2FP.BF16.F32.PACK_AB R6, R64, R66 ;  /* 0x000000424006723e */ /* 0x004fe200000010ff */
[----:B------:R-:W-:Y:S01]  /*4750*/  FFMA.FTZ R5, R0, UR17, -R5 ;  /* 0x0000001100057c23 */ /* 0x000fe20008010805 */
[----:B------:R-:W-:Y:S02]  /*4760*/  MOV R0, R57 ;  /* 0x0000003900007202 */ /* 0x000fe40000000f00 */
[----:B------:R-:W-:Y:S01]  /*4770*/  @!P0 FSEL R0, R57, -INF , !P1 ;  /* 0xff80000039008808 */ /* 0x000fe20004800000 */
[----:B------:R-:W-:Y:S04]  /*4780*/  STS [R249+0x15000], R6 ;  /* 0x01500006f9007388 */ /* 0x000fe80000000800 */
[----:B------:R2:W4:Y:S01]  /*4790*/  MUFU.EX2 R62, R5 ;  /* 0x00000005003e7308 */ /* 0x0005220000000800 */
[----:B---3--:R-:W-:Y:S02]  /*47a0*/  MOV R7, R59 ;  /* 0x0000003b00077202 */ /* 0x008fe40000000f00 */
[----:B------:R-:W-:Y:S02]  /*47b0*/  @!P0 FSEL R7, R59, -INF , !P2 ;  /* 0xff8000003b078808 */ /* 0x000fe40005000000 */
[----:B------:R-:W-:Y:S02]  /*47c0*/  IADD3 R52, P0, R248, UR11, RZ ;  /* 0x0000000bf8347c10 */ /* 0x000fe4000ff1e0ff */
[----:B------:R-:W-:Y:S01]  /*47d0*/  PLOP3.LUT P2, PT, PT, PT, UP2, 0x80, 0x0 ;  /* 0x000000000000781c */ /* 0x000fe20003f4f028 */
[--C-:B--2---:R-:W-:Y:S01]  /*47e0*/  FFMA.FTZ R5, R7, UR17, -R4.reuse ;  /* 0x0000001107057c23 */ /* 0x104fe20008010804 */
[----:B------:R-:W-:Y:S01]  /*47f0*/  FFMA.FTZ R4, R0, UR17, -R4 ;  /* 0x0000001100047c23 */ /* 0x000fe20008010804 */
[----:B------:R-:W-:Y:S02]  /*4800*/  IADD3.X R53, R247, UR10, RZ, P0, !PT ;  /* 0x0000000af7357c10 */ /* 0x000fe400087fe4ff */
[----:B------:R1:W-:Y:S01]  /*4810*/  MUFU.EX2 R67, R5 ;  /* 0x0000000500437308 */ /* 0x0003e20000000800 */
[----:B------:R-:W-:Y:S09]  /*4820*/  P2R R240, PR, RZ, 0x4 ;  /* 0x00000004fff07803 */ /* 0x000ff20000000000 */
[----:B------:R4:W2:Y:S01]  /*4830*/  MUFU.EX2 R65, R4 ;  /* 0x0000000400417308 */ /* 0x0008a20000000800 */
[----:B-1----:R-:W-:Y:S05]  /*4840*/  F2FP.BF16.F32.PACK_AB R5, R68, R69 ;  /* 0x000000454405723e */ /* 0x002fea00000010ff */
[----:B------:R-:W-:Y:S01]  /*4850*/  STS [R252+0x15000], R5 ;  /* 0x01500005fc007388 */ /* 0x000fe20000000800 */
[----:B----4-:R-:W-:Y:S02]  /*4860*/  F2FP.BF16.F32.PACK_AB R4, R62, R63 ;  /* 0x0000003f3e04723e */ /* 0x010fe400000010ff */
[----:B--2---:R-:W-:Y:S03]  /*4870*/  F2FP.BF16.F32.PACK_AB R0, R65, R67 ;  /* 0x000000434100723e */ /* 0x004fe600000010ff */
[----:B------:R-:W-:Y:S04]  /*4880*/  STS [R250+0x15000], R4 ;  /* 0x01500004fa007388 */ /* 0x000fe80000000800 */
        /* <DEDUP_REMOVED lines=65> */
[----:B------:R-:W-:Y:S07]  /*4ca0*/  HMMA.16816.F32.BF16 R8, R44, R194, R8 ;  /* 0x000000c22c08723c */ /* 0x000fee0000041808 */
[----:B------:R-:W-:Y:S04]  /*4cb0*/  FFMA.FTZ R44, -R54, R54, 1 ;  /* 0x3f800000362c7423 */ /* 0x000fe80000010136 */
[----:B------:R-:W-:Y:S07]  /*4cc0*/  FMUL.FTZ R44, R44, UR14 ;  /* 0x0000000e2c2c7c20 */ /* 0x000fee0008410000 */
[C---:B------:R-:W-:Y:S01]  /*4cd0*/  FADD.FTZ R4, -R0.reuse, R4 ;  /* 0x0000000400047221 */ /* 0x040fe20000010100 */
[----:B------:R-:W-:Y:S01]  /*4ce0*/  FADD.FTZ R5, -R0, R5 ;  /* 0x0000000500057221 */ /* 0x000fe20000010100 */
[----:B--2---:R-:W-:Y:S03]  /*4cf0*/  FADD.FTZ R7, -R52, R7 ;  /* 0x0000000734077221 */ /* 0x004fe60000010100 */
[----:B------:R-:W-:Y:S01]  /*4d00*/  FMUL.FTZ R5, R64, R5 ;  /* 0x0000000540057220 */ /* 0x000fe20000410000 */
[C---:B------:R-:W-:Y:S01]  /*4d10*/  FADD.FTZ R8, -R0.reuse, R8 ;  /* 0x0000000800087221 */ /* 0x040fe20000010100 */
[----:B------:R-:W-:Y:S01]  /*4d20*/  FADD.FTZ R46, -R0, R9 ;  /* 0x00000009002e7221 */ /* 0x000fe20000010100 */
[----:B------:R-:W-:Y:S01]  /*4d30*/  FMUL.FTZ R0, R66, R4 ;  /* 0x0000000442007220 */ /* 0x000fe20000410000 */
[----:B------:R-:W-:Y:S01]  /*4d40*/  FFMA.FTZ R9, -R58, R58, 1 ;  /* 0x3f8000003a097423 */ /* 0x000fe2000001013a */
[----:B------:R-:W-:Y:S01]  /*4d50*/  FFMA.FTZ R4, -R55, R55, 1 ;  /* 0x3f80000037047423 */ /* 0x000fe20000010137 */
[----:B------:R-:W-:Y:S01]  /*4d60*/  FADD.FTZ R45, -R52, R11 ;  /* 0x0000000b342d7221 */ /* 0x000fe20000010100 */
[----:B------:R-:W-:Y:S01]  /*4d70*/  FMUL.FTZ R8, R63, R8 ;  /* 0x000000083f087220 */ /* 0x000fe20000410000 */
[----:B------:R-:W-:Y:S01]  /*4d80*/  FMUL.FTZ R9, R9, UR14 ;  /* 0x0000000e09097c20 */ /* 0x000fe20008410000 */
[----:B------:R-:W-:Y:S01]  /*4d90*/  FMUL.FTZ R4, R4, UR14 ;  /* 0x0000000e04047c20 */ /* 0x000fe20008410000 */
[----:B------:R-:W-:Y:S01]  /*4da0*/  FMUL.FTZ R46, R62, R46 ;  /* 0x0000002e3e2e7220 */ /* 0x000fe20000410000 */
[----:B------:R-:W-:Y:S01]  /*4db0*/  FMUL.FTZ R44, R8, R44 ;  /* 0x0000002c082c7220 */ /* 0x000fe20000410000 */
[----:B------:R-:W-:Y:S01]  /*4dc0*/  FMUL.FTZ R9, R0, R9 ;  /* 0x0000000900097220 */ /* 0x000fe20000410000 */
[----:B------:R-:W-:Y:S01]  /*4dd0*/  FMUL.FTZ R4, R5, R4 ;  /* 0x0000000405047220 */ /* 0x000fe20000410000 */
[----:B------:R-:W-:Y:S01]  /*4de0*/  FADD.FTZ R0, -R52, R6 ;  /* 0x0000000634007221 */ /* 0x000fe20000010100 */
[----:B------:R-:W-:Y:S01]  /*4df0*/  FFMA.FTZ R5, -R56, R56, 1 ;  /* 0x3f80000038057423 */ /* 0x000fe20000010138 */
[----:B------:R-:W-:Y:S01]  /*4e00*/  FADD.FTZ R6, -R52, R10 ;  /* 0x0000000a34067221 */ /* 0x000fe20000010100 */
[----:B------:R-:W-:Y:S01]  /*4e10*/  FMUL.FTZ R10, R68, R7 ;  /* 0x00000007440a7220 */ /* 0x000fe20000410000 */
[----:B------:R-:W-:Y:S01]  /*4e20*/  FMUL.FTZ R0, R69, R0 ;  /* 0x0000000045007220 */ /* 0x000fe20000410000 */
[----:B------:R-:W-:Y:S01]  /*4e30*/  FMUL.FTZ R5, R5, UR14 ;  /* 0x0000000e05057c20 */ /* 0x000fe20008410000 */
[----:B------:R-:W-:Y:S01]  /*4e40*/  FMUL.FTZ R11, R67, R6 ;  /* 0x00000006430b7220 */ /* 0x000fe20000410000 */
[----:B------:R-:W-:Y:S01]  /*4e50*/  FFMA.FTZ R6, -R60, R60, 1 ;  /* 0x3f8000003c067423 */ /* 0x000fe2000001013c */
[----:B------:R-:W-:Y:S01]  /*4e60*/  FFMA.FTZ R8, -R59, R59, 1 ;  /* 0x3f8000003b087423 */ /* 0x000fe2000001013b */
[----:B------:R-:W-:Y:S01]  /*4e70*/  FMUL.FTZ R5, R0, R5 ;  /* 0x0000000500057220 */ /* 0x000fe20000410000 */
[----:B------:R-:W-:Y:S01]  /*4e80*/  FFMA.FTZ R0, -R61, R61, 1 ;  /* 0x3f8000003d007423 */ /* 0x000fe2000001013d */
[----:B------:R-:W-:Y:S01]  /*4e90*/  FFMA.FTZ R7, -R57, R57, 1 ;  /* 0x3f80000039077423 */ /* 0x000fe20000010139 */
[----:B------:R-:W-:Y:S01]  /*4ea0*/  FMUL.FTZ R6, R6, UR14 ;  /* 0x0000000e06067c20 */ /* 0x000fe20008410000 */
[----:B------:R-:W-:Y:S01]  /*4eb0*/  F2FP.BF16.F32.PACK_AB R4, R4, R9 ;  /* 0x000000090404723e */ /* 0x000fe200000010ff */
[----:B------:R-:W-:Y:S01]  /*4ec0*/  FMUL.FTZ R0, R0, UR14 ;  /* 0x0000000e00007c20 */ /* 0x000fe20008410000 */
[----:B------:R-:W-:Y:S01]  /*4ed0*/  FMUL.FTZ R45, R65, R45 ;  /* 0x0000002d412d7220 */ /* 0x000fe20000410000 */
[----:B------:R-:W-:Y:S01]  /*4ee0*/  FMUL.FTZ R6, R46, R6 ;  /* 0x000000062e067220 */ /* 0x000fe20000410000 */
[----:B------:R-:W-:Y:S01]  /*4ef0*/  FMUL.FTZ R8, R8, UR14 ;  /* 0x0000000e08087c20 */ /* 0x000fe20008410000 */
[----:B------:R-:W-:Y:S01]  /*4f00*/  FMUL.FTZ R0, R10, R0 ;  /* 0x000000000a007220 */ /* 0x000fe20000410000 */
[----:B------:R-:W-:Y:S01]  /*4f10*/  FMUL.FTZ R7, R7, UR14 ;  /* 0x0000000e07077c20 */ /* 0x000fe20008410000 */
[----:B------:R-:W-:Y:S01]  /*4f20*/  STS [R249+0x14000], R4 ;  /* 0x01400004f9007388 */ /* 0x000fe20000000800 */
[----:B------:R-:W-:Y:S01]  /*4f30*/  FMUL.FTZ R8, R11, R8 ;  /* 0x000000080b087220 */ /* 0x000fe20000410000 */
[----:B------:R-:W-:Y:S01]  /*4f40*/  F2FP.BF16.F32.PACK_AB R6, R6, R44 ;  /* 0x0000002c0606723e */ /* 0x000fe200000010ff */
[----:B------:R-:W-:Y:S01]  /*4f50*/  FMUL.FTZ R7, R45, R7 ;  /* 0x000000072d077220 */ /* 0x000fe20000410000 */
[----:B------:R-:W-:Y:S04]  /*4f60*/  F2FP.BF16.F32.PACK_AB R0, R0, R5 ;  /* 0x000000050000723e */ /* 0x000fe800000010ff */
[----:B------:R-:W-:Y:S01]  /*4f70*/  F2FP.BF16.F32.PACK_AB R5, R7, R8 ;  /* 0x000000080705723e */ /* 0x000fe200000010ff */
[----:B------:R1:W-:Y:S04]  /*4f80*/  STS [R252+0x14000], R0 ;  /* 0x01400000fc007388 */ /* 0x0003e80000000800 */
        /* <DEDUP_REMOVED lines=117> */
.L_x_64:
        /* <DEDUP_REMOVED lines=385> */
.L_x_65:
        /* <DEDUP_REMOVED lines=9> */
[----:B------:R-:W-:Y:S01]  /*6f80*/  FMUL.FTZ R100, R100, UR5 ;  /* 0x0000000564647c20 */ /* 0x000fe20008410000 */
        /* <DEDUP_REMOVED lines=31> */
[CC--:B------:R-:W-:Y:S01]  /*7180*/  LEA.HI R6, R21.reuse, R48.reuse, RZ, 0x2 ;  /* 0x0000003015067211 */ /* 0x0c0fe200078f10ff */
        /* <DEDUP_REMOVED lines=8> */
[----:B------:R-:W-:Y:S01]  /*7210*/  UISETP.NE.AND UP0, UPT, UR36, -0x1, UPT ;  /* 0xffffffff2400788c */ /* 0x000fe2000bf05270 */
[----:B------:R-:W-:-:S02]  /*7220*/  LEA.HI R0, R0, R5, RZ, 0x3 ;  /* 0x0000000500007211 */ /* 0x000fc400078f18ff */
[----:B------:R-:W-:Y:S02]  /*7230*/  F2FP.BF16.F32.PACK_AB R24, R25, R24 ;  /* 0x000000181918723e */ /* 0x000fe400000010ff */
        /* <DEDUP_REMOVED lines=16> */
[----:B------:R-:W-:Y:S01]  /*7340*/  SHF.R.U32.HI R5, RZ, 0x3, R0 ;  /* 0x00000003ff057819 */ /* 0x000fe20000011600 */
[----:B------:R-:W-:Y:S01]  /*7350*/  @UP0 UIMAD.WIDE.U32 UR8, UR5, UR16, URZ ;  /* 0x00000010050802a5 */ /* 0x000fe2000f8e003f */
[----:B------:R-:W-:Y:S01]  /*7360*/  F2FP.BF16.F32.PACK_AB R34, R35, R34 ;  /* 0x000000222322723e */ /* 0x000fe200000010ff */
[----:B------:R-:W-:Y:S01]  /*7370*/  @UP0 UIMAD UR5, UR5, UR17, URZ ;  /* 0x00000011050502a4 */ /* 0x000fe2000f8e023f */
[----:B------:R-:W-:-:S02]  /*7380*/  LOP3.LUT R5, R5, R0, R6, 0x1e, !PT ;  /* 0x0000000005057212 */ /* 0x000fc400078e1e06 */
[----:B------:R-:W-:Y:S01]  /*7390*/  F2FP.BF16.F32.PACK_AB R40, R41, R40 ;  /* 0x000000282928723e */ /* 0x000fe200000010ff */
[----:B------:R-:W-:Y:S01]  /*73a0*/  @UP0 UIADD3 UR18, UR9, UR5, URZ ;  /* 0x0000000509120290 */ /* 0x000fe2000fffe03f */
[----:B------:R-:W-:Y:S01]  /*73b0*/  F2FP.BF16.F32.PACK_AB R42, R43, R42 ;  /* 0x0000002a2b2a723e */ /* 0x000fe200000010ff */
[----:B------:R-:W-:Y:S01]  /*73c0*/  IMAD.IADD R0, R4, 0x1, R5 ;  /* 0x0000000104007824 */ /* 0x000fe200078e0205 */
[----:B------:R-:W-:Y:S01]  /*73d0*/  F2FP.BF16.F32.PACK_AB R36, R37, R36 ;  /* 0x000000242524723e */ /* 0x000fe200000010ff */
[----:B------:R-:W-:Y:S01]  /*73e0*/  @UP0 UMOV UR15, UR8 ;  /* 0x00000008000f0c82 */ /* 0x000fe20008000000 */
        /* <DEDUP_REMOVED lines=14> */
[----:B------:R-:W-:Y:S01]  /*74d0*/  LEA R0, R0, UR61, 0x1 ;  /* 0x0000003d00007c11 */ /* 0x000fe2000f8e08ff */
[----:B------:R-:W-:Y:S01]  /*74e0*/  BAR.SYNC.DEFER_BLOCKING 0x0 ;  /* 0x0000000000007b1d */ /* 0x000fe20000010000 */
[----:B------:R-:W-:-:S02]  /*74f0*/  F2FP.BF16.F32.PACK_AB R6, R131, R130 ;  /* 0x000000828306723e */ /* 0x000fc400000010ff */
[----:B------:R-:W-:Y:S02]  /*7500*/  F2FP.BF16.F32.PACK_AB R5, R125, R124 ;  /* 0x0000007c7d05723e */ /* 0x000fe400000010ff */
[----:B------:R-:W-:Y:S02]  /*7510*/  F2FP.BF16.F32.PACK_AB R4, R127, R126 ;  /* 0x0000007e7f04723e */ /* 0x000fe400000010ff */
[----:B------:R-:W-:Y:S01]  /*7520*/  PLOP3.LUT P0, PT, PT, PT, UP0, 0x80, 0x0 ;  /* 0x000000000000781c */ /* 0x000fe20003f0f008 */
        /* <DEDUP_REMOVED lines=46> */
.L_x_67:
        /* <DEDUP_REMOVED lines=20> */
.L_x_68:
        /* <DEDUP_REMOVED lines=51> */
.L_x_70:
[----:B------:R-:W-:Y:S05]  /*7c80*/  BSYNC B0 ;  /* 0x0000000000007941 */ /* 0x000fea0003800000 */
.L_x_69:
        /* <DEDUP_REMOVED lines=30> */
.L_x_51:
[----:B------:R-:W-:Y:S05]  /*7e70*/  BSYNC B1 ;  /* 0x0000000000017941 */ /* 0x000fea0003800000 */
.L_x_41:
[----:B------:R-:W-:Y:S02]  /*7e80*/  ULDC UR5, c[0x0][0xc] ;  /* 0x0000030000057ab9 */ /* 0x000fe40000000800 */
[----:B------:R-:W-:-:S04]  /*7e90*/  UIADD3 UR23, UR5, UR23, URZ ;  /* 0x0000001705177290 */ /* 0x000fc8000fffe03f */
[----:B------:R-:W-:-:S06]  /*7ea0*/  UISETP.GE.AND UP0, UPT, UR23, UR60, UPT ;  /* 0x0000003c1700728c */ /* 0x000fcc000bf06270 */
[----:B------:R-:W-:-:S13]  /*7eb0*/  PLOP3.LUT P0, PT, PT, PT, UP0, 0x80, 0x0 ;  /* 0x000000000000781c */ /* 0x000fda0003f0f008 */
[----:B------:R-:W-:Y:S05]  /*7ec0*/  @P0 BRA `(.L_x_71) ;  /* 0x0000000000040947 */ /* 0x000fea0003800000 */
[----:B------:R-:W-:Y:S05]  /*7ed0*/  BRA `(.L_x_72) ;  /* 0xffffff8800f47947 */ /* 0x000fea000383ffff */
.L_x_71:
[----:B------:R-:W-:Y:S05]  /*7ee0*/  EXIT ;  /* 0x000000000000794d */ /* 0x000fea0003800000 */
.L_x_73:
        /* <DEDUP_REMOVED lines=9> */
.L_x_1031:


//--------------------- .text._ZN5flash44flash_bwd_dq_dk_dv_loop_seqk_parallel_kernelI23Flash_bwd_kernel_traitsILi256ELi64ELi32ELi8ELi4ELi1ELi2ELb1ELb1EN7cutlass10bfloat16_tE19Flash_kernel_traitsILi256ELi64ELi32ELi8ES3_EELb0ELb1ELb0ELb0ELb0ELb1ELb0EEEvNS_16Flash_bwd_paramsE --------------------------
	.section	.text._ZN5flash44flash_bwd_dq_dk_dv_loop_seqk_parallel_kernelI23Flash_bwd_kernel_traitsILi256ELi64ELi32ELi8ELi4ELi1ELi2ELb1ELb1EN7cutlass10bfloat16_tE19Flash_kernel_traitsILi256ELi64ELi32ELi8ES3_EELb0ELb1ELb0ELb0ELb0ELb1ELb0EEEvNS_16Flash_bwd_paramsE,"ax",@progbits
	.align	128
        .global         _ZN5flash44flash_bwd_dq_dk_dv_loop_seqk_parallel_kernelI23Flash_bwd_kernel_traitsILi256ELi64ELi32ELi8ELi4ELi1ELi2ELb1ELb1EN7cutlass10bfloat16_tE19Flash_kernel_traitsILi256ELi64ELi32ELi8ES3_EELb0ELb1ELb0ELb0ELb0ELb1ELb0EEEvNS_16Flash_bwd_paramsE
        .type           _ZN5flash44flash_bwd_dq_dk_dv_loop_seqk_parallel_kernelI23Flash_bwd_kernel_traitsILi256ELi64ELi32ELi8ELi4ELi1ELi2ELb1ELb1EN7cutlass10bfloat16_tE19Flash_kernel_traitsILi256ELi64ELi32ELi8ES3_EELb0ELb1ELb0ELb0ELb0ELb1ELb0EEEvNS_16Flash_bwd_paramsE,@function
        .size           _ZN5flash44flash_bwd_dq_dk_dv_loop_seqk_parallel_kernelI23Flash_bwd_kernel_traitsILi256ELi64ELi32ELi8ELi4ELi1ELi2ELb1ELb1EN7cutlass10bfloat16_tE19Flash_kernel_traitsILi256ELi64ELi32ELi8ES3_EELb0ELb1ELb0ELb0ELb0ELb1ELb0EEEvNS_16Flash_bwd_paramsE,(.L_x_1032 - _ZN5flash44flash_bwd_dq_dk_dv_loop_seqk_parallel_kernelI23Flash_bwd_kernel_traitsILi256ELi64ELi32ELi8ELi4ELi1ELi2ELb1ELb1EN7cutlass10bfloat16_tE19Flash_kernel_traitsILi256ELi64ELi32ELi8ES3_EELb0ELb1ELb0ELb0ELb0ELb1ELb0EEEvNS_16Flash_bwd_paramsE)
        .other          _ZN5flash44flash_bwd_dq_dk_dv_loop_seqk_parallel_kernelI23Flash_bwd_kernel_traitsILi256ELi64ELi32ELi8ELi4ELi1ELi2ELb1ELb1EN7cutlass10bfloat16_tE19Flash_kernel_traitsILi256ELi64ELi32ELi8ES3_EELb0ELb1ELb0ELb0ELb0ELb1ELb0EEEvNS_16Flash_bwd_paramsE,@"STO_CUDA_ENTRY STV_DEFAULT"
_ZN5flash44flash_bwd_dq_dk_dv_loop_seqk_parallel_kernelI23Flash_bwd_kernel_traitsILi256ELi64ELi32ELi8ELi4ELi1ELi2ELb1ELb1EN7cutlass10bfloat16_tE19Flash_kernel_traitsILi256ELi64ELi32ELi8ES3_EELb0ELb1ELb0ELb0ELb0ELb1ELb0EEEvNS_16Flash_bwd_paramsE:
.text._ZN5flash44flash_bwd_dq_dk_dv_loop_seqk_parallel_kernelI23Flash_bwd_kernel_traitsILi256ELi64ELi32ELi8ELi4ELi1ELi2ELb1ELb1EN7cutlass10bfloat16_tE19Flash_kernel_traitsILi256ELi64ELi32ELi8ES3_EELb0ELb1ELb0ELb0ELb0ELb1ELb0EEEvNS_16Flash_bwd_paramsE:
[----:B------:R-:W1:Y:S08]  /*0000*/  LDC R1, c[0x0][0x28] ;  /* 0x00000a00ff017b82 */ /* 0x000e700000000800 */
[----:B------:R-:W2:Y:S01]  /*0010*/  S2UR UR22, SR_CTAID.X ;  /* 0x00000000001679c3 */ /* 0x000ea20000002500 */
[----:B------:R-:W-:Y:S01]  /*0020*/  ULDC UR4, c[0x0][0x2c8] ;  /* 0x0000b20000047ab9 */ /* 0x000fe20000000800 */
[----:B-1----:R-:W-:Y:S01]  /*0030*/  VIADD R1, R1, 0xfffffff0 ;  /* 0xfffffff001017836 */ /* 0x002fe20000000000 */
[----:B------:R-:W-:-:S04]  /*0040*/  UIADD3 UR5, UR4, 0x1f, URZ ;  /* 0x0000001f04057890 */ /* 0x000fc8000fffe03f */
[----:B------:R-:W-:-:S04]  /*0050*/  USHF.R.S32.HI UR4, URZ, 0x1f, UR5 ;  /* 0x0000001f3f047899 */ /* 0x000fc80008011405 */
[----:B------:R-:W-:-:S04]  /*0060*/  ULEA.HI UR4, UR4, UR5, URZ, 0x5 ;  /* 0x0000000504047291 */ /* 0x000fc8000f8f283f */
[----:B------:R-:W-:-:S06]  /*0070*/  USHF.R.S32.HI UR6, URZ, 0x5, UR4 ;  /* 0x000000053f067899 */ /* 0x000fcc0008011404 */
[----:B------:R-:W-:Y:S01]  /*0080*/  MOV R0, UR6 ;  /* 0x0000000600007c02 */ /* 0x000fe20008000f00 */
[----:B--2---:R-:W-:-:S04]  /*0090*/  UISETP.GE.AND UP0, UPT, UR22, UR6, UPT ;  /* 0x000000061600728c */ /* 0x004fc8000bf06270 */
[----:B------:R1:W-:Y:S02]  /*00a0*/  STL [R1+0xc], R0 ;  /* 0x00000c0001007387 */ /* 0x0003e40000100800 */
[----:B------:R-:W-:-:S13]  /*00b0*/  PLOP3.LUT P0, PT, PT, PT, UP0, 0x80, 0x0 ;  /* 0x000000000000781c */ /* 0x000fda0003f0f008 */
[----:B------:R-:W-:Y:S05]  /*00c0*/  @P0 EXIT ;  /* 0x000000000000094d */ /* 0x000fea0003800000 */
[----:B------:R-:W2:Y:S01]  /*00d0*/  S2R R12, SR_TID.X ;  /* 0x00000000000c7919 */ /* 0x000ea20000002100 */
[----:B------:R-:W3:Y:S01]  /*00e0*/  S2UR UR54, SR_CTAID.Z ;  /* 0x00000000003679c3 */ /* 0x000ee20000002700 */
[----:B------:R-:W-:Y:S01]  /*00f0*/  UMOV UR5, 0x400 ;  /* 0x0000040000057882 */ /* 0x000fe20000000000 */
[----:B------:R-:W-:Y:S02]  /*0100*/  IMAD.MOV.U32 R224, RZ, RZ, 0x20 ;  /* 0x00000020ffe07424 */ /* 0x000fe400078e00ff */
[----:B------:R-:W-:Y:S02]  /*0110*/  IMAD.MOV.U32 R227, RZ, RZ, 0x40 ;  /* 0x00000040ffe37424 */ /* 0x000fe400078e00ff */
[----:B------:R-:W-:Y:S02]  /*0120*/  IMAD.MOV.U32 R250, RZ, RZ, 0x1c0 ;  /* 0x000001c0fffa7424 */ /* 0x000fe400078e00ff */
[----:B------:R-:W4:Y:S08]  /*0130*/  S2UR UR4, SR_CgaCtaId ;  /* 0x00000000000479c3 */ /* 0x000f300000008800 */
[----:B------:R-:W5:Y:S01]  /*0140*/  S2UR UR45, SR_CTAID.Y ;  /* 0x00000000002d79c3 */ /* 0x000f620000002600 */
[----:B---3--:R-:W-:Y:S01]  /*0150*/  USHF.R.S32.HI UR6, URZ, 0x1f, UR54 ;  /* 0x0000001f3f067899 */ /* 0x008fe20008011436 */
[----:B--2---:R-:W-:Y:S01]  /*0160*/  SHF.R.S32.HI R13, RZ, 0x1f, R12 ;  /* 0x0000001fff0d7819 */ /* 0x004fe2000001140c */
[----:B----4-:R-:W-:-:S03]  /*0170*/  ULEA UR4, UR4, UR5, 0x18 ;  /* 0x0000000504047291 */ /* 0x010fc6000f8ec03f */
[CC--:B------:R-:W-:Y:S01]  /*0180*/  LEA.HI R9, R13.reuse, R12.reuse, RZ, 0x4 ;  /* 0x0000000c0d097211 */ /* 0x0c0fe200078f20ff */
[----:B------:R-:W-:Y:S01]  /*0190*/  UIADD3 UR7, UR4, 0x14000, URZ ;  /* 0x0001400004077890 */ /* 0x000fe2000fffe03f */
[CC--:B------:R-:W-:Y:S02]  /*01a0*/  LEA.HI R17, R13.reuse, R12.reuse, RZ, 0x3 ;  /* 0x0000000c0d117211 */ /* 0x0c0fe400078f18ff */
[----:B------:R-:W-:Y:S01]  /*01b0*/  LEA.HI R10, R13, R12, RZ, 0x5 ;  /* 0x0000000c0d0a7211 */ /* 0x000fe200078f28ff */
[----:B-----5:R-:W-:Y:S01]  /*01c0*/  USHF.L.U32 UR5, UR45, 0x7, URZ ;  /* 0x000000072d057899 */ /* 0x020fe2000800063f */
[----:B------:R-:W-:Y:S02]  /*01d0*/  SHF.R.S32.HI R6, RZ, 0x4, R9 ;  /* 0x00000004ff067819 */ /* 0x000fe40000011409 */
[----:B-1----:R-:W-:Y:S02]  /*01e0*/  LOP3.LUT R0, R17, 0xfffffff8, RZ, 0xc0, !PT ;  /* 0xfffffff811007812 */ /* 0x002fe400078ec0ff */
[----:B------:R-:W-:-:S02]  /*01f0*/  SHF.R.S32.HI R2, RZ, 0x3, R17 ;  /* 0x00000003ff027819 */ /* 0x000fc40000011411 */
[----:B------:R-:W-:Y:S01]  /*0200*/  LOP3.LUT R3, R10, 0xffffffe0, RZ, 0xc0, !PT ;  /* 0xffffffe00a037812 */ /* 0x000fe200078ec0ff */
[----:B------:R-:W-:Y:S01]  /*0210*/  IMAD.IADD R0, R12, 0x1, -R0 ;  /* 0x000000010c007824 */ /* 0x000fe200078e0a00 */
[----:B------:R-:W-:Y:S01]  /*0220*/  LEA.HI R5, R9, R6, RZ, 0x1 ;  /* 0x0000000609057211 */ /* 0x000fe200078f08ff */
[----:B------:R-:W-:Y:S01]  /*0230*/  IMAD.SHL.U32 R2, R2, 0x40, RZ ;  /* 0x0000004002027824 */ /* 0x000fe200078e00ff */
[----:B------:R-:W-:Y:S01]  /*0240*/  LEA.HI R15, R13, R12, RZ, 0x2 ;  /* 0x0000000c0d0f7211 */ /* 0x000fe200078f10ff */
[----:B------:R-:W-:Y:S01]  /*0250*/  IMAD.IADD R3, R12, 0x1, -R3 ;  /* 0x000000010c037824 */ /* 0x000fe200078e0a03 */
[----:B------:R-:W-:Y:S01]  /*0260*/  LOP3.LUT R5, R5, 0xfffffffe, RZ, 0xc0, !PT ;  /* 0xfffffffe05057812 */ /* 0x000fe200078ec0ff */
[----:B------:R-:W-:Y:S01]  /*0270*/  IMAD.SHL.U32 R7, R0, 0x8, RZ ;  /* 0x0000000800077824 */ /* 0x000fe200078e00ff */
[--C-:B------:R-:W-:Y:S02]  /*0280*/  SHF.R.S32.HI R8, RZ, 0x2, R15.reuse ;  /* 0x00000002ff087819 */ /* 0x100fe4000001140f */
[----:B------:R-:W-:Y:S01]  /*0290*/  SHF.R.S32.HI R4, RZ, 0x1f, R15 ;  /* 0x0000001fff047819 */ /* 0x000fe2000001140f */
[----:B------:R-:W-:Y:S01]  /*02a0*/  IMAD.IADD R11, R6, 0x1, -R5 ;  /* 0x00000001060b7824 */ /* 0x000fe200078e0a05 */
[----:B------:R-:W-:-:S02]  /*02b0*/  LOP3.LUT R2, R2, 0x1c0, RZ, 0xc0, !PT ;  /* 0x000001c002027812 */ /* 0x000fc400078ec0ff */
[----:B------:R-:W-:Y:S02]  /*02c0*/  SHF.R.S32.HI R6, RZ, 0x1f, R3 ;  /* 0x0000001fff067819 */ /* 0x000fe40000011403 */
[----:B------:R-:W-:Y:S02]  /*02d0*/  LEA.HI R4, R4, R8, RZ, 0x3 ;  /* 0x0000000804047211 */ /* 0x000fe400078f18ff */
[----:B------:R-:W-:Y:S02]  /*02e0*/  LOP3.LUT R5, R2, 0x38, R7, 0xf8, !PT ;  /* 0x0000003802057812 */ /* 0x000fe400078ef807 */
[----:B------:R-:W-:Y:S02]  /*02f0*/  SHF.R.U32.HI R2, RZ, 0x3, R2 ;  /* 0x00000003ff027819 */ /* 0x000fe40000011602 */
[----:B------:R-:W-:Y:S01]  /*0300*/  LEA.HI R18, R6, R3, RZ, 0x2 ;  /* 0x0000000306127211 */ /* 0x000fe200078f10ff */
[----:B------:R-:W-:Y:S01]  /*0310*/  IMAD.SHL.U32 R3, R0, 0x40, RZ ;  /* 0x0000004000037824 */ /* 0x000fe200078e00ff */
[----:B------:R-:W-:-:S02]  /*0320*/  LOP3.LUT R4, R4, 0xfffffff8, RZ, 0xc0, !PT ;  /* 0xfffffff804047812 */ /* 0x000fc400078ec0ff */
[----:B------:R-:W-:Y:S01]  /*0330*/  LOP3.LUT R7, R5, R2, RZ, 0x3c, !PT ;  /* 0x0000000205077212 */ /* 0x000fe200078e3cff */
[C---:B------:R-:W-:Y:S01]  /*0340*/  IMAD.SHL.U32 R5, R0.reuse, 0x20, RZ ;  /* 0x0000002000057824 */ /* 0x040fe200078e00ff */
[----:B------:R-:W-:Y:S01]  /*0350*/  LOP3.LUT P4, RZ, R0, 0x2, RZ, 0xc0, !PT ;  /* 0x0000000200ff7812 */ /* 0x000fe2000788c0ff */
[----:B------:R-:W-:Y:S01]  /*0360*/  IMAD.IADD R8, R8, 0x1, -R4 ;  /* 0x0000000108087824 */ /* 0x000fe200078e0a04 */
[----:B------:R-:W-:Y:S01]  /*0370*/  LOP3.LUT P3, RZ, R0, 0x4, RZ, 0xc0, !PT ;  /* 0x0000000400ff7812 */ /* 0x000fe2000786c0ff */
[----:B------:R-:W-:Y:S01]  /*0380*/  IMAD.SHL.U32 R0, R11, 0x100, RZ ;  /* 0x000001000b007824 */ /* 0x000fe200078e00ff */
[----:B------:R-:W-:Y:S02]  /*0390*/  LOP3.LUT R2, R3, 0x1c0, RZ, 0xc0, !PT ;  /* 0x000001c003027812 */ /* 0x000fe400078ec0ff */
[----:B------:R-:W-:Y:S02]  /*03a0*/  LEA.HI R6, R13, R12, RZ, 0x7 ;  /* 0x0000000c0d067211 */ /* 0x000fe400078f38ff */
[----:B------:R-:W-:-:S02]  /*03b0*/  LOP3.LUT R4, R2, 0x8, R17, 0xf8, !PT ;  /* 0x0000000802047812 */ /* 0x000fc400078ef811 */
[----:B------:R-:W-:Y:S02]  /*03c0*/  SHF.R.U32.HI R2, RZ, 0x3, R2 ;  /* 0x00000003ff027819 */ /* 0x000fe40000011602 */
[----:B------:R-:W-:Y:S02]  /*03d0*/  LOP3.LUT R3, R8, 0x1, RZ, 0xc0, !PT ;  /* 0x0000000108037812 */ /* 0x000fe400078ec0ff */
[----:B------:R-:W-:Y:S02]  /*03e0*/  LOP3.LUT R0, R0, 0x100, RZ, 0xc0, !PT ;  /* 0x0000010000007812 */ /* 0x000fe400078ec0ff */
[----:B------:R-:W-:Y:S02]  /*03f0*/  SHF.R.S32.HI R6, RZ, 0x7, R6 ;  /* 0x00000007ff067819 */ /* 0x000fe40000011406 */
[----:B------:R-:W-:Y:S02]  /*0400*/  LOP3.LUT R2, R4, R2, RZ, 0x3c, !PT ;  /* 0x0000000204027212 */ /* 0x000fe400078e3cff */
[----:B------:R-:W-:-:S02]  /*0410*/  ISETP.NE.U32.AND P1, PT, R3, 0x1, PT ;  /* 0x000000010300780c */ /* 0x000fc40003f25070 */
[----:B------:R-:W-:Y:S01]  /*0420*/  LOP3.LUT R14, R0, 0xe0, R5, 0xf8, !PT ;  /* 0x000000e0000e7812 */ /* 0x000fe200078ef805 */
[----:B------:R-:W-:Y:S01]  /*0430*/  IMAD R0, R6, 0x2, R11 ;  /* 0x0000000206007824 */ /* 0x000fe200078e020b */
[----:B------:R-:W-:Y:S02]  /*0440*/  LOP3.LUT R3, R9, 0xfffffff0, RZ, 0xc0, !PT ;  /* 0xfffffff009037812 */ /* 0x000fe400078ec0ff */
[----:B------:R-:W-:Y:S01]  /*0450*/  LEA.HI R5, R13, R12, RZ, 0x6 ;  /* 0x0000000c0d057211 */ /* 0x000fe200078f30ff */
[----:B------:R-:W-:Y:S01]  /*0460*/  IMAD.U32 R234, R0, 0x200, R2 ;  /* 0x0000020000ea7824 */ /* 0x000fe200078e0002 */
[----:B------:R-:W-:Y:S01]  /*0470*/  LOP3.LUT R4, R15, 0x7ffffffc, RZ, 0xc0, !PT ;  /* 0x7ffffffc0f047812 */ /* 0x000fe200078ec0ff */
[----:B------:R-:W-:Y:S01]  /*0480*/  IMAD.IADD R0, R12, 0x1, -R3 ;  /* 0x000000010c007824 */ /* 0x000fe200078e0a03 */
[----:B------:R-:W-:Y:S01]  /*0490*/  SHF.R.S32.HI R2, RZ, 0x6, R5 ;  /* 0x00000006ff027819 */ /* 0x000fe20000011405 */
[----:B------:R-:W-:Y:S01]  /*04a0*/  IMAD.SHL.U32 R3, R11, 0x20, RZ ;  /* 0x000000200b037824 */ /* 0x000fe200078e00ff */
[----:B------:R-:W-:Y:S01]  /*04b0*/  LOP3.LUT P2, RZ, R8, 0x2, RZ, 0xc0, !PT ;  /* 0x0000000208ff7812 */ /* 0x000fe2000784c0ff */
[----:B------:R-:W-:Y:S01]  /*04c0*/  IMAD.IADD R15, R12, 0x1, -R4 ;  /* 0x000000010c0f7824 */ /* 0x000fe200078e0a04 */
[----:B------:R-:W-:Y:S01]  /*04d0*/  LOP3.LUT P0, RZ, R0, 0x4, RZ, 0xc0, !PT ;  /* 0x0000000400ff7812 */ /* 0x000fe2000780c0ff */
[----:B------:R-:W-:Y:S01]  /*04e0*/  IMAD.SHL.U32 R4, R8, 0x20, RZ ;  /* 0x0000002008047824 */ /* 0x000fe200078e00ff */
[----:B------:R-:W-:Y:S01]  /*04f0*/  LOP3.LUT R3, R3, 0x20, RZ, 0xc0, !PT ;  /* 0x0000002003037812 */ /* 0x000fe200078ec0ff */
[C---:B------:R-:W-:Y:S01]  /*0500*/  IMAD R237, R2.reuse, 0x200, R7 ;  /* 0x0000020002ed7824 */ /* 0x040fe200078e0207 */
[----:B------:R-:W-:Y:S01]  /*0510*/  SHF.R.S32.HI R7, RZ, 0x1f, R10 ;  /* 0x0000001fff077819 */ /* 0x000fe2000001140a */
[----:B------:R-:W-:Y:S01]  /*0520*/  IMAD.SHL.U32 R5, R2, 0x8, RZ ;  /* 0x0000000802057824 */ /* 0x000fe200078e00ff */
[----:B------:R-:W-:Y:S01]  /*0530*/  LOP3.LUT R4, R4, 0xe0, RZ, 0xc0, !PT ;  /* 0x000000e004047812 */ /* 0x000fe200078ec0ff */
[----:B------:R-:W-:Y:S01]  /*0540*/  IMAD.SHL.U32 R12, R12, 0x2, RZ ;  /* 0x000000020c0c7824 */ /* 0x000fe200078e00ff */
[----:B------:R-:W-:Y:S01]  /*0550*/  SEL R225, R224, 0xffffffe0, !P3 ;  /* 0xffffffe0e0e17807 */ /* 0x000fe20005800000 */
[----:B------:R-:W-:Y:S01]  /*0560*/  IMAD.SHL.U32 R2, R6, 0x10, RZ ;  /* 0x0000001006027824 */ /* 0x000fe200078e00ff */
[----:B------:R-:W-:-:S02]  /*0570*/  SHF.R.S32.HI R6, RZ, 0x1f, R0 ;  /* 0x0000001fff067819 */ /* 0x000fc40000011400 */
[----:B------:R-:W-:Y:S02]  /*0580*/  LOP3.LUT R16, R3, 0x18, R5, 0xf8, !PT ;  /* 0x0000001803107812 */ /* 0x000fe400078ef805 */
[----:B------:R-:W-:Y:S02]  /*0590*/  LOP3.LUT R3, R2, 0x6, R12, 0xf8, !PT ;  /* 0x0000000602037812 */ /* 0x000fe400078ef80c */
[----:B------:R-:W-:Y:S02]  /*05a0*/  LEA.HI R226, R6, R0, RZ, 0x3 ;  /* 0x0000000006e27211 */ /* 0x000fe400078f18ff */
[----:B------:R-:W-:Y:S01]  /*05b0*/  LOP3.LUT R9, R4, 0x10, R2, 0xf8, !PT ;  /* 0x0000001004097812 */ /* 0x000fe200078ef802 */
[----:B------:R-:W-:Y:S01]  /*05c0*/  IMAD.SHL.U32 R4, R11, 0x8, RZ ;  /* 0x000000080b047824 */ /* 0x000fe200078e00ff */
[C---:B------:R-:W-:Y:S01]  /*05d0*/  LOP3.LUT R5, R226.reuse, 0xfffffff8, RZ, 0xc0, !PT ;  /* 0xfffffff8e2057812 */ /* 0x040fe200078ec0ff */
[----:B------:R1:W-:Y:S01]  /*05e0*/  STL [R1+0x4], R3 ;  /* 0x0000040301007387 */ /* 0x0003e20000100800 */
[----:B------:R-:W-:Y:S01]  /*05f0*/  SHF.R.S32.HI R2, RZ, 0x5, R10 ;  /* 0x00000005ff027819 */ /* 0x000fe2000001140a */
[----:B------:R-:W-:Y:S01]  /*0600*/  IMAD.SHL.U32 R226, R226, 0x40, RZ ;  /* 0x00000040e2e27824 */ /* 0x000fe200078e00ff */
[----:B------:R-:W-:Y:S01]  /*0610*/  LOP3.LUT R12, R4, 0x8, RZ, 0xc0, !PT ;  /* 0x00000008040c7812 */ /* 0x000fe200078ec0ff */
[----:B------:R-:W-:Y:S01]  /*0620*/  IMAD.IADD R6, R0, 0x1, -R5 ;  /* 0x0000000100067824 */ /* 0x000fe200078e0a05 */
[----:B------:R-:W-:Y:S01]  /*0630*/  LEA.HI R4, R10, R2, RZ, 0x1 ;  /* 0x000000020a047211 */ /* 0x000fe200078f08ff */
[----:B------:R-:W-:Y:S01]  /*0640*/  IMAD.SHL.U32 R5, R0, 0x4, RZ ;  /* 0x0000000400057824 */ /* 0x000fe200078e00ff */
[----:B------:R-:W-:-:S02]  /*0650*/  LOP3.LUT R226, R226, 0xfffffe00, RZ, 0xc0, !PT ;  /* 0xfffffe00e2e27812 */ /* 0x000fc400078ec0ff */
[C---:B------:R-:W-:Y:S02]  /*0660*/  LOP3.LUT P6, RZ, R6.reuse, 0x2, RZ, 0xc0, !PT ;  /* 0x0000000206ff7812 */ /* 0x040fe400078cc0ff */
[----:B------:R-:W-:Y:S02]  /*0670*/  LOP3.LUT P5, RZ, R6, 0x4, RZ, 0xc0, !PT ;  /* 0x0000000406ff7812 */ /* 0x000fe400078ac0ff */
[C---:B------:R-:W-:Y:S02]  /*0680*/  SEL R231, R227.reuse, 0xffffffc0, !P3 ;  /* 0xffffffc0e3e77807 */ /* 0x040fe40005800000 */
[----:B------:R-:W-:Y:S02]  /*0690*/  SEL R250, R250, 0x240, !P1 ;  /* 0x00000240fafa7807 */ /* 0x000fe40004800000 */
[----:B------:R-:W-:Y:S02]  /*06a0*/  SEL R227, R227, 0xffffffc0, !P5 ;  /* 0xffffffc0e3e37807 */ /* 0x000fe40006800000 */
[----:B------:R-:W-:Y:S01]  /*06b0*/  LEA R237, R237, UR4, 0x1 ;  /* 0x00000004eded7c11 */ /* 0x000fe2000f8e08ff */
[----:B-1----:R-:W-:-:S05]  /*06c0*/  IMAD.SHL.U32 R3, R0, 0x20, RZ ;  /* 0x0000002000037824 */ /* 0x002fca00078e00ff */
[----:B------:R-:W-:Y:S02]  /*06d0*/  LOP3.LUT R0, R12, 0x1e0, R3, 0xf8, !PT ;  /* 0x000001e00c007812 */ /* 0x000fe400078ef803 */
[----:B------:R-:W-:Y:S01]  /*06e0*/  LEA.HI R3, R7, R2, RZ, 0x2 ;  /* 0x0000000207037211 */ /* 0x000fe200078f10ff */
[----:B------:R-:W-:Y:S01]  /*06f0*/  IMAD.SHL.U32 R7, R8, 0x4, RZ ;  /* 0x0000000408077824 */ /* 0x000fe200078e00ff */
[----:B------:R-:W-:Y:S01]  /*0700*/  LOP3.LUT R13, R0, 0x38, R5, 0x78, !PT ;  /* 0x00000038000d7812 */ /* 0x000fe200078e7805 */
[----:B------:R-:W-:Y:S01]  /*0710*/  IMAD.SHL.U32 R5, R6, 0x40, RZ ;  /* 0x0000004006057824 */ /* 0x000fe200078e00ff */
[----:B------:R-:W-:Y:S02]  /*0720*/  LOP3.LUT R0, R4, 0x3ffffe, RZ, 0xc0, !PT ;  /* 0x003ffffe04007812 */ /* 0x000fe400078ec0ff */
[----:B------:R-:W-:Y:S02]  /*0730*/  LOP3.LUT R3, R3, 0xfffffffc, RZ, 0xc0, !PT ;  /* 0xfffffffc03037812 */ /* 0x000fe400078ec0ff */
[----:B------:R-:W-:Y:S01]  /*0740*/  LOP3.LUT R10, R9, 0x18, R7, 0x78, !PT ;  /* 0x00000018090a7812 */ /* 0x000fe200078e7807 */
[----:B------:R-:W-:Y:S01]  /*0750*/  IMAD.IADD R232, R2, 0x1, -R0 ;  /* 0x0000000102e87824 */ /* 0x000fe200078e0a00 */
[----:B------:R-:W-:Y:S01]  /*0760*/  LOP3.LUT R4, R14, 0x8, R17, 0xf8, !PT ;  /* 0x000000080e047812 */ /* 0x000fe200078ef811 */
[----:B------:R-:W-:-:S02]  /*0770*/  IMAD.SHL.U32 R0, R8, 0x40, RZ ;  /* 0x0000004008007824 */ /* 0x000fc400078e00ff */
[C---:B------:R-:W-:Y:S01]  /*0780*/  IMAD.IADD R9, R2.reuse, 0x1, -R3 ;  /* 0x0000000102097824 */ /* 0x040fe200078e0a03 */
[----:B------:R-:W-:Y:S01]  /*0790*/  SHF.R.U32.HI R3, RZ, 0x3, R14 ;  /* 0x00000003ff037819 */ /* 0x000fe2000001160e */
[----:B------:R-:W-:Y:S01]  /*07a0*/  IMAD.SHL.U32 R2, R2, 0x8, RZ ;  /* 0x0000000802027824 */ /* 0x000fe200078e00ff */
[----:B------:R-:W-:Y:S01]  /*07b0*/  LOP3.LUT R0, R0, 0x1c0, RZ, 0xc0, !PT ;  /* 0x000001c000007812 */ /* 0x000fe200078ec0ff */
[----:B------:R-:W-:Y:S01]  /*07c0*/  IMAD.SHL.U32 R7, R15, 0x2, RZ ;  /* 0x000000020f077824 */ /* 0x000fe200078e00ff */
[----:B------:R-:W-:Y:S01]  /*07d0*/  LOP3.LUT R3, R4, 0x38, R3, 0x78, !PT ;  /* 0x0000003804037812 */ /* 0x000fe200078e7803 */
[----:B------:R-:W-:Y:S01]  /*07e0*/  IMAD R232, R232, 0x200, R13 ;  /* 0x00000200e8e87824 */ /* 0x000fe200078e020d */
[----:B------:R-:W-:Y:S02]  /*07f0*/  LOP3.LUT R8, R2, 0x38, RZ, 0xc0, !PT ;  /* 0x0000003802087812 */ /* 0x000fe400078ec0ff */
[----:B------:R-:W-:Y:S02]  /*0800*/  SHF.R.U32.HI R2, RZ, 0x3, R0 ;  /* 0x00000003ff027819 */ /* 0x000fe40000011600 */
[----:B------:R-:W-:-:S02]  /*0810*/  LEA R3, R3, UR4, 0x1 ;  /* 0x0000000403037c11 */ /* 0x000fc4000f8e08ff */
[----:B------:R-:W-:Y:S01]  /*0820*/  LOP3.LUT R6, R2, R0, R8, 0x1e, !PT ;  /* 0x0000000002067212 */ /* 0x000fe200078e1e08 */
[----:B------:R-:W-:Y:S01]  /*0830*/  IMAD R0, R9, 0x200, R7 ;  /* 0x0000020009007824 */ /* 0x000fe200078e0207 */
[----:B------:R-:W-:Y:S01]  /*0840*/  LOP3.LUT R2, R5, 0x1c0, RZ, 0xc0, !PT ;  /* 0x000001c005027812 */ /* 0x000fe200078ec0ff */
[----:B------:R-:W-:Y:S02]  /*0850*/  IMAD.IADD R225, R225, 0x1, R3 ;  /* 0x00000001e1e17824 */ /* 0x000fe400078e0203 */
[----:B------:R-:W-:Y:S01]  /*0860*/  IMAD.IADD R10, R0, 0x1, R10 ;  /* 0x00000001000a7824 */ /* 0x000fe200078e020a */
[----:B------:R-:W-:Y:S01]  /*0870*/  SHF.R.U32.HI R4, RZ, 0x3, R2 ;  /* 0x00000003ff047819 */ /* 0x000fe20000011602 */
[----:B------:R-:W-:Y:S01]  /*0880*/  IMAD.IADD R252, R7, 0x1, R6 ;  /* 0x0000000107fc7824 */ /* 0x000fe200078e0206 */
[----:B------:R-:W-:Y:S02]  /*0890*/  SHF.R.S32.HI R6, RZ, 0x2, R18 ;  /* 0x00000002ff067819 */ /* 0x000fe40000011412 */
[----:B------:R-:W-:-:S02]  /*08a0*/  LOP3.LUT R0, R4, R2, R8, 0x1e, !PT ;  /* 0x0000000204007212 */ /* 0x000fc400078e1e08 */
[C---:B------:R-:W-:Y:S01]  /*08b0*/  LOP3.LUT R7, R4.reuse, R2, R12, 0x1e, !PT ;  /* 0x0000000204077212 */ /* 0x040fe200078e1e0c */
[----:B------:R-:W-:Y:S01]  /*08c0*/  IMAD R6, R9, 0x10, R6 ;  /* 0x0000001009067824 */ /* 0x000fe200078e0206 */
[----:B------:R-:W-:Y:S01]  /*08d0*/  LOP3.LUT R5, R4, R16, R2, 0x1e, !PT ;  /* 0x0000001004057212 */ /* 0x000fe200078e1e02 */
[--C-:B------:R-:W-:Y:S01]  /*08e0*/  IMAD R2, R11, 0x1000, R226.reuse ;  /* 0x000010000b027824 */ /* 0x100fe200078e02e2 */
[----:B------:R-:W-:Y:S01]  /*08f0*/  LEA R248, R10, UR4, 0x1 ;  /* 0x000000040af87c11 */ /* 0x000fe2000f8e08ff */
[----:B------:R-:W-:Y:S01]  /*0900*/  IMAD R4, R9, 0x400, R226 ;  /* 0x0000040009047824 */ /* 0x000fe200078e02e2 */
[----:B------:R1:W-:Y:S01]  /*0910*/  STL [R1+0x8], R6 ;  /* 0x0000080601007387 */ /* 0x0003e20000100800 */
[----:B------:R-:W-:Y:S01]  /*0920*/  IMAD.IADD R233, R2, 0x1, R0 ;  /* 0x0000000102e97824 */ /* 0x000fe200078e0200 */
[----:B------:R-:W-:Y:S01]  /*0930*/  LOP3.LUT R226, R5, R226, RZ, 0xfc, !PT ;  /* 0x000000e205e27212 */ /* 0x000fe200078efcff */
[----:B------:R-:W-:Y:S01]  /*0940*/  IMAD.U32 R0, RZ, RZ, UR6 ;  /* 0x00000006ff007e24 */ /* 0x000fe2000f8e00ff */
[----:B------:R-:W-:Y:S01]  /*0950*/  USHF.R.S32.HI UR6, URZ, 0x1f, UR45 ;  /* 0x0000001f3f067899 */ /* 0x000fe2000801142d */
[----:B------:R-:W-:-:S02]  /*0960*/  IMAD.IADD R2, R4, 0x1, R7 ;  /* 0x0000000104027824 */ /* 0x000fc400078e0207 */
[----:B------:R-:W-:Y:S01]  /*0970*/  IMAD.U32 R0, RZ, RZ, UR5 ;  /* 0x00000005ff007e24 */ /* 0x000fe2000f8e00ff */
[----:B------:R-:W-:Y:S01]  /*0980*/  USHF.R.S32.HI UR5, URZ, 0x1f, UR54 ;  /* 0x0000001f3f057899 */ /* 0x000fe20008011436 */
[----:B------:R-:W-:Y:S01]  /*0990*/  VIADD R249, R248, 0x10 ;  /* 0x00000010f8f97836 */ /* 0x000fe20000000000 */
[----:B------:R-:W-:Y:S01]  /*09a0*/  LEA R2, R2, UR4, 0x1 ;  /* 0x0000000402027c11 */ /* 0x000fe2000f8e08ff */
[----:B------:R-:W-:Y:S01]  /*09b0*/  IMAD.U32 R4, RZ, RZ, UR6 ;  /* 0x00000006ff047e24 */ /* 0x000fe2000f8e00ff */
[----:B------:R-:W-:Y:S01]  /*09c0*/  UIADD3 UR6, UR4, 0x14000, URZ ;  /* 0x0001400004067890 */ /* 0x000fe2000fffe03f */
[----:B------:R-:W-:Y:S02]  /*09d0*/  @P2 VIADD R249, R248, 0xfffffff0 ;  /* 0xfffffff0f8f92836 */ /* 0x000fe40000000000 */
[----:B------:R-:W-:Y:S01]  /*09e0*/  IMAD.U32 R0, RZ, RZ, UR5 ;  /* 0x00000005ff007e24 */ /* 0x000fe2000f8e00ff */
[----:B------:R-:W-:Y:S01]  /*09f0*/  SEL R0, R224, 0xffffffe0, !P4 ;  /* 0xffffffe0e0007807 */ /* 0x000fe20006000000 */
[----:B------:R-:W-:Y:S01]  /*0a00*/  UIADD3 UR5, UR4, 0x10000, URZ ;  /* 0x0001000004057890 */ /* 0x000fe2000fffe03f */
[----:B------:R-:W-:Y:S01]  /*0a10*/  LEA R232, R232, UR6, 0x1 ;  /* 0x00000006e8e87c11 */ /* 0x000fe2000f8e08ff */
[----:B------:R-:W-:Y:S01]  /*0a20*/  IMAD.IADD R251, R248, 0x1, R250 ;  /* 0x00000001f8fb7824 */ /* 0x000fe200078e02fa */
[----:B------:R-:W-:Y:S01]  /*0a30*/  LEA R230, R234, UR6, 0x1 ;  /* 0x00000006eae67c11 */ /* 0x000fe2000f8e08ff */
[----:B------:R-:W-:Y:S01]  /*0a40*/  IMAD.IADD R228, R2, 0x1, R227 ;  /* 0x0000000102e47824 */ /* 0x000fe200078e02e3 */
[----:B------:R-:W-:Y:S01]  /*0a50*/  SEL R224, R224, 0xffffffe0, !P6 ;  /* 0xffffffe0e0e07807 */ /* 0x000fe20007000000 */
[----:B------:R-:W-:Y:S01]  /*0a60*/  VIADD R235, R232, 0x20 ;  /* 0x00000020e8eb7836 */ /* 0x000fe20000000000 */
[----:B------:R-:W-:Y:S01]  /*0a70*/  LEA R252, R252, UR5, 0x1 ;  /* 0x00000005fcfc7c11 */ /* 0x000fe2000f8e08ff */
[----:B------:R-:W-:Y:S01]  /*0a80*/  IMAD.IADD R229, R230, 0x1, R0 ;  /* 0x00000001e6e57824 */ /* 0x000fe200078e0200 */
[----:B------:R-:W-:Y:S01]  /*0a90*/  LEA R226, R226, UR5, 0x1 ;  /* 0x00000005e2e27c11 */ /* 0x000fe2000f8e08ff */
[----:B------:R-:W-:-:S02]  /*0aa0*/  @P0 VIADD R235, R232, 0xffffffe0 ;  /* 0xffffffe0e8eb0836 */ /* 0x000fc40000000000 */
[----:B------:R-:W-:Y:S02]  /*0ab0*/  IMAD.IADD R224, R2, 0x1, R224 ;  /* 0x0000000102e07824 */ /* 0x000fe400078e02e0 */
[--C-:B------:R-:W-:Y:S02]  /*0ac0*/  IMAD.IADD R230, R230, 0x1, R231.reuse ;  /* 0x00000001e6e67824 */ /* 0x100fe400078e02e7 */
[----:B------:R-:W-:Y:S02]  /*0ad0*/  IMAD.IADD R231, R229, 0x1, R231 ;  /* 0x00000001e5e77824 */ /* 0x000fe400078e02e7 */
[----:B------:R-:W-:Y:S02]  /*0ae0*/  IMAD.IADD R250, R250, 0x1, R249 ;  /* 0x00000001fafa7824 */ /* 0x000fe400078e02f9 */
[----:B------:R-:W-:Y:S02]  /*0af0*/  VIADD R236, R235, 0x800 ;  /* 0x00000800ebec7836 */ /* 0x000fe40000000000 */
[----:B------:R-:W-:-:S02]  /*0b00*/  IMAD.IADD R227, R224, 0x1, R227 ;  /* 0x00000001e0e37824 */ /* 0x000fc400078e02e3 */
[----:B------:R-:W-:Y:S01]  /*0b10*/  IMAD.U32 R4, RZ, RZ, UR7 ;  /* 0x00000007ff047e24 */ /* 0x000fe2000f8e00ff */
[----:B-1----:R-:W-:-:S06]  /*0b20*/  ULDC.64 UR6, c[0x0][0x208] ;  /* 0x0000820000067ab9 */ /* 0x002fcc0000000a00 */
.L_x_94:
        /* <DEDUP_REMOVED lines=13> */
[----:B------:R-:W-:Y:S02]  /*0c00*/  @UP4 UIADD3 UR10, UP1, UR16, UR10, URZ ;  /* 0x0000000a100a4290 */ /* 0x000fe4000ff3e03f */
[----:B------:R-:W-:Y:S02]  /*0c10*/  UIADD3 UR15, UP2, UR16, UR12, URZ ;  /* 0x0000000c100f7290 */ /* 0x000fe4000ff5e03f */
[----:B------:R-:W-:Y:S01]  /*0c20*/  @UP3 UIADD3.X UR9, UR5, UR9, URZ, UP0, !UPT ;  /* 0x0000000905093290 */ /* 0x000fe200087fe43f */
[----:B------:R-:W-:Y:S01]  /*0c30*/  IMAD.U32 R4, RZ, RZ, UR8 ;  /* 0x00000008ff047e24 */ /* 0x000fe2000f8e00ff */
[----:B------:R-:W-:Y:S01]  /*0c40*/  UISETP.NE.U32.AND UP0, UPT, UR12, URZ, UPT ;  /* 0x0000003f0c00728c */ /* 0x000fe2000bf05070 */
[----:B------:R-:W-:Y:S01]  /*0c50*/  IMAD.U32 R6, RZ, RZ, UR10 ;  /* 0x0000000aff067e24 */ /* 0x000fe2000f8e00ff */
[----:B------:R-:W-:-:S02]  /*0c60*/  @UP4 UIADD3.X UR11, UR5, UR11, URZ, UP1, !UPT ;  /* 0x0000000b050b4290 */ /* 0x000fc40008ffe43f */
[----:B------:R-:W-:Y:S01]  /*0c70*/  UIADD3.X UR14, UR5, UR13, URZ, UP2, !UPT ;  /* 0x0000000d050e7290 */ /* 0x000fe200097fe43f */
[----:B------:R-:W-:Y:S01]  /*0c80*/  IMAD.U32 R5, RZ, RZ, UR9 ;  /* 0x00000009ff057e24 */ /* 0x000fe2000f8e00ff */
[----:B------:R-:W-:Y:S01]  /*0c90*/  UISETP.NE.AND.EX UP2, UPT, UR13, URZ, UPT, UP0 ;  /* 0x0000003f0d00728c */ /* 0x000fe2000bf45300 */
[----:B------:R-:W-:Y:S02]  /*0ca0*/  ULDC.U8 UR17, c[0x0][0x3c2] ;  /* 0x0000f08000117ab9 */ /* 0x000fe40000000000 */
[----:B------:R-:W-:Y:S01]  /*0cb0*/  ULDC.64 UR12, c[0x0][0x2f8] ;  /* 0x0000be00000c7ab9 */ /* 0x000fe20000000a00 */
[----:B------:R-:W-:Y:S01]  /*0cc0*/  UISETP.NE.AND UP1, UPT, UR17, URZ, UPT ;  /* 0x0000003f1100728c */ /* 0x000fe2000bf25270 */
[----:B------:R-:W-:Y:S01]  /*0cd0*/  IMAD.U32 R7, RZ, RZ, UR11 ;  /* 0x0000000bff077e24 */ /* 0x000fe2000f8e00ff */
[----:B------:R-:W-:Y:S01]  /*0ce0*/  UISETP.EQ.U32.AND UP4, UPT, UR12, URZ, UPT ;  /* 0x0000003f0c00728c */ /* 0x000fe2000bf82070 */
[----:B------:R-:W-:Y:S01]  /*0cf0*/  PLOP3.LUT P3, PT, PT, PT, UP2, 0x80, 0x0 ;  /* 0x000000000000781c */ /* 0x000fe20003f6f028 */
[----:B------:R-:W-:-:S02]  /*0d00*/  UIADD3 UR8, UP0, UR16, UR12, URZ ;  /* 0x0000000c10087290 */ /* 0x000fc4000ff1e03f */
[----:B------:R-:W-:Y:S01]  /*0d10*/  UISETP.EQ.OR.EX UP4, UPT, UR13, URZ, !UP1, UP4 ;  /* 0x0000003f0d00728c */ /* 0x000fe2000cf82740 */
[----:B------:R-:W2:Y:S01]  /*0d20*/  @P1 LDG.E R9, desc[UR6][R6.64] ;  /* 0x0000000606091981 */ /* 0x000ea2000c1e1900 */
[----:B------:R-:W-:Y:S01]  /*0d30*/  UIADD3.X UR5, UR5, UR13, URZ, UP0, !UPT ;  /* 0x0000000d05057290 */ /* 0x000fe200087fe43f */
[----:B------:R-:W-:Y:S01]  /*0d40*/  UMOV UR19, URZ ;  /* 0x0000003f00137c82 */ /* 0x000fe20008000000 */
[----:B------:R-:W-:Y:S02]  /*0d50*/  @!UP3 ULDC.64 UR10, c[0x0][0x318] ;  /* 0x0000c600000abab9 */ /* 0x000fe40000000a00 */
[----:B------:R-:W-:Y:S01]  /*0d60*/  PLOP3.LUT P2, PT, PT, PT, UP4, 0x80, 0x0 ;  /* 0x000000000000781c */ /* 0x000fe20003f4f048 */
[----:B------:R1:W3:Y:S02]  /*0d70*/  @P0 LDG.E R7, desc[UR6][R4.64] ;  /* 0x0000000604070981 */ /* 0x0002e4000c1e1900 */
[----:B-1----:R-:W-:Y:S02]  /*0d80*/  IMAD.U32 R4, RZ, RZ, UR15 ;  /* 0x0000000fff047e24 */ /* 0x002fe4000f8e00ff */
[----:B------:R-:W-:-:S05]  /*0d90*/  IMAD.U32 R5, RZ, RZ, UR14 ;  /* 0x0000000eff057e24 */ /* 0x000fca000f8e00ff */
[----:B------:R-:W4:Y:S04]  /*0da0*/  @P3 LDG.E R8, desc[UR6][R4.64] ;  /* 0x0000000604083981 */ /* 0x000f28000c1e1900 */
[----:B-----5:R1:W5:Y:S02]  /*0db0*/  @P3 LDG.E R0, desc[UR6][R4.64+0x4] ;  /* 0x0000040604003981 */ /* 0x020364000c1e1900 */
[----:B-1----:R-:W-:Y:S02]  /*0dc0*/  IMAD.U32 R4, RZ, RZ, UR8 ;  /* 0x00000008ff047e24 */ /* 0x002fe4000f8e00ff */
[----:B------:R-:W-:Y:S01]  /*0dd0*/  IMAD.U32 R5, RZ, RZ, UR5 ;  /* 0x00000005ff057e24 */ /* 0x000fe2000f8e00ff */
[----:B------:R-:W-:Y:S01]  /*0de0*/  @!UP3 UISETP.NE.U32.AND UP0, UPT, UR10, URZ, UPT ;  /* 0x0000003f0a00b28c */ /* 0x000fe2000bf05070 */
[----:B------:R-:W-:-:S03]  /*0df0*/  @!UP3 ULDC UR5, c[0x0][0x2cc] ;  /* 0x0000b3000005bab9 */ /* 0x000fc60000000800 */
[----:B------:R-:W5:Y:S01]  /*0e00*/  @!P2 LDG.E R6, desc[UR6][R4.64] ;  /* 0x000000060406a981 */ /* 0x000f62000c1e1900 */
[----:B------:R-:W-:Y:S01]  /*0e10*/  @!UP3 UISETP.NE.AND.EX UP0, UPT, UR11, URZ, UPT, UP0 ;  /* 0x0000003f0b00b28c */ /* 0x000fe2000bf05300 */
[----:B------:R-:W-:Y:S01]  /*0e20*/  UMOV UR9, 0xffffffff ;  /* 0xffffffff00097882 */ /* 0x000fe20000000000 */
[----:B------:R-:W-:Y:S02]  /*0e30*/  UMOV UR23, 0xffffffff ;  /* 0xffffffff00177882 */ /* 0x000fe40000000000 */
[----:B------:R-:W-:Y:S02]  /*0e40*/  @!UP3 USEL UR10, UR5, URZ, UP0 ;  /* 0x0000003f050ab287 */ /* 0x000fe40008000000 */
[----:B------:R-:W-:Y:S01]  /*0e50*/  USHF.L.U32 UR26, UR22, 0x5, URZ ;  /* 0x00000005161a7899 */ /* 0x000fe2000800063f */
[----:B------:R-:W-:Y:S01]  /*0e60*/  ULDC UR5, c[0x0][0x2c8] ;  /* 0x0000b20000057ab9 */ /* 0x000fe20000000800 */
[----:B--2---:R-:W-:Y:S02]  /*0e70*/  @P1 R2UR UR19, R9 ;  /* 0x00000000091312ca */ /* 0x004fe400000e0000 */
[----:B---3--:R-:W-:-:S02]  /*0e80*/  @P0 R2UR UR8, R7 ;  /* 0x00000000070802ca */ /* 0x008fc400000e0000 */
[----:B------:R-:W-:-:S04]  /*0e90*/  ISETP.NE.U32.AND P0, PT, RZ, UR12, PT ;  /* 0x0000000cff007c0c */ /* 0x000fc8000bf05070 */
[----:B------:R-:W-:-:S07]  /*0ea0*/  ISETP.NE.AND.EX P0, PT, RZ, UR13, PT, P0 ;  /* 0x0000000dff007c0c */ /* 0x000fce000bf05300 */
[----:B------:R-:W-:Y:S01]  /*0eb0*/  @UP3 UIADD3 UR8, UR8, -UR19, URZ ;  /* 0x8000001308083290 */ /* 0x000fe2000fffe03f */
[----:B----4-:R-:W-:Y:S02]  /*0ec0*/  @P3 R2UR UR9, R8 ;  /* 0x00000000080932ca */ /* 0x010fe400000e0000 */
[----:B-----5:R-:W-:Y:S02]  /*0ed0*/  @P3 R2UR UR11, R0 ;  /* 0x00000000000b32ca */ /* 0x020fe400000e0000 */
[----:B------:R-:W-:Y:S01]  /*0ee0*/  @!P2 R2UR UR23, R6 ;  /* 0x000000000617a2ca */ /* 0x000fe200000e0000 */
[----:B------:R-:W-:-:S14]  /*0ef0*/  @!P0 BRA `(.L_x_74) ;  /* 0x0000000000188947 */ /* 0x000fdc0003800000 */
[----:B------:R-:W-:-:S13]  /*0f00*/  PLOP3.LUT P0, PT, PT, PT, UP1, 0x80, 0x0 ;  /* 0x000000000000781c */ /* 0x000fda0003f0f018 */
[----:B------:R-:W2:Y:S04]  /*0f10*/  @P0 LDG.E R0, desc[UR6][R4.64+0x4] ;  /* 0x0000040604000981 */ /* 0x000ea8000c1e1900 */
[----:B------:R-:W3:Y:S01]  /*0f20*/  @!P0 LDG.E R4, desc[UR6][R4.64] ;  /* 0x0000000604048981 */ /* 0x000ee2000c1e1900 */
[----:B--2---:R-:W-:-:S13]  /*0f30*/  @P0 R2UR UR5, R0 ;  /* 0x00000000000502ca */ /* 0x004fda00000e0000 */
[----:B------:R-:W-:-:S07]  /*0f40*/  @UP1 UIADD3 UR5, UR5, -UR23, URZ ;  /* 0x8000001705051290 */ /* 0x000fce000fffe03f */
[----:B---3--:R-:W-:-:S15]  /*0f50*/  @!P0 R2UR UR5, R4 ;  /* 0x00000000040582ca */ /* 0x008fde00000e0000 */
.L_x_74:
[----:B------:R-:W-:Y:S02]  /*0f60*/  @!UP3 UIADD3 UR8, UR10, UR5, -UR19 ;  /* 0x000000050a08b290 */ /* 0x000fe4000fffe813 */
[----:B------:R-:W-:Y:S02]  /*0f70*/  @UP2 UIADD3 UR25, UR11, -UR9, URZ ;  /* 0x800000090b192290 */ /* 0x000fe4000fffe03f */
[----:B------:R-:W-:-:S05]  /*0f80*/  UISETP.GT.AND UP0, UPT, UR8, UR26, UPT ;  /* 0x0000001a0800728c */ /* 0x000fca000bf04270 */
[----:B------:R-:W-:Y:S01]  /*0f90*/  @!UP2 ULDC UR25, c[0x0][0x2c4] ;  /* 0x0000b1000019aab9 */ /* 0x000fe20000000800 */
[----:B------:R-:W-:-:S13]  /*0fa0*/  PLOP3.LUT P0, PT, PT, PT, UP0, 0x80, 0x0 ;  /* 0x000000000000781c */ /* 0x000fda0003f0f008 */
[----:B------:R-:W-:Y:S05]  /*0fb0*/  @!P0 BRA `(.L_x_75) ;  /* 0x0000005400b08947 */ /* 0x000fea0003800000 */
[----:B------:R-:W1:Y:S01]  /*0fc0*/  LDC R8, c[0x0][0x278] ;  /* 0x00009e00ff087b82 */ /* 0x000e620000000800 */
[----:B------:R-:W-:Y:S01]  /*0fd0*/  IABS R6, UR54 ;  /* 0x0000003600067c13 */ /* 0x000fe20008000000 */
[----:B------:R-:W-:Y:S01]  /*0fe0*/  UISETP.NE.AND UP0, UPT, UR9, -0x1, UPT ;  /* 0xffffffff0900788c */ /* 0x000fe2000bf05270 */
[----:B------:R-:W-:Y:S01]  /*0ff0*/  ULDC.64 UR10, c[0x0][0x228] ;  /* 0x00008a00000a7ab9 */ /* 0x000fe20000000a00 */
[----:B------:R-:W-:Y:S01]  /*1000*/  ULDC.64 UR12, c[0x0][0x488] ;  /* 0x00012200000c7ab9 */ /* 0x000fe20000000a00 */
[----:B------:R-:W-:-:S03]  /*1010*/  UIMAD UR5, UR57, UR10, URZ ;  /* 0x0000000a390572a4 */ /* 0x000fc6000f8e023f */
[----:B------:R-:W2:Y:S01]  /*1020*/  S2UR UR14, SR_CTAID.X ;  /* 0x00000000000e79c3 */ /* 0x000ea20000002500 */
[----:B------:R-:W-:Y:S02]  /*1030*/  UISETP.NE.AND UP1, UPT, UR23, -0x1, UPT ;  /* 0xffffffff1700788c */ /* 0x000fe4000bf25270 */
[----:B------:R-:W-:Y:S02]  /*1040*/  UIMAD.WIDE.U32 UR20, UR45, UR10, URZ ;  /* 0x0000000a2d1472a5 */ /* 0x000fe4000f8e003f */
[----:B------:R-:W-:Y:S01]  /*1050*/  UIMAD UR34, UR45, UR11, UR5 ;  /* 0x0000000b2d2272a4 */ /* 0x000fe2000f8e0205 */
[----:B------:R-:W-:Y:S02]  /*1060*/  ULDC.64 UR36, c[0x0][0x240] ;  /* 0x0000900000247ab9 */ /* 0x000fe40000000a00 */
[----:B------:R-:W-:Y:S01]  /*1070*/  @!UP0 ULDC.64 UR10, c[0x0][0x418] ;  /* 0x00010600000a8ab9 */ /* 0x000fe20000000a00 */
[----:B------:R-:W-:Y:S01]  /*1080*/  ULDC UR58, c[0x0][0x2d4] ;  /* 0x0000b500003a7ab9 */ /* 0x000fe20000000800 */
[----:B------:R-:W-:-:S02]  /*1090*/  @!UP0 UIMAD UR5, UR57, UR10, URZ ;  /* 0x0000000a390582a4 */ /* 0x000fc4000f8e023f */
[----:B------:R-:W-:Y:S02]  /*10a0*/  USHF.R.S32.HI UR43, URZ, 0x1f, UR58 ;  /* 0x0000001f3f2b7899 */ /* 0x000fe4000801143a */
[----:B------:R-:W-:Y:S01]  /*10b0*/  @!UP0 UIMAD UR35, UR45, UR11, UR5 ;  /* 0x0000000b2d2382a4 */ /* 0x000fe2000f8e0205 */
[----:B-1----:R-:W-:Y:S01]  /*10c0*/  IABS R7, R8 ;  /* 0x0000000800077213 */ /* 0x002fe20000000000 */
[----:B------:R-:W-:Y:S01]  /*10d0*/  @UP1 UIADD3 UR5, UR19, UR23, URZ ;  /* 0x0000001713051290 */ /* 0x000fe2000fffe03f */
[----:B------:R-:W-:Y:S01]  /*10e0*/  ISETP.NE.AND P3, PT, R8, RZ, PT ;  /* 0x000000ff0800720c */ /* 0x000fe20003f65270 */
[----:B------:R-:W-:Y:S01]  /*10f0*/  @UP1 ULDC.64 UR32, c[0x0][0x248] ;  /* 0x0000920000201ab9 */ /* 0x000fe20000000a00 */
[----:B------:R-:W1:Y:S01]  /*1100*/  I2F.RP R4, R7 ;  /* 0x0000000700047306 */ /* 0x000e620000209400 */
[----:B------:R-:W-:Y:S02]  /*1110*/  UIADD3 UR46, UR21, UR34, URZ ;  /* 0x00000022152e7290 */ /* 0x000fe4000fffe03f */
[----:B------:R-:W-:-:S02]  /*1120*/  UIADD3 UR16, UR25, 0x3f, URZ ;  /* 0x0000003f19107890 */ /* 0x000fc4000fffe03f */
[----:B--2---:R-:W-:Y:S02]  /*1130*/  UIMAD.WIDE.U32 UR28, UR14, UR12, URZ ;  /* 0x0000000c0e1c72a5 */ /* 0x004fe4000f8e003f */
[----:B------:R-:W-:Y:S02]  /*1140*/  @UP1 UIMAD UR42, UR5, UR33, URZ ;  /* 0x00000021052a12a4 */ /* 0x000fe4000f8e023f */
[----:B------:R-:W-:Y:S02]  /*1150*/  UIMAD UR48, UR14, UR13, UR29 ;  /* 0x0000000d0e3072a4 */ /* 0x000fe4000f8e021d */
[----:B------:R-:W-:Y:S01]  /*1160*/  USHF.L.U32 UR14, UR45, 0x7, URZ ;  /* 0x000000072d0e7899 */ /* 0x000fe2000800063f */
[----:B------:R-:W-:Y:S01]  /*1170*/  @UP0 ULDC.64 UR12, c[0x0][0x420] ;  /* 0x00010800000c0ab9 */ /* 0x000fe20000000a00 */
[----:B------:R-:W-:Y:S01]  /*1180*/  ULDC UR60, c[0x0][0x2dc] ;  /* 0x0000b700003c7ab9 */ /* 0x000fe20000000800 */
[----:B-1----:R-:W1:Y:S01]  /*1190*/  MUFU.RCP R4, R4 ;  /* 0x0000000400047308 */ /* 0x002e620000001000 */
[----:B------:R-:W-:-:S02]  /*11a0*/  USEL UR29, UR14, URZ, UP2 ;  /* 0x0000003f0e1d7287 */ /* 0x000fc40009000000 */
[----:B------:R-:W-:Y:S02]  /*11b0*/  UIMAD.WIDE.U32 UR14, UR9, UR36, URZ ;  /* 0x00000024090e72a5 */ /* 0x000fe4000f8e003f */
[----:B------:R-:W-:Y:S02]  /*11c0*/  @UP0 UIMAD.WIDE.U32 UR40, UR9, UR12, URZ ;  /* 0x0000000c092802a5 */ /* 0x000fe4000f8e003f */
[----:B------:R-:W-:Y:S02]  /*11d0*/  USEL UR55, UR20, UR14, !UP0 ;  /* 0x0000000e14377287 */ /* 0x000fe4000c000000 */
[----:B------:R-:W-:Y:S02]  /*11e0*/  @UP1 UIMAD.WIDE.U32 UR20, UR5, UR32, URZ ;  /* 0x00000020051412a5 */ /* 0x000fe4000f8e003f */
[----:B------:R-:W-:Y:S01]  /*11f0*/  UIMAD UR5, UR43, UR45, URZ ;  /* 0x0000002d2b0572a4 */ /* 0x000fe2000f8e023f */
[----:B------:R-:W-:Y:S01]  /*1200*/  ULDC UR59, c[0x0][0x270] ;  /* 0x00009c00003b7ab9 */ /* 0x000fe20000000800 */
[----:B------:R-:W-:-:S02]  /*1210*/  @UP0 UIMAD UR50, UR9, UR13, UR41 ;  /* 0x0000000d093202a4 */ /* 0x000fc4000f8e0229 */
[----:B------:R-:W-:Y:S01]  /*1220*/  @!UP0 UIMAD.WIDE.U32 UR38, UR45, UR10, URZ ;  /* 0x0000000a2d2682a5 */ /* 0x000fe2000f8e003f */
[----:B-1----:R-:W-:Y:S01]  /*1230*/  VIADD R4, R4, 0xffffffe ;  /* 0x0ffffffe04047836 */ /* 0x002fe20000000000 */
[----:B------:R-:W-:Y:S02]  /*1240*/  USHF.R.S32.HI UR18, URZ, 0x1f, UR16 ;  /* 0x0000001f3f127899 */ /* 0x000fe40008011410 */
[----:B------:R-:W-:Y:S01]  /*1250*/  UIMAD.WIDE UR10, UR60, UR59, URZ ;  /* 0x0000003b3c0a72a5 */ /* 0x000fe2000f8e023f */
[----:B------:R-:W1:Y:S01]  /*1260*/  F2I.FTZ.U32.TRUNC.NTZ R5, R4 ;  /* 0x0000000400057305 */ /* 0x000e62000021f000 */
[----:B------:R-:W-:Y:S02]  /*1270*/  UIMAD.WIDE.U32 UR12, UR45, UR58, URZ ;  /* 0x0000003a2d0c72a5 */ /* 0x000fe4000f8e003f */
[----:B------:R-:W-:Y:S02]  /*1280*/  UIMAD UR5, UR57, UR58, UR5 ;  /* 0x0000003a390572a4 */ /* 0x000fe4000f8e0205 */
[----:B------:R-:W-:-:S02]  /*1290*/  UIMAD UR27, UR9, UR37, URZ ;  /* 0x00000025091b72a4 */ /* 0x000fc4000f8e023f */
[----:B------:R-:W-:Y:S02]  /*12a0*/  ULEA.HI UR18, UR18, UR16, URZ, 0x6 ;  /* 0x0000001012127291 */ /* 0x000fe4000f8f303f */
[----:B------:R-:W-:Y:S02]  /*12b0*/  UIMAD UR16, UR11, UR12, URZ ;  /* 0x0000000c0b1072a4 */ /* 0x000fe4000f8e023f */
[----:B------:R-:W-:Y:S02]  /*12c0*/  UIADD3 UR5, UR13, UR5, URZ ;  /* 0x000000050d057290 */ /* 0x000fe4000fffe03f */
[----:B------:R-:W-:Y:S01]  /*12d0*/  @UP0 UIADD3 UR46, UR15, UR27, URZ ;  /* 0x0000001b0f2e0290 */ /* 0x000fe2000fffe03f */
[----:B-1----:R-:W-:Y:S01]  /*12e0*/  IMAD.MOV R0, RZ, RZ, -R5 ;  /* 0x000000ffff007224 */ /* 0x002fe200078e0a05 */
[----:B------:R-:W-:Y:S01]  /*12f0*/  UIMAD.WIDE.U32 UR14, UR10, UR12, URZ ;  /* 0x0000000c0a0e72a5 */ /* 0x000fe2000f8e003f */
[----:B------:R-:W-:Y:S01]  /*1300*/  IMAD.MOV.U32 R4, RZ, RZ, RZ ;  /* 0x000000ffff047224 */ /* 0x000fe200078e00ff */
[----:B------:R-:W-:Y:S01]  /*1310*/  UIMAD UR5, UR10, UR5, UR16 ;  /* 0x000000050a0572a4 */ /* 0x000fe2000f8e0210 */
[----:B------:R-:W-:Y:S01]  /*1320*/  IMAD R0, R0, R7, RZ ;  /* 0x0000000700007224 */ /* 0x000fe200078e02ff */
[----:B------:R-:W-:-:S02]  /*1330*/  ULOP3.LUT UR16, UR18, 0xffffffc0, URZ, 0xc0, !UPT ;  /* 0xffffffc012107892 */ /* 0x000fc4000f8ec03f */
[----:B------:R-:W-:Y:S01]  /*1340*/  UIADD3 UR47, UR15, UR5, URZ ;  /* 0x000000050f2f7290 */ /* 0x000fe2000fffe03f */
[----:B------:R-:W-:Y:S01]  /*1350*/  IMAD.HI.U32 R0, R5, R0, R4 ;  /* 0x0000000005007227 */ /* 0x000fe200078e0004 */
[----:B------:R-:W-:Y:S01]  /*1360*/  MOV R4, R6 ;  /* 0x0000000600047202 */ /* 0x000fe20000000f00 */
[----:B------:R-:W-:Y:S02]  /*1370*/  USHF.L.U64.HI UR17, UR45, 0x7, UR57 ;  /* 0x000000072d117899 */ /* 0x000fe40008010239 */
[----:B------:R-:W-:Y:S02]  /*1380*/  UIMAD.WIDE.U32 UR12, UR10, UR9, URZ ;  /* 0x000000090a0c72a5 */ /* 0x000fe4000f8e003f */
[----:B------:R-:W-:Y:S01]  /*1390*/  IMAD.HI.U32 R0, R0, R4, RZ ;  /* 0x0000000400007227 */ /* 0x000fe200078e00ff */
[----:B------:R-:W-:Y:S01]  /*13a0*/  UIMAD UR5, UR11, UR9, URZ ;  /* 0x000000090b0572a4 */ /* 0x000fe2000f8e023f */
[----:B------:R-:W-:Y:S02]  /*13b0*/  ULDC.U8 UR30, c[0x0][0x3d8] ;  /* 0x0000f600001e7ab9 */ /* 0x000fe40000000000 */
[----:B------:R-:W-:Y:S01]  /*13c0*/  IMAD.MOV R5, RZ, RZ, -R0 ;  /* 0x000000ffff057224 */ /* 0x000fe200078e0a00 */
[----:B------:R-:W-:-:S02]  /*13d0*/  UIADD3 UR16, UR16, -0x40, URZ ;  /* 0xffffffc010107890 */ /* 0x000fc4000fffe03f */
[----:B------:R-:W-:Y:S01]  /*13e0*/  UISETP.NE.AND UP3, UPT, UR30, URZ, UPT ;  /* 0x0000003f1e00728c */ /* 0x000fe2000bf65270 */
[C---:B------:R-:W-:Y:S01]  /*13f0*/  IMAD R4, R7.reuse, R5, R4 ;  /* 0x0000000507047224 */ /* 0x040fe200078e0204 */
[----:B------:R-:W-:Y:S02]  /*1400*/  USEL UR17, UR17, URZ, UP2 ;  /* 0x0000003f11117287 */ /* 0x000fe40009000000 */
[----:B------:R-:W-:Y:S02]  /*1410*/  @UP0 UIADD3 UR47, UR13, UR5, URZ ;  /* 0x000000050d2f0290 */ /* 0x000fe4000fffe03f */
[----:B------:R-:W-:Y:S01]  /*1420*/  ISETP.GT.U32.AND P1, PT, R7, R4, PT ;  /* 0x000000040700720c */ /* 0x000fe20003f24070 */
[----:B------:R-:W-:Y:S02]  /*1430*/  USHF.R.S32.HI UR27, URZ, 0x1f, UR16 ;  /* 0x0000001f3f1b7899 */ /* 0x000fe40008011410 */
[----:B------:R-:W-:Y:S02]  /*1440*/  UIADD3 UR5, UP2, UR16, UR29, URZ ;  /* 0x0000001d10057290 */ /* 0x000fe4000ff5e03f */
[----:B------:R-:W-:-:S02]  /*1450*/  USEL UR56, UR14, UR12, !UP0 ;  /* 0x0000000c0e387287 */ /* 0x000fc4000c000000 */
[----:B------:R-:W-:Y:S02]  /*1460*/  UIADD3.X UR14, UR27, UR17, URZ, UP2, !UPT ;  /* 0x000000111b0e7290 */ /* 0x000fe400097fe43f */
[----:B------:R-:W-:Y:S01]  /*1470*/  UIMAD UR11, UR11, UR5, URZ ;  /* 0x000000050b0b72a4 */ /* 0x000fe2000f8e023f */
[----:B------:R-:W-:Y:S01]  /*1480*/  ULDC.U8 UR31, c[0x0][0x480] ;  /* 0x00012000001f7ab9 */ /* 0x000fe20000000000 */
[----:B------:R-:W-:Y:S02]  /*1490*/  ULDC UR61, c[0x0][0x2c4] ;  /* 0x0000b100003d7ab9 */ /* 0x000fe40000000800 */
[----:B------:R-:W-:Y:S01]  /*14a0*/  @!P1 IMAD.IADD R4, R4, 0x1, -R7 ;  /* 0x0000000104049824 */ /* 0x000fe200078e0a07 */
[----:B------:R-:W-:Y:S01]  /*14b0*/  @!P1 IADD3 R0, R0, 0x1, RZ ;  /* 0x0000000100009810 */ /* 0x000fe20007ffe0ff */
[----:B------:R-:W-:Y:S01]  /*14c0*/  @UP1 UIADD3 UR24, UR19, UR23, URZ ;  /* 0x0000001713181290 */ /* 0x000fe2000fffe03f */
[----:B------:R-:W-:Y:S01]  /*14d0*/  PLOP3.LUT P1, PT, PT, PT, UP3, 0x80, 0x0 ;  /* 0x000000000000781c */ /* 0x000fe20003f2f038 */
[----:B------:R-:W-:Y:S01]  /*14e0*/  UISETP.NE.AND UP4, UPT, UR31, URZ, UPT ;  /* 0x0000003f1f00728c */ /* 0x000fe2000bf85270 */
[----:B------:R-:W-:Y:S01]  /*14f0*/  ISETP.GE.U32.AND P0, PT, R4, R7, PT ;  /* 0x000000070400720c */ /* 0x000fe20003f06070 */
[----:B------:R-:W-:Y:S01]  /*1500*/  UIMAD UR14, UR10, UR14, UR11 ;  /* 0x0000000e0a0e72a4 */ /* 0x000fe2000f8e020b */
[----:B------:R-:W-:Y:S01]  /*1510*/  LOP3.LUT R4, R8, UR54, RZ, 0x3c, !PT ;  /* 0x0000003608047c12 */ /* 0x000fe2000f8e3cff */
[----:B------:R-:W-:Y:S01]  /*1520*/  @UP1 ULDC.64 UR30, c[0x0][0x250] ;  /* 0x00009400001e1ab9 */ /* 0x000fe20000000a00 */
[----:B------:R-:W-:-:S02]  /*1530*/  @UP3 UIMAD UR11, UR45, UR61, URZ ;  /* 0x0000003d2d0b32a4 */ /* 0x000fc4000f8e023f */
[----:B------:R-:W-:Y:S01]  /*1540*/  ISETP.GE.AND P2, PT, R4, RZ, PT ;  /* 0x000000ff0400720c */ /* 0x000fe20003f46270 */
[----:B------:R-:W-:Y:S02]  /*1550*/  @UP1 UIMAD.WIDE.U32 UR12, UR24, UR30, URZ ;  /* 0x0000001e180c12a5 */ /* 0x000fe4000f8e003f */
[----:B------:R-:W-:Y:S02]  /*1560*/  @UP1 UIMAD UR15, UR24, UR31, URZ ;  /* 0x0000001f180f12a4 */ /* 0x000fe4000f8e023f */
[----:B------:R-:W-:Y:S02]  /*1570*/  USEL UR53, UR28, URZ, UP4 ;  /* 0x0000003f1c357287 */ /* 0x000fe4000a000000 */
[----:B------:R-:W-:Y:S01]  /*1580*/  @P0 VIADD R0, R0, 0x1 ;  /* 0x0000000100000836 */ /* 0x000fe20000000000 */
[----:B------:R-:W-:Y:S01]  /*1590*/  PLOP3.LUT P0, PT, PT, PT, UP1, 0x80, 0x0 ;  /* 0x000000000000781c */ /* 0x000fe20003f0f018 */
[----:B------:R-:W-:Y:S02]  /*15a0*/  UIMAD.WIDE.U32 UR28, UR10, UR5, URZ ;  /* 0x000000050a1c72a5 */ /* 0x000fe4000f8e003f */
[----:B------:R-:W-:Y:S01]  /*15b0*/  @UP3 USEL UR11, UR11, UR9, !UP0 ;  /* 0x000000090b0b3287 */ /* 0x000fe2000c000000 */
[----:B------:R-:W-:Y:S01]  /*15c0*/  IMAD.MOV.U32 R6, RZ, RZ, R0 ;  /* 0x000000ffff067224 */ /* 0x000fe200078e0000 */
[----:B------:R-:W-:-:S02]  /*15d0*/  UIMAD UR49, UR54, UR60, URZ ;  /* 0x0000003c363172a4 */ /* 0x000fc4000f8e023f */
[----:B------:R-:W-:Y:S01]  /*15e0*/  @!UP3 UIMAD UR10, UR45, UR59, UR54 ;  /* 0x0000003b2d0ab2a4 */ /* 0x000fe2000f8e0236 */
[----:B------:R-:W-:Y:S01]  /*15f0*/  @UP3 ULDC UR5, c[0x0][0x2e4] ;  /* 0x0000b90000053ab9 */ /* 0x000fe20000000800 */
[----:B------:R-:W-:Y:S01]  /*1600*/  @UP1 UIADD3 UR34, UR13, UR15, URZ ;  /* 0x0000000f0d221290 */ /* 0x000fe2000fffe03f */
[----:B------:R-:W-:Y:S01]  /*1610*/  @!P2 IADD3 R6, -R6, RZ, RZ ;  /* 0x000000ff0606a210 */ /* 0x000fe20007ffe1ff */
[----:B------:R-:W-:Y:S01]  /*1620*/  @!UP0 UIADD3 UR50, UR39, UR35, URZ ;  /* 0x0000002327328290 */ /* 0x000fe2000fffe03f */
[----:B------:R-:W-:Y:S01]  /*1630*/  @!P3 LOP3.LUT R6, RZ, R8, RZ, 0x33, !PT ;  /* 0x00000008ff06b212 */ /* 0x000fe200078e33ff */
[----:B------:R-:W-:Y:S02]  /*1640*/  USHF.R.S32.HI UR44, URZ, 0x6, UR18 ;  /* 0x000000063f2c7899 */ /* 0x000fe40008011412 */
[----:B------:R-:W-:Y:S02]  /*1650*/  @UP3 UIMAD UR15, UR54, UR5, UR11 ;  /* 0x00000005360f32a4 */ /* 0x000fe4000f8e020b */
[----:B------:R-:W-:-:S02]  /*1660*/  USEL UR51, UR48, URZ, UP4 ;  /* 0x0000003f30337287 */ /* 0x000fc4000a000000 */
[----:B------:R-:W-:Y:S02]  /*1670*/  USHF.R.S32.HI UR52, URZ, 0x1f, UR49 ;  /* 0x0000001f3f347899 */ /* 0x000fe40008011431 */
[----:B------:R-:W-:Y:S02]  /*1680*/  @!UP3 UIMAD UR15, UR10, UR61, URZ ;  /* 0x0000003d0a0fb2a4 */ /* 0x000fe4000f8e023f */
[----:B------:R-:W-:Y:S02]  /*1690*/  UIADD3 UR48, UR29, UR14, URZ ;  /* 0x0000000e1d307290 */ /* 0x000fe4000fffe03f */
[----:B------:R-:W-:Y:S01]  /*16a0*/  @UP1 UIADD3 UR35, UR21, UR42, URZ ;  /* 0x0000002a15231290 */ /* 0x000fe2000fffe03f */
[----:B------:R-:W-:Y:S01]  /*16b0*/  @UP1 UMOV UR24, UR20 ;  /* 0x0000001400181c82 */ /* 0x000fe20008000000 */
[----:B------:R-:W-:Y:S01]  /*16c0*/  @UP1 UMOV UR18, UR12 ;  /* 0x0000000c00121c82 */ /* 0x000fe20008000000 */
[----:B------:R-:W-:Y:S09]  /*16d0*/  @P0 BRA `(.L_x_76) ;  /* 0x0000000000300947 */ /* 0x000ff20003800000 */
        /* <DEDUP_REMOVED lines=12> */
.L_x_76:
[----:B------:R-:W-:Y:S05]  /*17a0*/  @P0 BRA `(.L_x_77) ;  /* 0x0000000000300947 */ /* 0x000fea0003800000 */
        /* <DEDUP_REMOVED lines=12> */
.L_x_77:
        /* <DEDUP_REMOVED lines=11> */
.L_x_78:
[----:B------:R-:W-:-:S04]  /*1920*/  UIMAD UR5, UR45, UR59, UR54 ;  /* 0x0000003b2d0572a4 */ /* 0x000fc8000f8e0236 */
[----:B------:R-:W-:-:S12]  /*1930*/  UIMAD UR5, UR5, UR58, URZ ;  /* 0x0000003a050572a4 */ /* 0x000fd8000f8e023f */
.L_x_79:
[----:B------:R-:W1:Y:S01]  /*1940*/  S2R R19, SR_TID.X ;  /* 0x0000000000137919 */ /* 0x000e620000002100 */
[----:B------:R-:W2:Y:S01]  /*1950*/  LDC.64 R12, c[0x0][0x420] ;  /* 0x00010800ff0c7b82 */ /* 0x000ea20000000a00 */
[----:B------:R-:W-:Y:S01]  /*1960*/  UIADD3 UR39, UR16, UR5, URZ ;  /* 0x0000000510277290 */ /* 0x000fe2000fffe03f */
[----:B------:R-:W-:Y:S01]  /*1970*/  BSSY B1, `(.L_x_75) ;  /* 0x00004d0000017945 */ /* 0x000fe20003800000 */
[----:B------:R-:W-:Y:S01]  /*1980*/  UIADD3 UR5, -UR8, UR25, UR26 ;  /* 0x0000001908057290 */ /* 0x000fe2000fffe11a */
[----:B------:R-:W-:Y:S01]  /*1990*/  ULDC UR9, c[0x0][0x398] ;  /* 0x0000e60000097ab9 */ /* 0x000fe20000000800 */
[----:B------:R-:W-:Y:S02]  /*19a0*/  USHF.R.S32.HI UR14, URZ, 0x1f, UR54 ;  /* 0x0000001f3f0e7899 */ /* 0x000fe40008011436 */
[----:B------:R-:W-:Y:S02]  /*19b0*/  UIMAD UR13, UR60, UR59, URZ ;  /* 0x0000003b3c0d72a4 */ /* 0x000fe4000f8e023f */
[----:B------:R-:W-:Y:S01]  /*19c0*/  UIADD3 UR5, UR5, -UR9, URZ ;  /* 0x8000000905057290 */ /* 0x000fe2000fffe03f */
[----:B------:R-:W-:Y:S01]  /*19d0*/  ULDC.64 UR20, c[0x0][0x258] ;  /* 0x0000960000147ab9 */ /* 0x000fe20000000a00 */
[----:B------:R-:W-:-:S02]  /*19e0*/  UIADD3 UR38, UR16, UR15, URZ ;  /* 0x0000000f10267290 */ /* 0x000fc4000fffe03f */
[----:B------:R-:W-:Y:S02]  /*19f0*/  UIMAD UR15, UR14, UR20, URZ ;  /* 0x000000140e0f72a4 */ /* 0x000fe4000f8e023f */
[----:B------:R-:W-:Y:S01]  /*1a00*/  USHF.L.U32 UR9, UR13, 0x6, URZ ;  /* 0x000000060d097899 */ /* 0x000fe2000800063f */
[----:B------:R-:W-:Y:S01]  /*1a10*/  ULDC.64 UR58, c[0x0][0x2b0] ;  /* 0x0000ac00003a7ab9 */ /* 0x000fe20000000a00 */
[----:B------:R-:W-:Y:S02]  /*1a20*/  UIMAD UR15, UR54, UR21, UR15 ;  /* 0x00000015360f72a4 */ /* 0x000fe4000f8e020f */
[----:B------:R-:W-:Y:S01]  /*1a30*/  UIADD3 UR17, UP2, UP0, UR28, UR9, UR49 ;  /* 0x000000091c117290 */ /* 0x000fe2000f85e031 */
[----:B--2---:R-:W-:Y:S01]  /*1a40*/  IMAD R14, R12, UR27, RZ ;  /* 0x0000001b0c0e7c24 */ /* 0x004fe2000f8e02ff */
[----:B------:R-:W-:Y:S01]  /*1a50*/  USHF.R.S32.HI UR9, URZ, 0x1f, UR9 ;  /* 0x0000001f3f097899 */ /* 0x000fe20008011409 */
[----:B------:R-:W-:Y:S02]  /*1a60*/  ULDC.64 UR28, c[0x0][0x400] ;  /* 0x00010000001c7ab9 */ /* 0x000fe40000000a00 */
[----:B------:R-:W-:Y:S01]  /*1a70*/  IMAD R14, R13, UR16, R14 ;  /* 0x000000100d0e7c24 */ /* 0x000fe2000f8e020e */
[----:B------:R-:W-:Y:S01]  /*1a80*/  ULDC.64 UR42, c[0x0][0x210] ;  /* 0x00008400002a7ab9 */ /* 0x000fe20000000a00 */
[----:B------:R-:W-:Y:S01]  /*1a90*/  ULDC.64 UR40, c[0x0][0x3e0] ;  /* 0x0000f80000287ab9 */ /* 0x000fe20000000a00 */
[----:B-1----:R-:W-:-:S04]  /*1aa0*/  SHF.R.S32.HI R15, RZ, 0x1f, R19 ;  /* 0x0000001fff0f7819 */ /* 0x002fc80000011413 */
[----:B------:R-:W-:-:S04]  /*1ab0*/  LEA.HI R4, R15, R19, RZ, 0x3 ;  /* 0x000000130f047211 */ /* 0x000fc800078f18ff */
[----:B------:R-:W-:Y:S02]  /*1ac0*/  SHF.R.S32.HI R0, RZ, 0x3, R4 ;  /* 0x00000003ff007819 */ /* 0x000fe40000011404 */
[----:B------:R-:W-:Y:S02]  /*1ad0*/  LOP3.LUT R4, R4, 0xfffffff8, RZ, 0xc0, !PT ;  /* 0xfffffff804047812 */ /* 0x000fe400078ec0ff */
[----:B------:R-:W-:Y:S02]  /*1ae0*/  SHF.R.S32.HI R20, RZ, 0x1f, R0 ;  /* 0x0000001fff147819 */ /* 0x000fe40000011400 */
[----:B------:R-:W-:Y:S01]  /*1af0*/  IADD3 R8, P1, R0, UR16, RZ ;  /* 0x0000001000087c10 */ /* 0x000fe2000ff3e0ff */
[----:B------:R-:W-:-:S03]  /*1b00*/  IMAD.IADD R17, R19, 0x1, -R4 ;  /* 0x0000000113117824 */ /* 0x000fc600078e0a04 */
[----:B------:R-:W-:Y:S01]  /*1b10*/  IADD3.X R5, R20, UR27, RZ, P1, !PT ;  /* 0x0000001b14057c10 */ /* 0x000fe20008ffe4ff */
[----:B------:R-:W-:-:S04]  /*1b20*/  IMAD.SHL.U32 R4, R17, 0x8, RZ ;  /* 0x0000000811047824 */ /* 0x000fc800078e00ff */
[----:B------:R-:W-:Y:S01]  /*1b30*/  IMAD R7, R5, UR36, RZ ;  /* 0x0000002405077c24 */ /* 0x000fe2000f8e02ff */
[----:B------:R-:W-:-:S03]  /*1b40*/  SHF.R.S32.HI R5, RZ, 0x1f, R4 ;  /* 0x0000001fff057819 */ /* 0x000fc60000011404 */
[C---:B------:R-:W-:Y:S02]  /*1b50*/  IMAD R7, R8.reuse, UR37, R7 ;  /* 0x0000002508077c24 */ /* 0x040fe4000f8e0207 */
[----:B------:R-:W-:-:S03]  /*1b60*/  IMAD.WIDE.U32 R8, R8, UR36, R4 ;  /* 0x0000002408087c25 */ /* 0x000fc6000f8e0004 */
[----:B------:R-:W-:Y:S02]  /*1b70*/  IADD3 R10, P2, R8, UR55, RZ ;  /* 0x00000037080a7c10 */ /* 0x000fe4000ff5e0ff */
[----:B------:R-:W-:Y:S01]  /*1b80*/  IADD3 R8, P1, R4, UR10, RZ ;  /* 0x0000000a04087c10 */ /* 0x000fe2000ff3e0ff */
[----:B------:R-:W-:Y:S01]  /*1b90*/  ULDC.64 UR10, c[0x0][0x428] ;  /* 0x00010a00000a7ab9 */ /* 0x000fe20000000a00 */
[----:B------:R-:W-:Y:S01]  /*1ba0*/  IADD3.X R11, R9, UR46, R7, P2, !PT ;  /* 0x0000002e090b7c10 */ /* 0x000fe200097fe407 */
[----:B------:R-:W-:Y:S01]  /*1bb0*/  UIMAD UR12, UR14, UR10, URZ ;  /* 0x0000000a0e0c72a4 */ /* 0x000fe2000f8e023f */
[----:B------:R-:W-:Y:S01]  /*1bc0*/  LEA.HI R7, R15, R19, RZ, 0x5 ;  /* 0x000000130f077211 */ /* 0x000fe200078f28ff */
[----:B------:R-:W-:Y:S01]  /*1bd0*/  USHF.R.S32.HI UR14, URZ, 0x1f, UR5 ;  /* 0x0000001f3f0e7899 */ /* 0x000fe20008011405 */
[----:B------:R-:W-:Y:S01]  /*1be0*/  IADD3.X R9, R5, UR50, RZ, P1, !PT ;  /* 0x0000003205097c10 */ /* 0x000fe20008ffe4ff */
[----:B------:R-:W-:Y:S01]  /*1bf0*/  IMAD.U32 R15, RZ, RZ, UR10 ;  /* 0x0000000aff0f7e24 */ /* 0x000fe2000f8e00ff */
[----:B------:R-:W-:Y:S01]  /*1c00*/  LOP3.LUT R16, R7, 0xffffffe0, RZ, 0xc0, !PT ;  /* 0xffffffe007107812 */ /* 0x000fe200078ec0ff */
[----:B------:R-:W-:Y:S01]  /*1c10*/  ULEA.HI UR14, UR14, UR5, URZ, 0x6 ;  /* 0x000000050e0e7291 */ /* 0x000fe2000f8f303f */
[----:B------:R-:W-:Y:S01]  /*1c20*/  SHF.R.S32.HI R7, RZ, 0x5, R7 ;  /* 0x00000005ff077819 */ /* 0x000fe20000011407 */
[----:B------:R-:W-:Y:S01]  /*1c30*/  IMAD.WIDE.U32 R8, R12, UR16, R8 ;  /* 0x000000100c087c25 */ /* 0x000fe2000f8e0008 */
[----:B------:R-:W-:-:S02]  /*1c40*/  UIADD3.X UR5, UR48, UR9, UR52, UP2, UP0 ;  /* 0x0000000930057290 */ /* 0x000fc400097e0434 */
[----:B------:R-:W-:Y:S01]  /*1c50*/  USHF.R.S32.HI UR14, URZ, 0x6, UR14 ;  /* 0x000000063f0e7899 */ /* 0x000fe2000801140e */
[----:B------:R-:W-:Y:S01]  /*1c60*/  IMAD.IADD R16, R19, 0x1, -R16 ;  /* 0x0000000113107824 */ /* 0x000fe200078e0a10 */
[----:B------:R-:W-:Y:S01]  /*1c70*/  UIADD3 UR9, UP3, UP2, UR53, UR17, UR56 ;  /* 0x0000001135097290 */ /* 0x000fe2000fa7e038 */
[----:B------:R-:W-:Y:S01]  /*1c80*/  IMAD.IADD R9, R9, 0x1, R14 ;  /* 0x0000000109097824 */ /* 0x000fe200078e020e */
[----:B------:R-:W-:Y:S01]  /*1c90*/  UISETP.LT.AND UP0, UPT, URZ, UR14, UPT ;  /* 0x0000000e3f00728c */ /* 0x000fe2000bf01270 */
[----:B------:R-:W-:Y:S01]  /*1ca0*/  IMAD.U32 R14, RZ, RZ, UR20 ;  /* 0x00000014ff0e7e24 */ /* 0x000fe2000f8e00ff */
[----:B------:R-:W-:Y:S01]  /*1cb0*/  UIADD3.X UR5, UR51, UR5, UR47, UP3, UP2 ;  /* 0x0000000533057290 */ /* 0x000fe20009fe442f */
[----:B------:R-:W-:Y:S01]  /*1cc0*/  IMAD R7, R7, UR13, R16 ;  /* 0x0000000d07077c24 */ /* 0x000fe2000f8e0210 */
[----:B------:R-:W-:Y:S01]  /*1cd0*/  USEL UR14, URZ, UR14, !UP0 ;  /* 0x0000000e3f0e7287 */ /* 0x000fe2000c000000 */
[----:B------:R-:W-:Y:S01]  /*1ce0*/  IMAD.WIDE.U32 R10, R14, UR54, R10 ;  /* 0x000000360e0a7c25 */ /* 0x000fe2000f8e000a */
[----:B------:R-:W-:-:S02]  /*1cf0*/  UIMAD UR11, UR54, UR11, UR12 ;  /* 0x0000000b360b72a4 */ /* 0x000fc4000f8e020c */
[----:B------:R-:W-:Y:S01]  /*1d00*/  IADD3 R14, P1, R7, UR9, RZ ;  /* 0x00000009070e7c10 */ /* 0x000fe2000ff3e0ff */
[----:B------:R-:W-:Y:S01]  /*1d10*/  UISETP.GT.AND UP0, UPT, UR44, UR14, UPT ;  /* 0x0000000e2c00728c */ /* 0x000fe2000bf04270 */
[----:B------:R-:W-:Y:S01]  /*1d20*/  IMAD.WIDE.U32 R8, R15, UR54, R8 ;  /* 0x000000360f087c25 */ /* 0x000fe2000f8e0008 */
[----:B------:R-:W-:Y:S02]  /*1d30*/  LEA R242, P3, R10, UR42, 0x1 ;  /* 0x0000002a0af27c11 */ /* 0x000fe4000f8608ff */
[----:B------:R-:W-:Y:S01]  /*1d40*/  LEA.HI.X.SX32 R16, R7, UR5, 0x1, P1 ;  /* 0x0000000507107c11 */ /* 0x000fe200088f0eff */
[----:B------:R-:W-:Y:S01]  /*1d50*/  VIADD R9, R9, UR11 ;  /* 0x0000000b09097c36 */ /* 0x000fe20008000000 */
[----:B------:R-:W-:Y:S01]  /*1d60*/  LEA R238, P1, R14, UR28, 0x2 ;  /* 0x0000001c0eee7c11 */ /* 0x000fe2000f8210ff */
[-C--:B------:R-:W-:Y:S01]  /*1d70*/  IMAD R15, R20, R12.reuse, RZ ;  /* 0x0000000c140f7224 */ /* 0x080fe200078e02ff */
[----:B------:R-:W-:Y:S01]  /*1d80*/  UIMAD.WIDE UR10, UR38, 0x4, UR58 ;  /* 0x00000004260a78a5 */ /* 0x000fe2000f8e023a */
[----:B------:R-:W-:Y:S01]  /*1d90*/  IMAD.WIDE.U32 R8, R0, R12, R8 ;  /* 0x0000000c00087225 */ /* 0x000fe200078e0008 */
[----:B------:R-:W-:Y:S01]  /*1da0*/  LEA.HI.X R239, R14, UR29, R16, 0x2, P1 ;  /* 0x0000001d0eef7c11 */ /* 0x000fe200088f1410 */
[----:B------:R-:W-:Y:S01]  /*1db0*/  ULDC.64 UR58, c[0x0][0x478] ;  /* 0x00011e00003a7ab9 */ /* 0x000fe20000000a00 */
[----:B------:R-:W-:Y:S01]  /*1dc0*/  PLOP3.LUT P1, PT, PT, PT, UP0, 0x80, 0x0 ;  /* 0x000000000000781c */ /* 0x000fe20003f2f008 */
[----:B------:R-:W-:Y:S01]  /*1dd0*/  IMAD R15, R0, R13, R15 ;  /* 0x0000000d000f7224 */ /* 0x000fe200078e020f */
[----:B------:R-:W-:Y:S01]  /*1de0*/  UIMAD.WIDE UR12, UR39, 0x4, UR58 ;  /* 0x00000004270c78a5 */ /* 0x000fe2000f8e023a */
[----:B------:R-:W-:Y:S01]  /*1df0*/  VIADD R11, R11, UR15 ;  /* 0x0000000f0b0b7c36 */ /* 0x000fe20008000000 */
[----:B------:R-:W-:Y:S01]  /*1e00*/  LEA R240, P2, R8, UR40, 0x1 ;  /* 0x0000002808f07c11 */ /* 0x000fe2000f8408ff */
[----:B------:R-:W-:Y:S01]  /*1e10*/  IMAD.IADD R7, R9, 0x1, R15 ;  /* 0x0000000109077824 */ /* 0x000fe200078e020f */
[----:B------:R-:W-:Y:S01]  /*1e20*/  UMOV UR9, UR11 ;  /* 0x0000000b00097c82 */ /* 0x000fe20008000000 */
[----:B------:R-:W-:Y:S01]  /*1e30*/  UIADD3 UR5, UR44, -0x1, URZ ;  /* 0xffffffff2c057890 */ /* 0x000fe2000fffe03f */
[----:B------:R-:W-:Y:S01]  /*1e40*/  LEA.HI.X R243, R10, UR43, R11, 0x1, P3 ;  /* 0x0000002b0af37c11 */ /* 0x000fe200098f0c0b */
[----:B------:R-:W-:Y:S01]  /*1e50*/  UMOV UR11, UR13 ;  /* 0x0000000d000b7c82 */ /* 0x000fe20008000000 */
[----:B------:R-:W-:-:S03]  /*1e60*/  LEA.HI.X R241, R8, UR41, R7, 0x1, P2 ;  /* 0x0000002908f17c11 */ /* 0x000fc600090f0c07 */
[----:B------:R-:W-:Y:S06]  /*1e70*/  @P1 BRA `(.L_x_80) ;  /* 0x0000000400481947 */ /* 0x000fec0003800000 */
[----:B------:R-:W-:Y:S02]  /*1e80*/  @UP1 UIADD3 UR12, UR19, UR23, URZ ;  /* 0x00000017130c1290 */ /* 0x000fe4000fffe03f */
[----:B------:R-:W-:Y:S01]  /*1e90*/  @UP1 UIADD3 UR5, UR19, UR23, URZ ;  /* 0x0000001713051290 */ /* 0x000fe2000fffe03f */
[----:B------:R-:W-:Y:S01]  /*1ea0*/  @UP1 ULDC.64 UR14, c[0x0][0x450] ;  /* 0x00011400000e1ab9 */ /* 0x000fe20000000a00 */
[----:B------:R-:W-:Y:S01]  /*1eb0*/  @UP1 ULDC.64 UR16, c[0x0][0x458] ;  /* 0x0001160000101ab9 */ /* 0x000fe20000000a00 */
[----:B------:R-:W-:Y:S02]  /*1ec0*/  UIMAD UR13, UR22, -0x20, UR8 ;  /* 0xffffffe0160d78a4 */ /* 0x000fe4000f8e0208 */
[----:B------:R-:W-:Y:S02]  /*1ed0*/  @UP1 UIMAD.WIDE.U32 UR10, UR12, UR14, URZ ;  /* 0x0000000e0c0a12a5 */ /* 0x000fe4000f8e003f */
[----:B------:R-:W-:Y:S02]  /*1ee0*/  @UP1 UIMAD.WIDE.U32 UR8, UR5, UR16, URZ ;  /* 0x00000010050812a5 */ /* 0x000fe4000f8e003f */
[----:B------:R-:W-:Y:S01]  /*1ef0*/  @UP1 UIMAD UR5, UR5, UR17, URZ ;  /* 0x00000011050512a4 */ /* 0x000fe2000f8e023f */
[----:B------:R-:W-:Y:S01]  /*1f00*/  ISETP.GE.AND P1, PT, R0, UR13, PT ;  /* 0x0000000d00007c0c */ /* 0x000fe2000bf26270 */
[----:B------:R-:W-:-:S02]  /*1f10*/  @UP1 UIMAD UR12, UR12, UR15, URZ ;  /* 0x0000000f0c0c12a4 */ /* 0x000fc4000f8e023f */
[----:B------:R-:W-:Y:S02]  /*1f20*/  @UP1 UIADD3 UR21, UR9, UR5, URZ ;  /* 0x0000000509151290 */ /* 0x000fe4000fffe03f */
        /* <DEDUP_REMOVED lines=16> */
.L_x_81:
[----:B------:R-:W-:Y:S05]  /*2030*/  @P0 BRA `(.L_x_82) ;  /* 0x0000000000300947 */ /* 0x000fea0003800000 */
[----:B------:R-:W-:Y:S01]  /*2040*/  USHF.R.S32.HI UR5, URZ, 0x1f, UR19 ;  /* 0x0000001f3f057899 */ /* 0x000fe20008011413 */
[----:B------:R-:W-:Y:S01]  /*2050*/  ULDC.64 UR16, c[0x0][0x458] ;  /* 0x0001160000107ab9 */ /* 0x000fe20000000a00 */
[----:B------:R-:W-:Y:S02]  /*2060*/  ULDC.64 UR10, c[0x0][0x440] ;  /* 0x00011000000a7ab9 */ /* 0x000fe40000000a00 */
[----:B------:R-:W-:Y:S02]  /*2070*/  UIMAD UR5, UR5, UR16, URZ ;  /* 0x00000010050572a4 */ /* 0x000fe4000f8e023f */
[----:B------:R-:W-:Y:S02]  /*2080*/  UIMAD.WIDE.U32 UR8, UR19, UR16, URZ ;  /* 0x00000010130872a5 */ /* 0x000fe4000f8e003f */
[----:B------:R-:W-:Y:S02]  /*2090*/  UIMAD UR19, UR19, UR17, UR5 ;  /* 0x00000011131372a4 */ /* 0x000fe4000f8e0205 */
[----:B------:R-:W-:-:S02]  /*20a0*/  UIMAD UR5, UR57, UR10, URZ ;  /* 0x0000000a390572a4 */ /* 0x000fc4000f8e023f */
[----:B------:R-:W-:Y:S02]  /*20b0*/  UIADD3 UR9, UR9, UR19, URZ ;  /* 0x0000001309097290 */ /* 0x000fe4000fffe03f */
[----:B------:R-:W-:Y:S02]  /*20c0*/  UIMAD UR5, UR45, UR11, UR5 ;  /* 0x0000000b2d0572a4 */ /* 0x000fe4000f8e0205 */
[----:B------:R-:W-:-:S04]  /*20d0*/  UIMAD.WIDE.U32 UR8, UR45, UR10, UR8 ;  /* 0x0000000a2d0872a5 */ /* 0x000fc8000f8e0008 */
[----:B------:R-:W-:-:S03]  /*20e0*/  UIADD3 UR21, UR9, UR5, URZ ;  /* 0x0000000509157290 */ /* 0x000fc6000fffe03f */
[----:B------:R-:W-:-:S09]  /*20f0*/  UMOV UR13, UR8 ;  /* 0x00000008000d7c82 */ /* 0x000fd20008000000 */
.L_x_82:
[----:B------:R-:W-:Y:S05]  /*2100*/  @P1 BRA `(.L_x_83) ;  /* 0x0000004400581947 */ /* 0x000fea0003800000 */
[----:B------:R-:W-:Y:S01]  /*2110*/  IMAD.U32 R8, RZ, RZ, UR26 ;  /* 0x0000001aff087e24 */ /* 0x000fe2000f8e00ff */
[----:B------:R-:W-:Y:S01]  /*2120*/  IADD3 R0, P0, R0, UR26, RZ ;  /* 0x0000001a00007c10 */ /* 0x000fe2000ff1e0ff */
[----:B------:R-:W-:Y:S01]  /*2130*/  USHF.R.S32.HI UR10, URZ, 0x1f, UR54 ;  /* 0x0000001f3f0a7899 */ /* 0x000fe20008011436 */
[----:B------:R-:W-:Y:S02]  /*2140*/  ULDC.64 UR8, c[0x0][0x468] ;  /* 0x00011a0000087ab9 */ /* 0x000fe40000000a00 */
[----:B------:R-:W-:Y:S01]  /*2150*/  LEA.HI.X.SX32 R8, R8, R20, 0x1, P0 ;  /* 0x0000001408087211 */ /* 0x000fe200000f0eff */
[----:B------:R-:W-:Y:S01]  /*2160*/  IMAD.WIDE.U32 R6, R0, UR14, R4 ;  /* 0x0000000e00067c25 */ /* 0x000fe2000f8e0004 */
[----:B------:R-:W-:-:S03]  /*2170*/  UIMAD UR5, UR10, UR8, URZ ;  /* 0x000000080a0572a4 */ /* 0x000fc6000f8e023f */
[----:B------:R-:W-:Y:S01]  /*2180*/  IMAD R9, R8, UR14, RZ ;  /* 0x0000000e08097c24 */ /* 0x000fe2000f8e02ff */
[----:B------:R-:W-:Y:S01]  /*2190*/  IADD3 R10, P0, R6, UR18, RZ ;  /* 0x00000012060a7c10 */ /* 0x000fe2000ff1e0ff */
[----:B------:R-:W-:Y:S01]  /*21a0*/  IMAD.WIDE.U32 R4, R0, UR16, R4 ;  /* 0x0000001000047c25 */ /* 0x000fe2000f8e0004 */
[----:B------:R-:W-:-:S03]  /*21b0*/  UIMAD UR12, UR54, UR9, UR5 ;  /* 0x00000009360c72a4 */ /* 0x000fc6000f8e0205 */
[----:B------:R-:W-:Y:S02]  /*21c0*/  IMAD R9, R0, UR15, R9 ;  /* 0x0000000f00097c24 */ /* 0x000fe4000f8e0209 */
[----:B------:R-:W-:-:S03]  /*21d0*/  IMAD R8, R8, UR16, RZ ;  /* 0x0000001008087c24 */ /* 0x000fc6000f8e02ff */
[----:B------:R-:W-:Y:S01]  /*21e0*/  IADD3.X R11, R7, UR20, R9, P0, !PT ;  /* 0x00000014070b7c10 */ /* 0x000fe200087fe409 */
[----:B------:R-:W-:Y:S01]  /*21f0*/  IMAD R0, R0, UR17, R8 ;  /* 0x0000001100007c24 */ /* 0x000fe2000f8e0208 */
[----:B------:R-:W-:Y:S02]  /*2200*/  IADD3 R8, P0, R4, UR13, RZ ;  /* 0x0000000d04087c10 */ /* 0x000fe4000ff1e0ff */
[----:B------:R-:W-:Y:S01]  /*2210*/  MOV R4, UR8 ;  /* 0x0000000800047c02 */ /* 0x000fe20008000f00 */
[----:B------:R-:W-:Y:S01]  /*2220*/  ULDC.64 UR8, c[0x0][0x470] ;  /* 0x00011c0000087ab9 */ /* 0x000fe20000000a00 */
[----:B------:R-:W-:Y:S01]  /*2230*/  IADD3.X R9, R5, UR21, R0, P0, !PT ;  /* 0x0000001505097c10 */ /* 0x000fe200087fe400 */
[----:B------:R-:W-:Y:S01]  /*2240*/  UIMAD UR5, UR10, UR8, URZ ;  /* 0x000000080a0572a4 */ /* 0x000fe2000f8e023f */
[----:B------:R-:W-:Y:S02]  /*2250*/  IMAD.U32 R0, RZ, RZ, UR8 ;  /* 0x00000008ff007e24 */ /* 0x000fe4000f8e00ff */
[----:B------:R-:W-:Y:S01]  /*2260*/  IMAD.WIDE.U32 R10, R4, UR54, R10 ;  /* 0x00000036040a7c25 */ /* 0x000fe2000f8e000a */
[----:B------:R-:W-:Y:S01]  /*2270*/  UIMAD UR5, UR54, UR9, UR5 ;  /* 0x00000009360572a4 */ /* 0x000fe2000f8e0205 */
[----:B------:R-:W-:-:S02]  /*2280*/  ULDC.64 UR10, c[0x0][0x3f0] ;  /* 0x0000fc00000a7ab9 */ /* 0x000fc40000000a00 */
[----:B------:R-:W-:Y:S01]  /*2290*/  IMAD.WIDE.U32 R8, R0, UR54, R8 ;  /* 0x0000003600087c25 */ /* 0x000fe2000f8e0008 */
[----:B------:R-:W-:Y:S01]  /*22a0*/  ULDC.64 UR8, c[0x0][0x3f8] ;  /* 0x0000fe0000087ab9 */ /* 0x000fe20000000a00 */
[----:B------:R-:W-:Y:S02]  /*22b0*/  IADD3 R0, R11, UR12, RZ ;  /* 0x0000000c0b007c10 */ /* 0x000fe4000fffe0ff */
[----:B------:R-:W-:Y:S01]  /*22c0*/  LEA R6, P1, R10, UR10, 0x1 ;  /* 0x0000000a0a067c11 */ /* 0x000fe2000f8208ff */
[----:B------:R-:W-:Y:S01]  /*22d0*/  VIADD R5, R9, UR5 ;  /* 0x0000000509057c36 */ /* 0x000fe20008000000 */
[----:B------:R-:W-:Y:S02]  /*22e0*/  LEA R4, P0, R8, UR8, 0x1 ;  /* 0x0000000808047c11 */ /* 0x000fe4000f8008ff */
[----:B------:R-:W-:Y:S02]  /*22f0*/  LEA.HI.X R7, R10, UR11, R0, 0x1, P1 ;  /* 0x0000000b0a077c11 */ /* 0x000fe400088f0c00 */
[----:B------:R-:W-:-:S03]  /*2300*/  LEA.HI.X R5, R8, UR9, R5, 0x1, P0 ;  /* 0x0000000908057c11 */ /* 0x000fc600080f0c05 */
[----:B------:R2:W-:Y:S04]  /*2310*/  STG.E.128 desc[UR6][R6.64], RZ ;  /* 0x000000ff06007986 */ /* 0x0005e8000c101d06 */
[----:B------:R2:W-:Y:S04]  /*2320*/  STG.E.128 desc[UR6][R6.64+0x80], RZ ;  /* 0x000080ff06007986 */ /* 0x0005e8000c101d06 */
[----:B------:R2:W-:Y:S04]  /*2330*/  STG.E.128 desc[UR6][R6.64+0x100], RZ ;  /* 0x000100ff06007986 */ /* 0x0005e8000c101d06 */
[----:B------:R2:W-:Y:S04]  /*2340*/  STG.E.128 desc[UR6][R6.64+0x180], RZ ;  /* 0x000180ff06007986 */ /* 0x0005e8000c101d06 */
[----:B------:R2:W-:Y:S04]  /*2350*/  STG.E.128 desc[UR6][R4.64], RZ ;  /* 0x000000ff04007986 */ /* 0x0005e8000c101d06 */
[----:B------:R2:W-:Y:S04]  /*2360*/  STG.E.128 desc[UR6][R4.64+0x80], RZ ;  /* 0x000080ff04007986 */ /* 0x0005e8000c101d06 */
[----:B------:R2:W-:Y:S04]  /*2370*/  STG.E.128 desc[UR6][R4.64+0x100], RZ ;  /* 0x000100ff04007986 */ /* 0x0005e8000c101d06 */
[----:B------:R2:W-:Y:S01]  /*2380*/  STG.E.128 desc[UR6][R4.64+0x180], RZ ;  /* 0x000180ff04007986 */ /* 0x0005e2000c101d06 */
[----:B------:R-:W-:Y:S05]  /*2390*/  BRA `(.L_x_83) ;  /* 0x0000004000b47947 */ /* 0x000fea0003800000 */
.L_x_80:
[----:B------:R-:W-:Y:S01]  /*23a0*/  PLOP3.LUT P0, PT, PT, PT, UP4, 0x80, 0x0 ;  /* 0x000000000000781c */ /* 0x000fe20003f0f048 */
[----:B------:R-:W-:Y:S01]  /*23b0*/  UIMAD UR13, UR22, -0x20, UR8 ;  /* 0xffffffe0160d78a4 */ /* 0x000fe2000f8e0208 */
[----:B------:R-:W-:Y:S11]  /*23c0*/  BSSY B0, `(.L_x_84) ;  /* 0x000001f000007945 */ /* 0x000ff60003800000 */
[----:B------:R-:W-:Y:S01]  /*23d0*/  @P0 BAR.SYNC.DEFER_BLOCKING 0x0 ;  /* 0x0000000000000b1d */ /* 0x000fe20000010000 */
[----:B------:R-:W-:-:S13]  /*23e0*/  ISETP.GE.AND P2, PT, R0, UR13, PT ;  /* 0x0000000d00007c0c */ /* 0x000fda000bf46270 */
[----:B------:R1:W-:Y:S04]  /*23f0*/  @P2 STS.128 [R237+0x14000], RZ ;  /* 0x014000ffed002388 */ /* 0x0003e80000000c00 */
[----:B------:R1:W-:Y:S04]  /*2400*/  @P2 STS.128 [R237+0x15000], RZ ;  /* 0x015000ffed002388 */ /* 0x0003e80000000c00 */
[----:B------:R1:W-:Y:S04]  /*2410*/  @P2 STS.128 [R237+0x16000], RZ ;  /* 0x016000ffed002388 */ /* 0x0003e80000000c00 */
[----:B------:R1:W-:Y:S01]  /*2420*/  @P2 STS.128 [R237+0x17000], RZ ;  /* 0x017000ffed002388 */ /* 0x0003e20000000c00 */
[----:B------:R-:W-:Y:S05]  /*2430*/  @P2 BRA `(.L_x_85) ;  /* 0x00000000005c2947 */ /* 0x000fea0003800000 */
[----:B------:R-:W-:Y:S01]  /*2440*/  IADD3 R7, P0, R0, UR26, RZ ;  /* 0x0000001a00077c10 */ /* 0x000fe2000ff1e0ff */
[----:B------:R-:W-:Y:S01]  /*2450*/  ULDC.64 UR16, c[0x0][0x268] ;  /* 0x00009a0000107ab9 */ /* 0x000fe20000000a00 */
[----:B------:R-:W-:-:S04]  /*2460*/  MOV R8, UR26 ;  /* 0x0000001a00087c02 */ /* 0x000fc80008000f00 */
[----:B------:R-:W-:Y:S01]  /*2470*/  LEA.HI.X.SX32 R10, R8, R20, 0x1, P0 ;  /* 0x00000014080a7211 */ /* 0x000fe200000f0eff */
[----:B------:R-:W-:-:S04]  /*2480*/  IMAD.WIDE.U32 R8, R7, UR30, R4 ;  /* 0x0000001e07087c25 */ /* 0x000fc8000f8e0004 */
[----:B------:R-:W-:-:S04]  /*2490*/  IMAD R10, R10, UR30, RZ ;  /* 0x0000001e0a0a7c24 */ /* 0x000fc8000f8e02ff */
[----:B------:R-:W-:Y:S01]  /*24a0*/  IMAD R11, R7, UR31, R10 ;  /* 0x0000001f070b7c24 */ /* 0x000fe2000f8e020a */
[----:B------:R-:W-:Y:S01]  /*24b0*/  IADD3 R10, P0, R8, UR18, RZ ;  /* 0x00000012080a7c10 */ /* 0x000fe2000ff1e0ff */
[----:B------:R-:W-:-:S03]  /*24c0*/  IMAD R7, R18, UR16, RZ ;  /* 0x0000001012077c24 */ /* 0x000fc6000f8e02ff */
[----:B------:R-:W-:Y:S01]  /*24d0*/  IADD3.X R11, R9, UR34, R11, P0, !PT ;  /* 0x00000022090b7c10 */ /* 0x000fe200087fe40b */
[C---:B------:R-:W-:Y:S02]  /*24e0*/  IMAD R7, R6.reuse, UR17, R7 ;  /* 0x0000001106077c24 */ /* 0x040fe4000f8e0207 */
[----:B------:R-:W-:Y:S01]  /*24f0*/  IMAD.WIDE.U32 R10, R6, UR16, R10 ;  /* 0x00000010060a7c25 */ /* 0x000fe2000f8e000a */
[----:B------:R-:W-:-:S04]  /*2500*/  ULDC.64 UR16, c[0x0][0x220] ;  /* 0x0000880000107ab9 */ /* 0x000fc80000000a00 */
[----:B------:R-:W-:Y:S02]  /*2510*/  IADD3 R7, R11, R7, RZ ;  /* 0x000000070b077210 */ /* 0x000fe40007ffe0ff */
[----:B------:R-:W-:-:S04]  /*2520*/  LEA R8, P0, R10, UR16, 0x1 ;  /* 0x000000100a087c11 */ /* 0x000fc8000f8008ff */
[----:B------:R-:W-:-:S05]  /*2530*/  LEA.HI.X R9, R10, UR17, R7, 0x1, P0 ;  /* 0x000000110a097c11 */ /* 0x000fca00080f0c07 */
[----:B------:R-:W-:Y:S01]  /*2540*/  @!PT LDS RZ, [RZ] ;  /* 0x00000000fffff984 */ /* 0x000fe20000000800 */
[----:B------:R-:W-:Y:S01]  /*2550*/  @!PT LDS RZ, [RZ] ;  /* 0x00000000fffff984 */ /* 0x000fe20000000800 */
[----:B------:R-:W-:Y:S01]  /*2560*/  @!PT LDS RZ, [RZ] ;  /* 0x00000000fffff984 */ /* 0x000fe20000000800 */
[----:B------:R2:W-:Y:S04]  /*2570*/  LDGSTS.E.BYPASS.LTC128B.128 [R237+0x14000], desc[UR6][R8.64] ;  /* 0x1400000008ed7fae */ /* 0x0005e8000b901d46 */
[----:B------:R2:W-:Y:S04]  /*2580*/  LDGSTS.E.BYPASS.LTC128B.128 [R237+0x15000], desc[UR6][R8.64+0x80] ;  /* 0x1500008008ed7fae */ /* 0x0005e8000b901d46 */
[----:B------:R2:W-:Y:S04]  /*2590*/  LDGSTS.E.BYPASS.LTC128B.128 [R237+0x16000], desc[UR6][R8.64+0x100] ;  /* 0x1600010008ed7fae */ /* 0x0005e8000b901d46 */
[----:B------:R2:W-:Y:S02]  /*25a0*/  LDGSTS.E.BYPASS.LTC128B.128 [R237+0x17000], desc[UR6][R8.64+0x180] ;  /* 0x1700018008ed7fae */ /* 0x0005e4000b901d46 */
.L_x_85:
[----:B------:R-:W-:Y:S05]  /*25b0*/  BSYNC B0 ;  /* 0x0000000000007941 */ /* 0x000fea0003800000 */
.L_x_84:
[----:B------:R-:W3:Y:S01]  /*25c0*/  LDL R44, [R1+0x8] ;  /* 0x00000800012c7983 */ /* 0x000ee20000100800 */
[----:B------:R-:W-:Y:S01]  /*25d0*/  UIMAD UR13, UR5, -0x40, UR25 ;  /* 0xffffffc0050d78a4 */ /* 0x000fe2000f8e0219 */
[----:B------:R-:W-:Y:S01]  /*25e0*/  VIADD R7, R0, 0x20 ;  /* 0x0000002000077836 */ /* 0x000fe20000000000 */
[----:B------:R-:W-:Y:S01]  /*25f0*/  USHF.L.U32 UR15, UR37, 0x6, URZ ;  /* 0x00000006250f7899 */ /* 0x000fe2000800063f */
[----:B--2---:R-:W-:Y:S01]  /*2600*/  IMAD.WIDE.U32 R8, R12, 0x40, RZ ;  /* 0x000000400c087825 */ /* 0x004fe200078e00ff */
[----:B------:R-:W0:Y:S01]  /*2610*/  LDGDEPBAR ;  /* 0x00000000000079af */ /* 0x000e220000000000 */
[----:B------:R-:W-:Y:S01]  /*2620*/  UIMAD.WIDE.U32 UR16, UR36, 0x40, URZ ;  /* 0x00000040241078a5 */ /* 0x000fe2000f8e003f */
[----:B------:R-:W-:Y:S01]  /*2630*/  ISETP.GE.AND P0, PT, R7, UR13, PT ;  /* 0x0000000d07007c0c */ /* 0x000fe2000bf06270 */
[----:B------:R-:W-:Y:S01]  /*2640*/  IMAD.SHL.U32 R13, R13, 0x40, RZ ;  /* 0x000000400d0d7824 */ /* 0x000fe200078e00ff */
[----:B------:R-:W-:Y:S01]  /*2650*/  ISETP.GE.AND P1, PT, R0, UR13, PT ;  /* 0x0000000d00007c0c */ /* 0x000fe2000bf26270 */
[----:B------:R-:W-:Y:S01]  /*2660*/  BSSY B0, `(.L_x_86) ;  /* 0x0000058000007945 */ /* 0x000fe20003800000 */
[----:B------:R-:W-:-:S02]  /*2670*/  IMAD.MOV.U32 R244, RZ, RZ, 0x7f800000 ;  /* 0x7f800000fff47424 */ /* 0x000fc400078e00ff */
[----:B------:R-:W-:-:S07]  /*2680*/  IMAD.MOV.U32 R245, RZ, RZ, 0x7f800000 ;  /* 0x7f800000fff57424 */ /* 0x000fce00078e00ff */
[----:B------:R-:W-:Y:S02]  /*2690*/  @!P0 IADD3 R10, P3, R240, R8, RZ ;  /* 0x00000008f00a8210 */ /* 0x000fe40007f7e0ff */
[----:B------:R2:W-:Y:S02]  /*26a0*/  @P1 STS.128 [R237+0x8000], RZ ;  /* 0x008000ffed001388 */ /* 0x0005e40000000c00 */
[----:B------:R-:W-:Y:S02]  /*26b0*/  @!P0 IADD3.X R11, R241, R9, R13, P3, !PT ;  /* 0x00000009f10b8210 */ /* 0x000fe40001ffe40d */
[----:B------:R2:W-:Y:S01]  /*26c0*/  @P1 STS.128 [R237+0xa000], RZ ;  /* 0x00a000ffed001388 */ /* 0x0005e20000000c00 */
[----:B------:R-:W-:-:S03]  /*26d0*/  @!P0 IADD3 R8, P3, R242, UR16, RZ ;  /* 0x00000010f2088c10 */ /* 0x000fc6000ff7e0ff */
[----:B------:R2:W-:Y:S04]  /*26e0*/  @P1 STS.128 [R237+0xc000], RZ ;  /* 0x00c000ffed001388 */ /* 0x0005e80000000c00 */
[----:B------:R2:W-:Y:S04]  /*26f0*/  @P1 STS.128 [R237+0xe000], RZ ;  /* 0x00e000ffed001388 */ /* 0x0005e80000000c00 */
[----:B------:R-:W-:Y:S01]  /*2700*/  @!PT LDS RZ, [RZ] ;  /* 0x00000000fffff984 */ /* 0x000fe20000000800 */
[----:B------:R-:W-:Y:S01]  /*2710*/  @!PT LDS RZ, [RZ] ;  /* 0x00000000fffff984 */ /* 0x000fe20000000800 */
[----:B------:R-:W-:Y:S01]  /*2720*/  @!PT LDS RZ, [RZ] ;  /* 0x00000000fffff984 */ /* 0x000fe20000000800 */
[----:B------:R-:W-:Y:S04]  /*2730*/  @!P1 LDGSTS.E.BYPASS.LTC128B.128 [R237+0x8000], desc[UR6][R240.64] ;  /* 0x08000000f0ed9fae */ /* 0x000fe8000b901d46 */
[----:B------:R-:W-:Y:S04]  /*2740*/  @!P1 LDGSTS.E.BYPASS.LTC128B.128 [R237+0xa000], desc[UR6][R240.64+0x80] ;  /* 0x0a000080f0ed9fae */ /* 0x000fe8000b901d46 */
[----:B------:R-:W-:Y:S04]  /*2750*/  @!P1 LDGSTS.E.BYPASS.LTC128B.128 [R237+0xc000], desc[UR6][R240.64+0x100] ;  /* 0x0c000100f0ed9fae */ /* 0x000fe8000b901d46 */
[----:B------:R-:W-:Y:S04]  /*2760*/  @!P1 LDGSTS.E.BYPASS.LTC128B.128 [R237+0xe000], desc[UR6][R240.64+0x180] ;  /* 0x0e000180f0ed9fae */ /* 0x000fe8000b901d46 */
[----:B------:R2:W-:Y:S04]  /*2770*/  @P0 STS.128 [R237+0x9000], RZ ;  /* 0x009000ffed000388 */ /* 0x0005e80000000c00 */
[----:B------:R2:W-:Y:S04]  /*2780*/  @P0 STS.128 [R237+0xb000], RZ ;  /* 0x00b000ffed000388 */ /* 0x0005e80000000c00 */
        /* <DEDUP_REMOVED lines=8> */
[----:B------:R4:W-:Y:S04]  /*2810*/  @!P0 LDGSTS.E.BYPASS.LTC128B.128 [R237+0xf000], desc[UR6][R10.64+0x180] ;  /* 0x0f0001800aed8fae */ /* 0x0009e8000b901d46 */
[----:B------:R2:W-:Y:S04]  /*2820*/  @P1 STS.128 [R237], RZ ;  /* 0x000000ffed001388 */ /* 0x0005e80000000c00 */
[----:B------:R2:W-:Y:S04]  /*2830*/  @P1 STS.128 [R237+0x2000], RZ ;  /* 0x002000ffed001388 */ /* 0x0005e80000000c00 */
[----:B------:R2:W-:Y:S04]  /*2840*/  @P1 STS.128 [R237+0x4000], RZ ;  /* 0x004000ffed001388 */ /* 0x0005e80000000c00 */
[----:B------:R2:W-:Y:S04]  /*2850*/  @P1 STS.128 [R237+0x6000], RZ ;  /* 0x006000ffed001388 */ /* 0x0005e80000000c00 */
[----:B------:R-:W-:Y:S01]  /*2860*/  @!PT LDS RZ, [RZ] ;  /* 0x00000000fffff984 */ /* 0x000fe20000000800 */
[----:B------:R-:W-:Y:S01]  /*2870*/  @!PT LDS RZ, [RZ] ;  /* 0x00000000fffff984 */ /* 0x000fe20000000800 */
[----:B------:R-:W-:Y:S01]  /*2880*/  @!PT LDS RZ, [RZ] ;  /* 0x00000000fffff984 */ /* 0x000fe20000000800 */
[----:B------:R2:W-:Y:S04]  /*2890*/  @!P1 LDGSTS.E.BYPASS.LTC128B.128 [R237], desc[UR6][R242.64] ;  /* 0x00000000f2ed9fae */ /* 0x0005e8000b901d46 */
[----:B------:R2:W-:Y:S04]  /*28a0*/  @!P1 LDGSTS.E.BYPASS.LTC128B.128 [R237+0x2000], desc[UR6][R242.64+0x80] ;  /* 0x02000080f2ed9fae */ /* 0x0005e8000b901d46 */
[----:B------:R2:W-:Y:S04]  /*28b0*/  @!P1 LDGSTS.E.BYPASS.LTC128B.128 [R237+0x4000], desc[UR6][R242.64+0x100] ;  /* 0x04000100f2ed9fae */ /* 0x0005e8000b901d46 */
[----:B------:R2:W-:Y:S04]  /*28c0*/  @!P1 LDGSTS.E.BYPASS.LTC128B.128 [R237+0x6000], desc[UR6][R242.64+0x180] ;  /* 0x06000180f2ed9fae */ /* 0x0005e8000b901d46 */
[----:B------:R2:W-:Y:S04]  /*28d0*/  @P0 STS.128 [R237+0x1000], RZ ;  /* 0x001000ffed000388 */ /* 0x0005e80000000c00 */
[----:B------:R2:W-:Y:S04]  /*28e0*/  @P0 STS.128 [R237+0x3000], RZ ;  /* 0x003000ffed000388 */ /* 0x0005e80000000c00 */
[----:B------:R2:W-:Y:S04]  /*28f0*/  @P0 STS.128 [R237+0x5000], RZ ;  /* 0x005000ffed000388 */ /* 0x0005e80000000c00 */
[----:B------:R2:W-:Y:S01]  /*2900*/  @P0 STS.128 [R237+0x7000], RZ ;  /* 0x007000ffed000388 */ /* 0x0005e20000000c00 */
[C---:B---3--:R-:W-:Y:S01]  /*2910*/  VIADD R7, R44.reuse, 0x8 ;  /* 0x000000082c077836 */ /* 0x048fe20000000000 */
[----:B------:R-:W-:Y:S01]  /*2920*/  SHF.R.S32.HI R246, RZ, 0x1f, R44 ;  /* 0x0000001ffff67819 */ /* 0x000fe2000001142c */
[----:B------:R-:W-:-:S03]  /*2930*/  IMAD.SHL.U32 R12, R44, 0x4, RZ ;  /* 0x000000042c0c7824 */ /* 0x000fc600078e00ff */
[----:B------:R-:W-:Y:S01]  /*2940*/  ISETP.GE.AND P4, PT, R7, UR13, PT ;  /* 0x0000000d07007c0c */ /* 0x000fe2000bf86270 */
[----:B------:R-:W-:-:S05]  /*2950*/  IMAD.U32 R7, RZ, RZ, UR15 ;  /* 0x0000000fff077e24 */ /* 0x000fca000f8e00ff */
[----:B------:R-:W-:Y:S02]  /*2960*/  @!P0 IADD3.X R9, R243, UR17, R7, P3, !PT ;  /* 0x00000011f3098c10 */ /* 0x000fe40009ffe407 */
[----:B----4-:R-:W-:Y:S02]  /*2970*/  IADD3 R10, P3, R12, UR10, RZ ;  /* 0x0000000a0c0a7c10 */ /* 0x010fe4000ff7e0ff */
[C---:B------:R-:W-:Y:S01]  /*2980*/  SHF.L.U64.HI R7, R44.reuse, 0x2, R246 ;  /* 0x000000022c077819 */ /* 0x040fe200000102f6 */
[----:B------:R-:W-:Y:S01]  /*2990*/  @!PT LDS RZ, [RZ] ;  /* 0x00000000fffff984 */ /* 0x000fe20000000800 */
[----:B------:R-:W-:Y:S01]  /*29a0*/  @!PT LDS RZ, [RZ] ;  /* 0x00000000fffff984 */ /* 0x000fe20000000800 */
[----:B------:R-:W-:Y:S01]  /*29b0*/  @!PT LDS RZ, [RZ] ;  /* 0x00000000fffff984 */ /* 0x000fe20000000800 */
[----:B------:R2:W-:Y:S03]  /*29c0*/  @!P0 LDGSTS.E.BYPASS.LTC128B.128 [R237+0x1000], desc[UR6][R8.64] ;  /* 0x0100000008ed8fae */ /* 0x0005e6000b901d46 */
[----:B------:R-:W-:Y:S01]  /*29d0*/  IADD3.X R11, R7, UR9, RZ, P3, !PT ;  /* 0x00000009070b7c10 */ /* 0x000fe20009ffe4ff */
[----:B------:R2:W-:Y:S04]  /*29e0*/  @!P0 LDGSTS.E.BYPASS.LTC128B.128 [R237+0x3000], desc[UR6][R8.64+0x80] ;  /* 0x0300008008ed8fae */ /* 0x0005e8000b901d46 */
[----:B------:R2:W-:Y:S04]  /*29f0*/  @!P0 LDGSTS.E.BYPASS.LTC128B.128 [R237+0x5000], desc[UR6][R8.64+0x100] ;  /* 0x0500010008ed8fae */ /* 0x0005e8000b901d46 */
[----:B------:R2:W-:Y:S01]  /*2a00*/  @!P0 LDGSTS.E.BYPASS.LTC128B.128 [R237+0x7000], desc[UR6][R8.64+0x180] ;  /* 0x0700018008ed8fae */ /* 0x0005e2000b901d46 */
[----:B------:R-:W-:-:S03]  /*2a10*/  ISETP.GE.AND P0, PT, R44, UR13, PT ;  /* 0x0000000d2c007c0c */ /* 0x000fc6000bf06270 */
[----:B------:R2:W-:Y:S04]  /*2a20*/  @P2 STS.128 [R237+0x10000], RZ ;  /* 0x010000ffed002388 */ /* 0x0005e80000000c00 */
[----:B------:R2:W-:Y:S04]  /*2a30*/  @P2 STS.128 [R237+0x11000], RZ ;  /* 0x011000ffed002388 */ /* 0x0005e80000000c00 */
[----:B------:R2:W-:Y:S04]  /*2a40*/  @P2 STS.128 [R237+0x12000], RZ ;  /* 0x012000ffed002388 */ /* 0x0005e80000000c00 */
[----:B------:R2:W-:Y:S01]  /*2a50*/  @P2 STS.128 [R237+0x13000], RZ ;  /* 0x013000ffed002388 */ /* 0x0005e20000000c00 */
[----:B------:R-:W-:Y:S05]  /*2a60*/  @P2 BRA `(.L_x_87) ;  /* 0x00000000005c2947 */ /* 0x000fea0003800000 */
[----:B------:R-:W-:Y:S01]  /*2a70*/  IADD3 R0, P1, R0, UR26, RZ ;  /* 0x0000001a00007c10 */ /* 0x000fe2000ff3e0ff */
[----:B------:R-:W-:Y:S01]  /*2a80*/  ULDC.64 UR16, c[0x0][0x260] ;  /* 0x0000980000107ab9 */ /* 0x000fe20000000a00 */
[----:B------:R-:W-:-:S03]  /*2a90*/  MOV R7, UR26 ;  /* 0x0000001a00077c02 */ /* 0x000fc60008000f00 */
[----:B------:R-:W-:Y:S01]  /*2aa0*/  IMAD.WIDE.U32 R4, R0, UR32, R4 ;  /* 0x0000002000047c25 */ /* 0x000fe2000f8e0004 */
[----:B------:R-:W-:Y:S02]  /*2ab0*/  LEA.HI.X.SX32 R7, R7, R20, 0x1, P1 ;  /* 0x0000001407077211 */ /* 0x000fe400008f0eff */
[----:B------:R-:W-:-:S03]  /*2ac0*/  IADD3 R4, P1, R4, UR24, RZ ;  /* 0x0000001804047c10 */ /* 0x000fc6000ff3e0ff */
[----:B------:R-:W-:-:S04]  /*2ad0*/  IMAD R7, R7, UR32, RZ ;  /* 0x0000002007077c24 */ /* 0x000fc8000f8e02ff */
[----:B------:R-:W-:Y:S02]  /*2ae0*/  IMAD R7, R0, UR33, R7 ;  /* 0x0000002100077c24 */ /* 0x000fe4000f8e0207 */
        /* <DEDUP_REMOVED lines=15> */
.L_x_87:
[----:B------:R-:W-:Y:S05]  /*2be0*/  BSYNC B0 ;  /* 0x0000000000007941 */ /* 0x000fea0003800000 */
.L_x_86:
[----:B------:R-:W-:Y:S01]  /*2bf0*/  UIADD3 UR13, UR4, 0x14000, URZ ;  /* 0x00014000040d7890 */ /* 0x000fe2000fffe03f */
[----:B---3--:R-:W-:Y:S01]  /*2c00*/  IMAD.MOV.U32 R4, RZ, RZ, 0x20 ;  /* 0x00000020ff047424 */ /* 0x008fe200078e00ff */
[----:B------:R-:W-:Y:S01]  /*2c10*/  LOP3.LUT P1, RZ, R17, 0x2, RZ, 0xc0, !PT ;  /* 0x0000000211ff7812 */ /* 0x000fe2000782c0ff */
[----:B------:R-:W-:Y:S01]  /*2c20*/  IMAD.MOV.U32 R192, RZ, RZ, 0x40 ;  /* 0x00000040ffc07424 */ /* 0x000fe200078e00ff */
[----:B------:R-:W-:Y:S01]  /*2c30*/  LEA R180, R234, UR4, 0x1 ;  /* 0x00000004eab47c11 */ /* 0x000fe2000f8e08ff */
[----:B------:R-:W-:Y:S01]  /*2c40*/  VIADD R6, R44, 0x1 ;  /* 0x000000012c067836 */ /* 0x000fe20000000000 */
[----:B------:R-:W-:Y:S01]  /*2c50*/  LEA R5, R234, UR13, 0x1 ;  /* 0x0000000dea057c11 */ /* 0x000fe2000f8e08ff */
[----:B------:R-:W-:Y:S01]  /*2c60*/  IMAD.U32 R0, RZ, RZ, UR25 ;  /* 0x00000019ff007e24 */ /* 0x000fe2000f8e00ff */
[----:B------:R-:W-:Y:S01]  /*2c70*/  SEL R4, R4, 0xffffffe0, !P1 ;  /* 0xffffffe004047807 */ /* 0x000fe20004800000 */
[----:B------:R-:W-:Y:S01]  /*2c80*/  UIADD3 UR18, UR25, 0x20, UR26 ;  /* 0x0000002019127890 */ /* 0x000fe2000fffe01a */
[----:B------:R-:W-:Y:S01]  /*2c90*/  IMAD.SHL.U32 R247, R44, 0x4, RZ ;  /* 0x000000042cf77824 */ /* 0x000fe200078e00ff */
[----:B------:R-:W-:-:S02]  /*2ca0*/  CS2R R126, SRZ ;  /* 0x00000000007e7805 */ /* 0x000fc4000001ff00 */
[----:B------:R-:W-:Y:S02]  /*2cb0*/  IADD3 R0, R6, UR8, -R0 ;  /* 0x0000000806007c10 */ /* 0x000fe4000fffe800 */
[----:B------:R-:W-:Y:S02]  /*2cc0*/  CS2R R124, SRZ ;  /* 0x00000000007c7805 */ /* 0x000fe4000001ff00 */
[----:B------:R-:W-:Y:S02]  /*2cd0*/  CS2R R130, SRZ ;  /* 0x0000000000827805 */ /* 0x000fe4000001ff00 */
[----:B------:R-:W-:Y:S02]  /*2ce0*/  CS2R R128, SRZ ;  /* 0x0000000000807805 */ /* 0x000fe4000001ff00 */
[----:B------:R-:W-:Y:S01]  /*2cf0*/  CS2R R122, SRZ ;  /* 0x00000000007a7805 */ /* 0x000fe2000001ff00 */
[----:B------:R3:W-:Y:S01]  /*2d00*/  STL [R1], R0 ;  /* 0x0000000001007387 */ /* 0x0007e20000100800 */
        /* <DEDUP_REMOVED lines=26> */
[----:B------:R-:W-:Y:S01]  /*2eb0*/  SHF.L.U64.HI R246, R44, 0x2, R246 ;  /* 0x000000022cf67819 */ /* 0x000fe200000102f6 */
[----:B------:R-:W-:Y:S01]  /*2ec0*/  UIADD3 UR17, UR26, 0x20, URZ ;  /* 0x000000201a117890 */ /* 0x000fe2000fffe03f */
[----:B------:R-:W0:Y:S01]  /*2ed0*/  LDGDEPBAR ;  /* 0x00000000000079af */ /* 0x000e220000000000 */
[----:B------:R-:W-:Y:S01]  /*2ee0*/  ULDC UR20, c[0x0][0x2dc] ;  /* 0x0000b70000147ab9 */ /* 0x000fe20000000800 */
[----:B------:R-:W-:Y:S02]  /*2ef0*/  ULDC UR16, c[0x0][0x2ec] ;  /* 0x0000bb0000107ab9 */ /* 0x000fe40000000800 */
[----:B------:R3:W5:Y:S04]  /*2f00*/  @!P0 LDG.E R244, desc[UR6][R10.64] ;  /* 0x000000060af48981 */ /* 0x000768000c1e1900 */
[----:B------:R3:W5:Y:S01]  /*2f10*/  @!P4 LDG.E R245, desc[UR6][R10.64+0x20] ;  /* 0x000020060af5c981 */ /* 0x000762000c1e1900 */
[----:B------:R-:W-:-:S02]  /*2f20*/  LOP3.LUT P0, RZ, R17, 0x4, RZ, 0xc0, !PT ;  /* 0x0000000411ff7812 */ /* 0x000fc4000780c0ff */
[----:B------:R-:W-:Y:S01]  /*2f30*/  CS2R R16, SRZ ;  /* 0x0000000000107805 */ /* 0x000fe2000001ff00 */
[----:B------:R-:W-:Y:S01]  /*2f40*/  UIADD3 UR18, UR18, -UR8, URZ ;  /* 0x8000000812127290 */ /* 0x000fe2000fffe03f */
[----:B------:R-:W-:-:S04]  /*2f50*/  SEL R192, R192, 0xffffffc0, !P0 ;  /* 0xffffffc0c0c07807 */ /* 0x000fc80004000000 */
[----:B------:R-:W-:Y:S01]  /*2f60*/  IADD3 R192, R4, R5, R192 ;  /* 0x0000000504c07210 */ /* 0x000fe20007ffe0c0 */
[----:B------:R-:W-:-:S04]  /*2f70*/  DEPBAR.LE SB0, 0x1 ;  /* 0x000080400000791a */ /* 0x000fc80000000000 */
[----:B------:R-:W-:Y:S06]  /*2f80*/  BAR.SYNC.DEFER_BLOCKING 0x0 ;  /* 0x0000000000007b1d */ /* 0x000fec0000010000 */
[----:B------:R3:W4:Y:S04]  /*2f90*/  LDSM.16.M88.4 R132, [R180+0x14000] ;  /* 0x01400000b484783b */ /* 0x0007280000000200 */
[----:B------:R3:W1:Y:S04]  /*2fa0*/  LDSM.16.M88.4 R148, [R180+0x15000] ;  /* 0x01500000b494783b */ /* 0x0006680000000200 */
[----:B------:R3:W1:Y:S04]  /*2fb0*/  LDSM.16.M88.4 R164, [R180+0x16000] ;  /* 0x01600000b4a4783b */ /* 0x0006680000000200 */
        /* <DEDUP_REMOVED lines=12> */
[----:B----4-:R3:W1:Y:S02]  /*3080*/  LDSM.16.M88.4 R188, [R230+0x3000] ;  /* 0x00300000e6bc783b */ /* 0x0106640000000200 */
.L_x_90:
[----:B------:R-:W0:Y:S01]  /*3090*/  LDGDEPBAR ;  /* 0x00000000000079af */ /* 0x000e220000000000 */
[----:B---3--:R-:W-:Y:S01]  /*30a0*/  LEA R0, R234, UR4, 0x1 ;  /* 0x00000004ea007c11 */ /* 0x008fe2000f8e08ff */
[----:B------:R-:W-:Y:S01]  /*30b0*/  USHF.L.U32 UR13, UR5, 0x6, URZ ;  /* 0x00000006050d7899 */ /* 0x000fe2000800063f */
[----:B-----5:R-:W-:Y:S01]  /*30c0*/  FSETP.NEU.FTZ.AND P1, PT, R244, -INF , PT ;  /* 0xff800000f400780b */ /* 0x020fe20003f3d000 */
[----:B------:R-:W3:Y:S01]  /*30d0*/  LDL R69, [R1] ;  /* 0x0000000001457983 */ /* 0x000ee20000100800 */
[----:B------:R-:W-:Y:S02]  /*30e0*/  UISETP.GT.AND UP2, UPT, UR5, UR14, UPT ;  /* 0x0000000e0500728c */ /* 0x000fe4000bf44270 */
[----:B------:R-:W-:Y:S01]  /*30f0*/  UISETP.GE.AND UP0, UPT, UR13, UR18, UPT ;  /* 0x000000120d00728c */ /* 0x000fe2000bf06270 */
[----:B------:R-:W4:Y:S03]  /*3100*/  LDL R68, [R1+0x4] ;  /* 0x0000040001447983 */ /* 0x000f260000100800 */
[----:B------:R-:W-:Y:S01]  /*3110*/  UISETP.LT.AND UP0, UPT, UR17, UR8, UP0 ;  /* 0x000000081100728c */ /* 0x000fe20008701270 */
[----:B------:R-:W-:Y:S05]  /*3120*/  PLOP3.LUT P3, PT, PT, PT, UP2, 0x80, 0x0 ;  /* 0x000000000000781c */ /* 0x000fea0003f6f028 */
[----:B------:R-:W-:Y:S01]  /*3130*/  PLOP3.LUT P0, PT, PT, PT, UP0, 0x80, 0x0 ;  /* 0x000000000000781c */ /* 0x000fe20003f0f008 */
[----:B------:R-:W-:Y:S04]  /*3140*/  DEPBAR.LE SB0, 0x0 ;  /* 0x000080000000791a */ /* 0x000fe80000000000 */
[----:B------:R-:W-:Y:S06]  /*3150*/  BAR.SYNC.DEFER_BLOCKING 0x0 ;  /* 0x0000000000007b1d */ /* 0x000fec0000010000 */
[----:B--2---:R-:W-:Y:S04]  /*3160*/  LDSM.16.M88.4 R8, [R2] ;  /* 0x000000000208783b */ /* 0x004fe80000000200 */
[----:B------:R-:W2:Y:S04]  /*3170*/  LDSM.16.M88.4 R44, [R0+0x10000] ;  /* 0x01000000002c783b */ /* 0x000ea80000000200 */
[----:B------:R-:W-:Y:S04]  /*3180*/  LDSM.16.M88.4 R48, [R224] ;  /* 0x00000000e030783b */ /* 0x000fe80000000200 */
[----:B-1----:R-:W1:Y:S04]  /*3190*/  LDSM.16.M88.4 R52, [R229+-0x4000] ;  /* 0xffc00000e534783b */ /* 0x002e680000000200 */
[----:B------:R-:W-:Y:S04]  /*31a0*/  LDSM.16.M88.4 R56, [R228] ;  /* 0x00000000e438783b */ /* 0x000fe80000000200 */
[----:B------:R-:W1:Y:S04]  /*31b0*/  LDSM.16.M88.4 R60, [R230+-0x4000] ;  /* 0xffc00000e63c783b */ /* 0x000e680000000200 */
[----:B------:R-:W-:Y:S01]  /*31c0*/  LDSM.16.M88.4 R64, [R231+-0x4000] ;  /* 0xffc00000e740783b */ /* 0x000fe20000000200 */
[C---:B--2---:R-:W-:Y:S06]  /*31d0*/  HMMA.16816.F32.BF16 R4, R8.reuse, R44, RZ ;  /* 0x0000002c0804723c */ /* 0x044fec00000418ff */
[----:B------:R-:W-:Y:S01]  /*31e0*/  HMMA.16816.F32.BF16 R8, R8, R46, RZ ;  /* 0x0000002e0808723c */ /* 0x000fe200000418ff */
[----:B------:R-:W2:Y:S11]  /*31f0*/  LDSM.16.M88.4 R44, [R227] ;  /* 0x00000000e32c783b */ /* 0x000eb60000000200 */
[----:B------:R-:W-:Y:S06]  /*3200*/  @!UPT UIADD3 URZ, URZ, URZ, URZ ;  /* 0x0000003f3f3ff290 */ /* 0x000fec000fffe03f */
[C---:B-1----:R-:W-:Y:S06]  /*3210*/  HMMA.16816.F32.BF16 R4, R48.reuse, R52, R4 ;  /* 0x000000343004723c */ /* 0x042fec0000041804 */
[----:B------:R-:W-:Y:S01]  /*3220*/  HMMA.16816.F32.BF16 R8, R48, R54, R8 ;  /* 0x000000363008723c */ /* 0x000fe20000041808 */
[----:B------:R-:W-:Y:S04]  /*3230*/  LDSM.16.M88.4 R48, [R2+0x2000] ;  /* 0x002000000230783b */ /* 0x000fe80000000200 */
[----:B------:R-:W1:Y:S11]  /*3240*/  LDSM.16.M88.4 R52, [R0+0x11000] ;  /* 0x011000000034783b */ /* 0x000e760000000200 */
[----:B------:R-:W-:Y:S02]  /*3250*/  @!UPT UIADD3 URZ, URZ, URZ, URZ ;  /* 0x0000003f3f3ff290 */ /* 0x000fe4000fffe03f */
[C---:B------:R-:W-:Y:S06]  /*3260*/  HMMA.16816.F32.BF16 R4, R56.reuse, R60, R4 ;  /* 0x0000003c3804723c */ /* 0x040fec0000041804 */
[----:B------:R-:W-:Y:S01]  /*3270*/  HMMA.16816.F32.BF16 R8, R56, R62, R8 ;  /* 0x0000003e3808723c */ /* 0x000fe20000041808 */
[----:B------:R-:W-:Y:S04]  /*3280*/  LDSM.16.M88.4 R56, [R224+0x2000] ;  /* 0x00200000e038783b */ /* 0x000fe80000000200 */
[----:B------:R-:W1:Y:S11]  /*3290*/  LDSM.16.M88.4 R60, [R229+-0x3000] ;  /* 0xffd00000e53c783b */ /* 0x000e760000000200 */
[----:B------:R-:W-:Y:S02]  /*32a0*/  @!UPT UIADD3 URZ, URZ, URZ, URZ ;  /* 0x0000003f3f3ff290 */ /* 0x000fe4000fffe03f */
        /* <DEDUP_REMOVED lines=10> */
[C---:B------:R-:W-:Y:S06]  /*3350*/  HMMA.16816.F32.BF16 R4, R56.reuse, R60, R4 ;  /* 0x0000003c3804723c */ /* 0x040fec0000041804 */
[----:B------:R-:W-:Y:S01]  /*3360*/  HMMA.16816.F32.BF16 R8, R56, R62, R8 ;  /* 0x0000003e3808723c */ /* 0x000fe20000041808 */
[----:B------:R-:W-:Y:S04]  /*3370*/  LDSM.16.M88.4 R56, [R2+0x4000] ;  /* 0x004000000238783b */ /* 0x000fe80000000200 */
[----:B------:R-:W1:Y:S11]  /*3380*/  LDSM.16.M88.4 R60, [R0+0x12000] ;  /* 0x01200000003c783b */ /* 0x000e760000000200 */
        /* <DEDUP_REMOVED lines=14> */
[----:B------:R-:W3:Y:S11]  /*3470*/  LDSM.16.M88.4 R60, [R231+-0x2000] ;  /* 0xffe00000e73c783b */ /* 0x000ef60000000200 */
[----:B------:R-:W-:Y:S02]  /*3480*/  @!UPT UIADD3 URZ, URZ, URZ, URZ ;  /* 0x0000003f3f3ff290 */ /* 0x000fe4000fffe03f */
[C---:B--2---:R-:W-:Y:S06]  /*3490*/  HMMA.16816.F32.BF16 R4, R44.reuse, R64, R4 ;  /* 0x000000402c04723c */ /* 0x044fec0000041804 */
[----:B------:R-:W-:Y:S01]  /*34a0*/  HMMA.16816.F32.BF16 R8, R44, R66, R8 ;  /* 0x000000422c08723c */ /* 0x000fe20000041808 */
[----:B------:R2:W-:Y:S04]  /*34b0*/  LDSM.16.M88.4 R64, [R0+0x13000] ;  /* 0x013000000040783b */ /* 0x0005e80000000200 */
[----:B------:R-:W3:Y:S11]  /*34c0*/  LDSM.16.M88.4 R44, [R2+0x6000] ;  /* 0x00600000022c783b */ /* 0x000ef60000000200 */
[----:B------:R-:W-:Y:S02]  /*34d0*/  @!UPT UIADD3 URZ, URZ, URZ, URZ ;  /* 0x0000003f3f3ff290 */ /* 0x000fe4000fffe03f */
[C---:B-1----:R-:W-:Y:S06]  /*34e0*/  HMMA.16816.F32.BF16 R4, R48.reuse, R52, R4 ;  /* 0x000000343004723c */ /* 0x042fec0000041804 */
[----:B------:R-:W-:Y:S01]  /*34f0*/  HMMA.16816.F32.BF16 R8, R48, R54, R8 ;  /* 0x000000363008723c */ /* 0x000fe20000041808 */
[----:B------:R-:W-:Y:S01]  /*3500*/  LDSM.16.M88.4 R48, [R224+0x6000] ;  /* 0x00600000e030783b */ /* 0x000fe20000000200 */
[----:B--2---:R-:W-:Y:S03]  /*3510*/  IMAD.U32 R0, RZ, RZ, UR22 ;  /* 0x00000016ff007e24 */ /* 0x004fe6000f8e00ff */
[----:B------:R-:W1:Y:S01]  /*3520*/  LDSM.16.M88.4 R52, [R229+-0x1000] ;  /* 0xfff00000e534783b */ /* 0x000e620000000200 */
[----:B----4-:R-:W-:Y:S02]  /*3530*/  @!P0 IMAD R0, R0, 0x20, R68 ;  /* 0x0000002000008824 */ /* 0x010fe400078e0244 */
[----:B------:R-:W-:Y:S10]  /*3540*/  IMAD.MOV.U32 R68, RZ, RZ, 0x8 ;  /* 0x00000008ff447424 */ /* 0x000ff400078e00ff */
[C---:B---3--:R-:W-:Y:S06]  /*3550*/  HMMA.16816.F32.BF16 R4, R56.reuse, R60, R4 ;  /* 0x0000003c3804723c */ /* 0x048fec0000041804 */
[----:B------:R-:W-:Y:S01]  /*3560*/  HMMA.16816.F32.BF16 R8, R56, R62, R8 ;  /* 0x0000003e3808723c */ /* 0x000fe20000041808 */
[----:B------:R-:W-:Y:S04]  /*3570*/  LDSM.16.M88.4 R56, [R228+0x6000] ;  /* 0x00600000e438783b */ /* 0x000fe80000000200 */
[----:B------:R-:W2:Y:S11]  /*3580*/  LDSM.16.M88.4 R60, [R230+-0x1000] ;  /* 0xfff00000e63c783b */ /* 0x000eb60000000200 */
[----:B------:R-:W-:Y:S02]  /*3590*/  @!UPT UIADD3 URZ, URZ, URZ, URZ ;  /* 0x0000003f3f3ff290 */ /* 0x000fe4000fffe03f */
[C---:B------:R-:W-:Y:S06]  /*35a0*/  HMMA.16816.F32.BF16 R4, R44.reuse, R64, R4 ;  /* 0x000000402c04723c */ /* 0x040fec0000041804 */
[----:B------:R-:W-:Y:S01]  /*35b0*/  HMMA.16816.F32.BF16 R8, R44, R66, R8 ;  /* 0x000000422c08723c */ /* 0x000fe20000041808 */
[----:B------:R-:W-:Y:S04]  /*35c0*/  LDSM.16.M88.4 R44, [R227+0x6000] ;  /* 0x00600000e32c783b */ /* 0x000fe80000000200 */
[----:B------:R-:W3:Y:S11]  /*35d0*/  LDSM.16.M88.4 R64, [R231+-0x1000] ;  /* 0xfff00000e740783b */ /* 0x000ef60000000200 */
[----:B------:R-:W-:Y:S02]  /*35e0*/  @!UPT UIADD3 URZ, URZ, URZ, URZ ;  /* 0x0000003f3f3ff290 */ /* 0x000fe4000fffe03f */
[C---:B-1----:R-:W-:Y:S06]  /*35f0*/  HMMA.16816.F32.BF16 R4, R48.reuse, R52, R4 ;  /* 0x000000343004723c */ /* 0x042fec0000041804 */
        /* <DEDUP_REMOVED lines=11> */
[C---:B---3--:R-:W-:Y:S06]  /*36b0*/  HMMA.16816.F32.BF16 R4, R44.reuse, R64, R4 ;  /* 0x000000402c04723c */ /* 0x048fec0000041804 */
        /* <DEDUP_REMOVED lines=39> */
[----:B------:R-:W-:Y:S03]  /*3930*/  IADD3.X R53, R246, UR11, RZ, P0, !PT ;  /* 0x0000000bf6357c10 */ /* 0x000fe600087fe4ff */
[----:B------:R-:W-:Y:S04]  /*3940*/  STS [R251+0x15000], R5 ;  /* 0x01500005fb007388 */ /* 0x000fe80000000800 */
[----:B------:R2:W-:Y:S10]  /*3950*/  MUFU.EX2 R54, R4 ;  /* 0x0000000400367308 */ /* 0x0005f40000000800 */
        /* <DEDUP_REMOVED lines=149> */
[----:B------:R-:W1:Y:S08]  /*42b0*/  LDC R5, c[0x0][0x420] ;  /* 0x00010800ff057b82 */ /* 0x000e700000000800 */
[----:B------:R-:W2:Y:S01]  /*42c0*/  LDC R6, c[0x0][0x424] ;  /* 0x00010900ff067b82 */ /* 0x000ea20000000800 */
[C---:B-1----:R-:W-:Y:S05]  /*42d0*/  IMAD.U32 R0, R5.reuse, -0x40, RZ ;  /* 0xffffffc005007824 */ /* 0x042fea00078e00ff */
[C---:B------:R-:W-:Y:S04]  /*42e0*/  LEA R4, P0, R0.reuse, R240, 0x1 ;  /* 0x000000f000047211 */ /* 0x040fe800078008ff */
[----:B------:R-:W-:Y:S01]  /*42f0*/  LEA.HI.X.SX32 R0, R0, R241, 0x1, P0 ;  /* 0x000000f100007211 */ /* 0x000fe200000f0eff */
[----:B------:R-:W-:Y:S04]  /*4300*/  IMAD.MOV.U32 R240, RZ, RZ, R4 ;  /* 0x000000fffff07224 */ /* 0x000fe800078e0004 */
[----:B------:R-:W-:Y:S01]  /*4310*/  IMAD.MOV.U32 R241, RZ, RZ, R0 ;  /* 0x000000fffff17224 */ /* 0x000fe200078e0000 */
[C---:B------:R-:W-:Y:S04]  /*4320*/  LEA R4, P0, R5.reuse, R240, 0x6 ;  /* 0x000000f005047211 */ /* 0x040fe800078030ff */
[----:B------:R-:W-:Y:S01]  /*4330*/  @!PT LDS RZ, [RZ] ;  /* 0x00000000fffff984 */ /* 0x000fe20000000800 */
[----:B------:R-:W-:Y:S01]  /*4340*/  @!PT LDS RZ, [RZ] ;  /* 0x00000000fffff984 */ /* 0x000fe20000000800 */
[----:B------:R-:W-:Y:S01]  /*4350*/  @!PT LDS RZ, [RZ] ;  /* 0x00000000fffff984 */ /* 0x000fe20000000800 */
[----:B------:R1:W-:Y:S01]  /*4360*/  LDGSTS.E.BYPASS.LTC128B.128 [R237+0x8000], desc[UR6][R240.64] ;  /* 0x08000000f0ed7fae */ /* 0x0003e2000b901d46 */
[----:B--2---:R-:W-:Y:S03]  /*4370*/  LEA.HI.X R5, R5, R241, R6, 0x6, P0 ;  /* 0x000000f105057211 */ /* 0x004fe600000f3406 */
[----:B------:R1:W-:Y:S04]  /*4380*/  LDGSTS.E.BYPASS.LTC128B.128 [R237+0xa000], desc[UR6][R240.64+0x80] ;  /* 0x0a000080f0ed7fae */ /* 0x0003e8000b901d46 */
[----:B------:R1:W-:Y:S04]  /*4390*/  LDGSTS.E.BYPASS.LTC128B.128 [R237+0xc000], desc[UR6][R240.64+0x100] ;  /* 0x0c000100f0ed7fae */ /* 0x0003e8000b901d46 */
[----:B------:R1:W-:Y:S04]  /*43a0*/  LDGSTS.E.BYPASS.LTC128B.128 [R237+0xe000], desc[UR6][R240.64+0x180] ;  /* 0x0e000180f0ed7fae */ /* 0x0003e8000b901d46 */
[----:B------:R1:W-:Y:S04]  /*43b0*/  LDGSTS.E.BYPASS.LTC128B.128 [R237+0x9000], desc[UR6][R4.64] ;  /* 0x0900000004ed7fae */ /* 0x0003e8000b901d46 */
[----:B------:R1:W-:Y:S04]  /*43c0*/  LDGSTS.E.BYPASS.LTC128B.128 [R237+0xb000], desc[UR6][R4.64+0x80] ;  /* 0x0b00008004ed7fae */ /* 0x0003e8000b901d46 */
[----:B------:R1:W-:Y:S04]  /*43d0*/  LDGSTS.E.BYPASS.LTC128B.128 [R237+0xd000], desc[UR6][R4.64+0x100] ;  /* 0x0d00010004ed7fae */ /* 0x0003e8000b901d46 */
[----:B------:R1:W-:Y:S04]  /*43e0*/  LDGSTS.E.BYPASS.LTC128B.128 [R237+0xf000], desc[UR6][R4.64+0x180] ;  /* 0x0f00018004ed7fae */ /* 0x0003e8000b901d46 */
[----:B------:R-:W0:Y:S02]  /*43f0*/  LDGDEPBAR ;  /* 0x00000000000079af */ /* 0x000e240000000000 */
.L_x_88:
        /* <DEDUP_REMOVED lines=31> */
[-C--:B------:R-:W-:Y:S01]  /*45f0*/  HMMA.16816.F32.BF16 R92, R92, R198.reuse, RZ ;  /* 0x000000c65c5c723c */ /* 0x080fe200000418ff */
[----:B------:R-:W-:Y:S04]  /*4600*/  IMAD R197, R0, UR20, RZ ;  /* 0x0000001400c57c24 */ /* 0x000fe8000f8e02ff */
[C---:B------:R-:W-:Y:S01]  /*4610*/  IMAD.U32 R0, R197.reuse, -0x40, RZ ;  /* 0xffffffc0c5007824 */ /* 0x040fe200078e00ff */
[----:B------:R-:W-:Y:S02]  /*4620*/  HMMA.16816.F32.BF16 R96, R96, R198, RZ ;  /* 0x000000c66060723c */ /* 0x000fe400000418ff */
[C---:B------:R-:W-:Y:S03]  /*4630*/  IMAD.SHL.U32 R196, R197.reuse, 0x10, RZ ;  /* 0x00000010c5c47824 */ /* 0x040fe600078e00ff */
[C---:B------:R-:W-:Y:S01]  /*4640*/  LEA R238, P0, R0.reuse, R238, 0x2 ;  /* 0x000000ee00ee7211 */ /* 0x040fe200078010ff */
[-C--:B------:R-:W-:Y:S05]  /*4650*/  HMMA.16816.F32.BF16 R4, R200, R204.reuse, R4 ;  /* 0x000000ccc804723c */ /* 0x080fea0000041804 */
[----:B------:R-:W-:Y:S01]  /*4660*/  LEA.HI.X.SX32 R239, R0, R239, 0x2, P0 ;  /* 0x000000ef00ef7211 */ /* 0x000fe200000f16ff */
[C---:B------:R-:W-:Y:S05]  /*4670*/  HMMA.16816.F32.BF16 R8, R208.reuse, R204, R8 ;  /* 0x000000ccd008723c */ /* 0x040fea0000041808 */
[----:B------:R-:W-:Y:S01]  /*4680*/  IMAD.SHL.U32 R0, R197, 0x8, RZ ;  /* 0x00000008c5007824 */ /* 0x000fe200078e00ff */
        /* <DEDUP_REMOVED lines=8> */
[CC--:B------:R-:W-:Y:S01]  /*4710*/  LEA R198, P1, R0.reuse, R238.reuse, 0x2 ;  /* 0x000000ee00c67211 */ /* 0x0c0fe200078210ff */
[C---:B------:R-:W-:Y:S02]  /*4720*/  HMMA.16816.F32.BF16 R56, R208.reuse, R212, R56 ;  /* 0x000000d4d038723c */ /* 0x040fe40000041838 */
[----:B------:R2:W5:Y:S03]  /*4730*/  @P3 LDG.E R245, desc[UR6][R204.64+-0xe0] ;  /* 0xffff2006ccf53981 */ /* 0x000566000c1e1900 */
[-C--:B------:R-:W-:Y:S01]  /*4740*/  LEA.HI.X.SX32 R199, R0, R239.reuse, 0x2, P1 ;  /* 0x000000ef00c77211 */ /* 0x080fe200008f16ff */
[----:B------:R-:W-:Y:S01]  /*4750*/  REDG.E.ADD.F32.FTZ.RN.STRONG.GPU desc[UR6][R238.64], R4 ;  /* 0x00000004ee0079a6 */ /* 0x000fe2000c10f386 */
[-C--:B------:R-:W-:Y:S03]  /*4760*/  HMMA.16816.F32.BF16 R60, R208, R214.reuse, R60 ;  /* 0x000000d6d03c723c */ /* 0x080fe6000004183c */
[----:B------:R-:W-:Y:S01]  /*4770*/  REDG.E.ADD.F32.FTZ.RN.STRONG.GPU desc[UR6][R198.64], R5 ;  /* 0x00000005c60079a6 */ /* 0x000fe2000c10f386 */
[----:B------:R-:W-:Y:S02]  /*4780*/  IMAD.SHL.U32 R207, R197, 0x20, RZ ;  /* 0x00000020c5cf7824 */ /* 0x000fe400078e00ff */
[C---:B------:R-:W-:Y:S06]  /*4790*/  HMMA.16816.F32.BF16 R64, R200.reuse, R214, R64 ;  /* 0x000000d6c840723c */ /* 0x040fec0000041840 */
[-C--:B------:R-:W-:Y:S06]  /*47a0*/  HMMA.16816.F32.BF16 R68, R200, R216.reuse, R68 ;  /* 0x000000d8c844723c */ /* 0x080fec0000041844 */
[C---:B------:R-:W-:Y:S05]  /*47b0*/  HMMA.16816.F32.BF16 R72, R208.reuse, R216, R72 ;  /* 0x000000d8d048723c */ /* 0x040fea0000041848 */
[CC--:B--2---:R-:W-:Y:S01]  /*47c0*/  LEA R204, P0, R196.reuse, R238.reuse, 0x2 ;  /* 0x000000eec4cc7211 */ /* 0x0c4fe200078010ff */
[-C--:B------:R-:W-:Y:S05]  /*47d0*/  HMMA.16816.F32.BF16 R76, R208, R218.reuse, R76 ;  /* 0x000000dad04c723c */ /* 0x080fea000004184c */
[-C--:B------:R-:W-:Y:S01]  /*47e0*/  LEA.HI.X.SX32 R205, R196, R239.reuse, 0x2, P0 ;  /* 0x000000efc4cd7211 */ /* 0x080fe200000f16ff */
[C---:B------:R-:W-:Y:S04]  /*47f0*/  HMMA.16816.F32.BF16 R80, R200.reuse, R218, R80 ;  /* 0x000000dac850723c */ /* 0x040fe80000041850 */
[----:B------:R2:W-:Y:S01]  /*4800*/  REDG.E.ADD.F32.FTZ.RN.STRONG.GPU desc[UR6][R204.64], R6 ;  /* 0x00000006cc0079a6 */ /* 0x0005e2000c10f386 */
[CC--:B------:R-:W-:Y:S01]  /*4810*/  LEA R206, P0, R207.reuse, R238.reuse, 0x2 ;  /* 0x000000eecfce7211 */ /* 0x0c0fe200078010ff */
[-C--:B-1----:R-:W-:Y:S05]  /*4820*/  HMMA.16816.F32.BF16 R84, R200, R220.reuse, R84 ;  /* 0x000000dcc854723c */ /* 0x082fea0000041854 */
[-C--:B------:R-:W-:Y:S01]  /*4830*/  LEA.HI.X.SX32 R207, R207, R239.reuse, 0x2, P0 ;  /* 0x000000efcfcf7211 */ /* 0x080fe200000f16ff */
[C---:B------:R-:W-:Y:S06]  /*4840*/  HMMA.16816.F32.BF16 R88, R208.reuse, R220, R88 ;  /* 0x000000dcd058723c */ /* 0x040fec0000041858 */
[-C--:B------:R-:W-:Y:S06]  /*4850*/  HMMA.16816.F32.BF16 R92, R208, R222.reuse, R92 ;  /* 0x000000ded05c723c */ /* 0x080fec000004185c */
[----:B------:R-:W-:Y:S05]  /*4860*/  HMMA.16816.F32.BF16 R96, R200, R222, R96 ;  /* 0x000000dec860723c */ /* 0x000fea0000041860 */
[C---:B------:R-:W-:Y:S02]  /*4870*/  IMAD R208, R197.reuse, 0x18, RZ ;  /* 0x00000018c5d07824 */ /* 0x040fe400078e02ff */
[----:B--2---:R-:W-:Y:S04]  /*4880*/  IMAD R205, R197, 0x28, RZ ;  /* 0x00000028c5cd7824 */ /* 0x004fe800078e02ff */
[CC--:B------:R-:W-:Y:S02]  /*4890*/  LEA R4, P1, R208.reuse, R238.reuse, 0x2 ;  /* 0x000000eed0047211 */ /* 0x0c0fe400078210ff */
[-C--:B------:R-:W-:Y:S02]  /*48a0*/  LEA R204, P2, R205, R238.reuse, 0x2 ;  /* 0x000000eecdcc7211 */ /* 0x080fe400078410ff */
[-C--:B------:R-:W-:Y:S01]  /*48b0*/  LEA.HI.X.SX32 R5, R208, R239.reuse, 0x2, P1 ;  /* 0x000000efd0057211 */ /* 0x080fe200008f16ff */
[----:B------:R-:W-:Y:S01]  /*48c0*/  IMAD R208, R197, 0x30, RZ ;  /* 0x00000030c5d07824 */ /* 0x000fe200078e02ff */
[-C--:B------:R-:W-:Y:S01]  /*48d0*/  LEA.HI.X.SX32 R205, R205, R239.reuse, 0x2, P2 ;  /* 0x000000efcdcd7211 */ /* 0x080fe200010f16ff */
[----:B------:R-:W-:Y:S02]  /*48e0*/  IMAD R197, R197, 0x38, RZ ;  /* 0x00000038c5c57824 */ /* 0x000fe400078e02ff */
[----:B------:R1:W-:Y:S01]  /*48f0*/  REDG.E.ADD.F32.FTZ.RN.STRONG.GPU desc[UR6][R4.64], R7 ;  /* 0x00000007040079a6 */ /* 0x0003e2000c10f386 */
[CC--:B------:R-:W-:Y:S03]  /*4900*/  LEA R6, P1, R208.reuse, R238.reuse, 0x2 ;  /* 0x000000eed0067211 */ /* 0x0c0fe600078210ff */
[----:B------:R2:W-:Y:S04]  /*4910*/  REDG.E.ADD.F32.FTZ.RN.STRONG.GPU desc[UR6][R206.64], R8 ;  /* 0x00000008ce0079a6 */ /* 0x0005e8000c10f386 */
[----:B------:R3:W-:Y:S01]  /*4920*/  REDG.E.ADD.F32.FTZ.RN.STRONG.GPU desc[UR6][R204.64], R9 ;  /* 0x00000009cc0079a6 */ /* 0x0007e2000c10f386 */
[-C--:B-1----:R-:W-:Y:S02]  /*4930*/  LEA.HI.X.SX32 R7, R208, R239.reuse, 0x2, P1 ;  /* 0x000000efd0077211 */ /* 0x082fe400008f16ff */
[CC--:B------:R-:W-:Y:S01]  /*4940*/  LEA R4, P0, R197.reuse, R238.reuse, 0x2 ;  /* 0x000000eec5047211 */ /* 0x0c0fe200078010ff */
[----:B--2---:R-:W-:Y:S02]  /*4950*/  VIADD R206, R196, 0x20 ;  /* 0x00000020c4ce7836 */ /* 0x004fe40000000000 */
[----:B------:R1:W-:Y:S01]  /*4960*/  REDG.E.ADD.F32.FTZ.RN.STRONG.GPU desc[UR6][R6.64], R10 ;  /* 0x0000000a060079a6 */ /* 0x0003e2000c10f386 */
[-C--:B------:R-:W-:Y:S02]  /*4970*/  LEA.HI.X.SX32 R5, R197, R239.reuse, 0x2, P0 ;  /* 0x000000efc5057211 */ /* 0x080fe400000f16ff */
[CC--:B------:R-:W-:Y:S03]  /*4980*/  LEA R8, P0, R206.reuse, R238.reuse, 0x2 ;  /* 0x000000eece087211 */ /* 0x0c0fe600078010ff */
[----:B------:R2:W-:Y:S01]  /*4990*/  REDG.E.ADD.F32.FTZ.RN.STRONG.GPU desc[UR6][R4.64], R11 ;  /* 0x0000000b040079a6 */ /* 0x0005e2000c10f386 */
[-C--:B---3--:R-:W-:Y:S03]  /*49a0*/  LEA.HI.X.SX32 R9, R206, R239.reuse, 0x2, P0 ;  /* 0x000000efce097211 */ /* 0x088fe600000f16ff */
[----:B------:R3:W-:Y:S04]  /*49b0*/  REDG.E.ADD.F32.FTZ.RN.STRONG.GPU desc[UR6][R238.64+0x80], R48 ;  /* 0x00008030ee0079a6 */ /* 0x0007e8000c10f386 */
[----:B------:R4:W-:Y:S04]  /*49c0*/  REDG.E.ADD.F32.FTZ.RN.STRONG.GPU desc[UR6][R198.64+0x80], R49 ;  /* 0x00008031c60079a6 */ /* 0x0009e8000c10f386 */
[----:B------:R4:W-:Y:S01]  /*49d0*/  REDG.E.ADD.F32.FTZ.RN.STRONG.GPU desc[UR6][R8.64], R50 ;  /* 0x00000032080079a6 */ /* 0x0009e2000c10f386 */
[C---:B-1----:R-:W-:Y:S05]  /*49e0*/  IMAD.IADD R7, R0.reuse, 0x1, R206 ;  /* 0x0000000100077824 */ /* 0x042fea00078e02ce */
[CC--:B------:R-:W-:Y:S01]  /*49f0*/  LEA R6, P1, R7.reuse, R238.reuse, 0x2 ;  /* 0x000000ee07067211 */ /* 0x0c0fe200078210ff */
[C---:B--2---:R-:W-:Y:S03]  /*4a00*/  IMAD.IADD R4, R0.reuse, 0x1, R7 ;  /* 0x0000000100047824 */ /* 0x044fe600078e0207 */
[-C--:B------:R-:W-:Y:S01]  /*4a10*/  LEA.HI.X.SX32 R7, R7, R239.reuse, 0x2, P1 ;  /* 0x000000ef07077211 */ /* 0x080fe200008f16ff */
[----:B------:R-:W-:Y:S01]  /*4a20*/  IMAD.IADD R5, R0, 0x1, R4 ;  /* 0x0000000100057824 */ /* 0x000fe200078e0204 */
[CC--:B---3--:R-:W-:Y:S03]  /*4a30*/  LEA R48, P0, R4.reuse, R238.reuse, 0x2 ;  /* 0x000000ee04307211 */ /* 0x0c8fe600078010ff */
        /* <DEDUP_REMOVED lines=149> */
[-C--:B------:R-:W-:Y:S03]  /*5390*/  LEA.HI.X.SX32 R47, R4, R239.reuse, 0x2, P1 ;  /* 0x000000ef042f7211 */ /* 0x080fe600008f16ff */
[----:B------:R-:W-:Y:S04]  /*53a0*/  REDG.E.ADD.F32.FTZ.RN.STRONG.GPU desc[UR6][R238.64+0x380], R96 ;  /* 0x00038060ee0079a6 */ /* 0x000fe8000c10f386 */
[----:B------:R-:W-:Y:S01]  /*53b0*/  REDG.E.ADD.F32.FTZ.RN.STRONG.GPU desc[UR6][R198.64+0x380], R97 ;  /* 0x00038061c60079a6 */ /* 0x000fe2000c10f386 */
[----:B-1----:R-:W-:Y:S01]  /*53c0*/  IMAD.IADD R6, R0, 0x1, R4 ;  /* 0x0000000100067824 */ /* 0x002fe200078e0204 */
[-C--:B--2---:R-:W-:Y:S03]  /*53d0*/  LEA R8, P0, R196, R238.reuse, 0x2 ;  /* 0x000000eec4087211 */ /* 0x084fe600078010ff */
[----:B------:R-:W-:Y:S01]  /*53e0*/  IMAD.IADD R5, R0, 0x1, R6 ;  /* 0x0000000100057824 */ /* 0x000fe200078e0206 */
[-C--:B------:R-:W-:Y:S03]  /*53f0*/  LEA.HI.X.SX32 R9, R196, R239.reuse, 0x2, P0 ;  /* 0x000000efc4097211 */ /* 0x080fe600000f16ff */
[----:B------:R-:W-:Y:S01]  /*5400*/  IMAD.IADD R4, R0, 0x1, R5 ;  /* 0x0000000100047824 */ /* 0x000fe200078e0205 */
[CC--:B------:R-:W-:Y:S02]  /*5410*/  LEA R44, P0, R6.reuse, R238.reuse, 0x2 ;  /* 0x000000ee062c7211 */ /* 0x0c0fe400078010ff */
[CC--:B------:R-:W-:Y:S01]  /*5420*/  LEA R10, P2, R5.reuse, R238.reuse, 0x2 ;  /* 0x000000ee050a7211 */ /* 0x0c0fe200078410ff */
[----:B------:R1:W-:Y:S01]  /*5430*/  REDG.E.ADD.F32.FTZ.RN.STRONG.GPU desc[UR6][R8.64], R98 ;  /* 0x00000062080079a6 */ /* 0x0003e2000c10f386 */
[-C--:B------:R-:W-:Y:S01]  /*5440*/  LEA.HI.X.SX32 R45, R6, R239.reuse, 0x2, P0 ;  /* 0x000000ef062d7211 */ /* 0x080fe200000f16ff */
[----:B------:R-:W-:Y:S01]  /*5450*/  IMAD.IADD R0, R0, 0x1, R4 ;  /* 0x0000000100007824 */ /* 0x000fe200078e0204 */
[-C--:B------:R-:W-:Y:S01]  /*5460*/  LEA.HI.X.SX32 R11, R5, R239.reuse, 0x2, P2 ;  /* 0x000000ef050b7211 */ /* 0x080fe200010f16ff */
[----:B------:R-:W-:Y:S03]  /*5470*/  REDG.E.ADD.F32.FTZ.RN.STRONG.GPU desc[UR6][R46.64], R99 ;  /* 0x000000632e0079a6 */ /* 0x000fe6000c10f386 */
[CC--:B------:R-:W-:Y:S01]  /*5480*/  LEA R6, P0, R0.reuse, R238.reuse, 0x2 ;  /* 0x000000ee00067211 */ /* 0x0c0fe200078010ff */
[----:B------:R-:W-:Y:S03]  /*5490*/  REDG.E.ADD.F32.FTZ.RN.STRONG.GPU desc[UR6][R44.64], R92 ;  /* 0x0000005c2c0079a6 */ /* 0x000fe6000c10f386 */
[-C--:B------:R-:W-:Y:S01]  /*54a0*/  LEA.HI.X.SX32 R7, R0, R239.reuse, 0x2, P0 ;  /* 0x000000ef00077211 */ /* 0x080fe200000f16ff */
        /* <DEDUP_REMOVED lines=55> */
[----:B------:R-:W-:Y:S08]  /*5820*/  BAR.SYNC.DEFER_BLOCKING 0x0 ;  /* 0x0000000000007b1d */ /* 0x000ff00000010000 */
        /* <DEDUP_REMOVED lines=11> */
[----:B------:R1:W-:Y:S01]  /*58e0*/  LDGSTS.E.BYPASS.LTC128B.128 [R237], desc[UR6][R242.64] ;  /* 0x00000000f2ed7fae */ /* 0x0003e2000b901d46 */
        /* <DEDUP_REMOVED lines=9> */
.L_x_89:
[----:B------:R-:W-:Y:S02]  /*5980*/  UISETP.GT.AND UP0, UPT, UR5, UR14, UPT ;  /* 0x0000000e0500728c */ /* 0x000fe4000bf04270 */
[----:B------:R-:W-:Y:S04]  /*5990*/  UIADD3 UR5, UR5, -0x1, URZ ;  /* 0xffffffff05057890 */ /* 0x000fe8000fffe03f */
[----:B------:R-:W-:Y:S11]  /*59a0*/  PLOP3.LUT P0, PT, PT, PT, UP0, 0x80, 0x0 ;  /* 0x000000000000781c */ /* 0x000ff60003f0f008 */
[----:B------:R-:W-:Y:S02]  /*59b0*/  @!UPT UIADD3 URZ, URZ, URZ, URZ ;  /* 0x0000003f3f3ff290 */ /* 0x000fe4000fffe03f */
[----:B------:R-:W-:Y:S05]  /*59c0*/  @P0 BRA `(.L_x_90) ;  /* 0xffffffd400b00947 */ /* 0x000fea000383ffff */
[----:B------:R-:W-:Y:S01]  /*59d0*/  BAR.SYNC.DEFER_BLOCKING 0x0 ;  /* 0x0000000000007b1d */ /* 0x000fe20000010000 */
[----:B------:R-:W-:Y:S01]  /*59e0*/  F2FP.BF16.F32.PACK_AB R12, R13, R12 ;  /* 0x0000000c0d0c723e */ /* 0x000fe200000010ff */
[----:B------:R-:W-:Y:S01]  /*59f0*/  UISETP.NE.AND UP0, UPT, UR23, -0x1, UPT ;  /* 0xffffffff1700788c */ /* 0x000fe2000bf05270 */
[----:B------:R-:W-:Y:S02]  /*5a00*/  F2FP.BF16.F32.PACK_AB R14, R15, R14 ;  /* 0x0000000e0f0e723e */ /* 0x000fe400000010ff */
[----:B------:R-:W-:Y:S01]  /*5a10*/  F2FP.BF16.F32.PACK_AB R16, R17, R16 ;  /* 0x000000101110723e */ /* 0x000fe200000010ff */
[----:B------:R-:W-:Y:S01]  /*5a20*/  ULDC UR5, c[0x0][0x390] ;  /* 0x0000e40000057ab9 */ /* 0x000fe20000000800 */
[----:B------:R-:W-:Y:S01]  /*5a30*/  F2FP.BF16.F32.PACK_AB R18, R19, R18 ;  /* 0x000000121312723e */ /* 0x000fe200000010ff */
[----:B------:R-:W-:Y:S01]  /*5a40*/  FMUL.FTZ R100, R100, UR5 ;  /* 0x0000000564647c20 */ /* 0x000fe20008410000 */
[----:B------:R-:W2:Y:S01]  /*5a50*/  S2R R19, SR_TID.X ;  /* 0x0000000000137919 */ /* 0x000ea20000002100 */
        /* <DEDUP_REMOVED lines=14> */
[----:B------:R3:W-:Y:S01]  /*5b40*/  STS [R252+0x4000], R12 ;  /* 0x0040000cfc007388 */ /* 0x0007e20000000800 */
        /* <DEDUP_REMOVED lines=10> */
[----:B-1----:R-:W-:Y:S01]  /*5bf0*/  FMUL.FTZ R5, R131, UR5 ;  /* 0x0000000583057c20 */ /* 0x002fe20008410000 */
[----:B------:R1:W-:Y:S01]  /*5c00*/  STS [R252+0x4c00], R18 ;  /* 0x004c0012fc007388 */ /* 0x0003e20000000800 */
[----:B------:R-:W-:Y:S01]  /*5c10*/  FMUL.FTZ R126, R126, UR5 ;  /* 0x000000057e7e7c20 */ /* 0x000fe20008410000 */
        /* <DEDUP_REMOVED lines=8> */
[----:B------:R-:W-:Y:S01]  /*5ca0*/  @UP0 UIADD3 UR9, UR19, UR23, URZ ;  /* 0x0000001713090290 */ /* 0x000fe2000fffe03f */
[----:B------:R-:W-:Y:S01]  /*5cb0*/  F2FP.BF16.F32.PACK_AB R28, R29, R28 ;  /* 0x0000001c1d1c723e */ /* 0x000fe200000010ff */
[----:B------:R-:W-:Y:S01]  /*5cc0*/  STS [R252+0x5400], R26 ;  /* 0x0054001afc007388 */ /* 0x000fe20000000800 */
[----:B---3--:R-:W-:Y:S01]  /*5cd0*/  FMUL.FTZ R12, R109, UR5 ;  /* 0x000000056d0c7c20 */ /* 0x008fe20008410000 */
[----:B------:R-:W-:Y:S01]  /*5ce0*/  F2FP.BF16.F32.PACK_AB R30, R31, R30 ;  /* 0x0000001e1f1e723e */ /* 0x000fe200000010ff */
[----:B------:R-:W-:Y:S01]  /*5cf0*/  @UP0 ULDC.64 UR14, c[0x0][0x450] ;  /* 0x00011400000e0ab9 */ /* 0x000fe20000000a00 */
[----:B------:R-:W-:Y:S01]  /*5d00*/  F2FP.BF16.F32.PACK_AB R32, R33, R32 ;  /* 0x000000202120723e */ /* 0x000fe200000010ff */
[----:B----4-:R-:W-:Y:S01]  /*5d10*/  FMUL.FTZ R14, R113, UR5 ;  /* 0x00000005710e7c20 */ /* 0x010fe20008410000 */
[----:B------:R-:W-:Y:S01]  /*5d20*/  F2FP.BF16.F32.PACK_AB R34, R35, R34 ;  /* 0x000000222322723e */ /* 0x000fe200000010ff */
[----:B------:R-:W-:Y:S01]  /*5d30*/  STS [R252+0x5800], R20 ;  /* 0x00580014fc007388 */ /* 0x000fe20000000800 */
[----:B------:R-:W-:Y:S01]  /*5d40*/  F2FP.BF16.F32.PACK_AB R40, R41, R40 ;  /* 0x000000282928723e */ /* 0x000fe200000010ff */
[----:B--2---:R-:W-:Y:S01]  /*5d50*/  FMUL.FTZ R16, R105, UR5 ;  /* 0x0000000569107c20 */ /* 0x004fe20008410000 */
[----:B------:R-:W-:Y:S01]  /*5d60*/  F2FP.BF16.F32.PACK_AB R42, R43, R42 ;  /* 0x0000002a2b2a723e */ /* 0x000fe200000010ff */
[----:B------:R-:W-:Y:S01]  /*5d70*/  STS [R252+0x5c00], R22 ;  /* 0x005c0016fc007388 */ /* 0x000fe20000000800 */
[----:B------:R-:W-:Y:S01]  /*5d80*/  F2FP.BF16.F32.PACK_AB R36, R37, R36 ;  /* 0x000000242524723e */ /* 0x000fe200000010ff */
[----:B-1----:R-:W-:Y:S01]  /*5d90*/  FMUL.FTZ R18, R101, UR5 ;  /* 0x0000000565127c20 */ /* 0x002fe20008410000 */
[----:B------:R-:W-:Y:S01]  /*5da0*/  F2FP.BF16.F32.PACK_AB R38, R39, R38 ;  /* 0x000000262726723e */ /* 0x000fe200000010ff */
[----:B------:R-:W-:Y:S01]  /*5db0*/  STS [R252+0x6000], R28 ;  /* 0x0060001cfc007388 */ /* 0x000fe20000000800 */
[----:B------:R-:W-:Y:S01]  /*5dc0*/  F2FP.BF16.F32.PACK_AB R17, R17, R102 ;  /* 0x000000661111723e */ /* 0x000fe200000010ff */
[----:B------:R-:W-:Y:S01]  /*5dd0*/  @UP0 UIADD3 UR5, UR19, UR23, URZ ;  /* 0x0000001713050290 */ /* 0x000fe2000fffe03f */
[----:B------:R-:W-:Y:S01]  /*5de0*/  F2FP.BF16.F32.PACK_AB R18, R18, R100 ;  /* 0x000000641212723e */ /* 0x000fe200000010ff */
[----:B------:R-:W-:Y:S01]  /*5df0*/  STS [R252+0x6400], R30 ;  /* 0x0064001efc007388 */ /* 0x000fe20000000800 */
[----:B------:R-:W-:Y:S01]  /*5e00*/  F2FP.BF16.F32.PACK_AB R16, R16, R104 ;  /* 0x000000681010723e */ /* 0x000fe200000010ff */
[----:B------:R-:W-:Y:S01]  /*5e10*/  @UP0 ULDC.64 UR16, c[0x0][0x458] ;  /* 0x0001160000100ab9 */ /* 0x000fe20000000a00 */
[----:B------:R-:W-:Y:S01]  /*5e20*/  F2FP.BF16.F32.PACK_AB R15, R15, R106 ;  /* 0x0000006a0f0f723e */ /* 0x000fe200000010ff */
[----:B------:R-:W-:Y:S01]  /*5e30*/  STS [R252+0x7000], R40 ;  /* 0x00700028fc007388 */ /* 0x000fe20000000800 */
[----:B------:R-:W-:Y:S01]  /*5e40*/  F2FP.BF16.F32.PACK_AB R14, R14, R112 ;  /* 0x000000700e0e723e */ /* 0x000fe200000010ff */
[----:B------:R-:W-:Y:S01]  /*5e50*/  @UP0 UIMAD.WIDE.U32 UR10, UR5, UR16, URZ ;  /* 0x00000010050a02a5 */ /* 0x000fe2000f8e003f */
[----:B------:R-:W-:Y:S01]  /*5e60*/  F2FP.BF16.F32.PACK_AB R13, R13, R114 ;  /* 0x000000720d0d723e */ /* 0x000fe200000010ff */
[----:B------:R-:W-:Y:S01]  /*5e70*/  STS [R252+0x7400], R42 ;  /* 0x0074002afc007388 */ /* 0x000fe20000000800 */
[----:B------:R-:W-:Y:S01]  /*5e80*/  F2FP.BF16.F32.PACK_AB R12, R12, R108 ;  /* 0x0000006c0c0c723e */ /* 0x000fe200000010ff */
[----:B------:R-:W-:Y:S01]  /*5e90*/  @UP0 UIMAD.WIDE.U32 UR12, UR9, UR14, URZ ;  /* 0x0000000e090c02a5 */ /* 0x000fe2000f8e003f */
[----:B------:R-:W-:Y:S01]  /*5ea0*/  F2FP.BF16.F32.PACK_AB R11, R11, R110 ;  /* 0x0000006e0b0b723e */ /* 0x000fe200000010ff */
[----:B------:R-:W-:Y:S01]  /*5eb0*/  STS [R252+0x6800], R32 ;  /* 0x00680020fc007388 */ /* 0x000fe20000000800 */
[----:B------:R-:W-:Y:S01]  /*5ec0*/  F2FP.BF16.F32.PACK_AB R10, R10, R116 ;  /* 0x000000740a0a723e */ /* 0x000fe200000010ff */
[----:B------:R-:W-:Y:S01]  /*5ed0*/  @UP0 UIMAD UR5, UR5, UR17, URZ ;  /* 0x00000011050502a4 */ /* 0x000fe2000f8e023f */
[----:B------:R-:W-:Y:S01]  /*5ee0*/  F2FP.BF16.F32.PACK_AB R9, R9, R118 ;  /* 0x000000760909723e */ /* 0x000fe200000010ff */
[----:B------:R-:W-:Y:S01]  /*5ef0*/  STS [R252+0x6c00], R34 ;  /* 0x006c0022fc007388 */ /* 0x000fe20000000800 */
[----:B------:R-:W-:Y:S01]  /*5f00*/  F2FP.BF16.F32.PACK_AB R8, R8, R120 ;  /* 0x000000780808723e */ /* 0x000fe200000010ff */
[----:B------:R-:W-:Y:S01]  /*5f10*/  @UP0 UIMAD UR9, UR9, UR15, URZ ;  /* 0x0000000f090902a4 */ /* 0x000fe2000f8e023f */
[----:B------:R-:W-:Y:S01]  /*5f20*/  F2FP.BF16.F32.PACK_AB R7, R7, R122 ;  /* 0x0000007a0707723e */ /* 0x000fe200000010ff */
[----:B------:R-:W-:Y:S01]  /*5f30*/  STS [R252+0x7800], R36 ;  /* 0x00780024fc007388 */ /* 0x000fe20000000800 */
[----:B------:R-:W-:Y:S01]  /*5f40*/  F2FP.BF16.F32.PACK_AB R6, R6, R128 ;  /* 0x000000800606723e */ /* 0x000fe200000010ff */
[----:B------:R-:W-:Y:S01]  /*5f50*/  @UP0 UIADD3 UR23, UR11, UR5, URZ ;  /* 0x000000050b170290 */ /* 0x000fe2000fffe03f */
[----:B------:R-:W-:Y:S01]  /*5f60*/  F2FP.BF16.F32.PACK_AB R5, R5, R130 ;  /* 0x000000820505723e */ /* 0x000fe200000010ff */
[----:B------:R-:W-:Y:S01]  /*5f70*/  STS [R252+0x7c00], R38 ;  /* 0x007c0026fc007388 */ /* 0x000fe20000000800 */
[----:B------:R-:W-:Y:S01]  /*5f80*/  F2FP.BF16.F32.PACK_AB R0, R0, R126 ;  /* 0x0000007e0000723e */ /* 0x000fe200000010ff */
[----:B------:R-:W-:Y:S01]  /*5f90*/  @UP0 UIADD3 UR21, UR13, UR9, URZ ;  /* 0x000000090d150290 */ /* 0x000fe2000fffe03f */
[----:B------:R-:W-:Y:S01]  /*5fa0*/  PLOP3.LUT P0, PT, PT, PT, UP0, 0x80, 0x0 ;  /* 0x000000000000781c */ /* 0x000fe20003f0f008 */
[----:B------:R-:W-:Y:S01]  /*5fb0*/  STS [R252], R18 ;  /* 0x00000012fc007388 */ /* 0x000fe20000000800 */
[----:B------:R-:W-:Y:S01]  /*5fc0*/  F2FP.BF16.F32.PACK_AB R4, R4, R124 ;  /* 0x0000007c0404723e */ /* 0x000fe200000010ff */
[----:B------:R-:W-:Y:S01]  /*5fd0*/  @UP0 UMOV UR20, UR12 ;  /* 0x0000000c00140c82 */ /* 0x000fe20008000000 */
[----:B------:R-:W-:Y:S01]  /*5fe0*/  @UP0 UMOV UR18, UR10 ;  /* 0x0000000a00120c82 */ /* 0x000fe20008000000 */
        /* <DEDUP_REMOVED lines=14> */
[----:B------:R1:W-:Y:S02]  /*60d0*/  STS [R252+0x3800], R4 ;  /* 0x00380004fc007388 */ /* 0x0003e40000000800 */
[----:B-1----:R-:W-:Y:S01]  /*60e0*/  SHF.R.S32.HI R4, RZ, 0x1f, R19 ;  /* 0x0000001fff047819 */ /* 0x002fe20000011413 */
[----:B------:R-:W-:Y:S06]  /*60f0*/  @P0 BRA `(.L_x_91) ;  /* 0x0000000000340947 */ /* 0x000fec0003800000 */
        /* <DEDUP_REMOVED lines=13> */
.L_x_91:
        /* <DEDUP_REMOVED lines=13> */
[----:B------:R-:W-:Y:S02]  /*62a0*/  UMOV UR18, UR10 ;  /* 0x0000000a00127c82 */ /* 0x000fe40008000000 */
.L_x_92:
[----:B------:R-:W-:Y:S01]  /*62b0*/  LEA.HI R4, R4, R19, RZ, 0x3 ;  /* 0x0000001304047211 */ /* 0x000fe200078f18ff */
[----:B------:R-:W-:Y:S01]  /*62c0*/  UIMAD UR8, UR22, -0x20, UR8 ;  /* 0xffffffe0160878a4 */ /* 0x000fe2000f8e0208 */
[----:B------:R-:W-:Y:S02]  /*62d0*/  BAR.SYNC.DEFER_BLOCKING 0x0 ;  /* 0x0000000000007b1d */ /* 0x000fe40000010000 */
[----:B------:R-:W-:-:S04]  /*62e0*/  SHF.R.S32.HI R0, RZ, 0x3, R4 ;  /* 0x00000003ff007819 */ /* 0x000fc80000011404 */
[----:B------:R-:W-:-:S13]  /*62f0*/  ISETP.GE.AND P0, PT, R0, UR8, PT ;  /* 0x0000000800007c0c */ /* 0x000fda000bf06270 */
[----:B------:R-:W-:Y:S05]  /*6300*/  @P0 BRA `(.L_x_83) ;  /* 0x0000000000d80947 */ /* 0x000fea0003800000 */
[----:B------:R-:W-:Y:S01]  /*6310*/  USHF.L.U32 UR5, UR22, 0x5, URZ ;  /* 0x0000000516057899 */ /* 0x000fe2000800063f */
[----:B------:R-:W-:Y:S01]  /*6320*/  LOP3.LUT R5, R4, 0xfffffff8, RZ, 0xc0, !PT ;  /* 0xfffffff804057812 */ /* 0x000fe200078ec0ff */
[----:B------:R-:W1:Y:S01]  /*6330*/  LDS.128 R40, [R237+0x12000] ;  /* 0x01200000ed287984 */ /* 0x000e620000000c00 */
[----:B------:R-:W-:Y:S01]  /*6340*/  SHF.R.S32.HI R8, RZ, 0x1f, R0 ;  /* 0x0000001fff087819 */ /* 0x000fe20000011400 */
[----:B------:R-:W-:Y:S02]  /*6350*/  USHF.R.S32.HI UR11, URZ, 0x1f, UR54 ;  /* 0x0000001f3f0b7899 */ /* 0x000fe40008011436 */
[----:B------:R-:W-:Y:S01]  /*6360*/  IMAD.U32 R4, RZ, RZ, UR5 ;  /* 0x00000005ff047e24 */ /* 0x000fe2000f8e00ff */
[----:B------:R-:W-:Y:S01]  /*6370*/  IADD3 R0, P0, R0, UR5, RZ ;  /* 0x0000000500007c10 */ /* 0x000fe2000ff1e0ff */
[----:B------:R-:W-:Y:S01]  /*6380*/  IMAD.IADD R5, R19, 0x1, -R5 ;  /* 0x0000000113057824 */ /* 0x000fe200078e0a05 */
[----:B------:R-:W-:Y:S01]  /*6390*/  LDS.128 R12, [R237+0x10000] ;  /* 0x01000000ed0c7984 */ /* 0x000fe20000000c00 */
[----:B------:R-:W-:Y:S01]  /*63a0*/  ULDC.64 UR8, c[0x0][0x468] ;  /* 0x00011a0000087ab9 */ /* 0x000fe20000000a00 */
[----:B------:R-:W-:Y:S01]  /*63b0*/  LEA.HI.X.SX32 R8, R4, R8, 0x1, P0 ;  /* 0x0000000804087211 */ /* 0x000fe200000f0eff */
[----:B------:R-:W-:Y:S01]  /*63c0*/  IMAD.SHL.U32 R4, R5, 0x8, RZ ;  /* 0x0000000805047824 */ /* 0x000fe200078e00ff */
[----:B------:R-:W2:Y:S01]  /*63d0*/  LDS.128 R16, [R237+0x11000] ;  /* 0x01100000ed107984 */ /* 0x000ea20000000c00 */
[----:B------:R-:W-:-:S02]  /*63e0*/  UIMAD UR5, UR11, UR8, URZ ;  /* 0x000000080b0572a4 */ /* 0x000fc4000f8e023f */
[C---:B------:R-:W-:Y:S01]  /*63f0*/  IMAD R9, R8.reuse, UR14, RZ ;  /* 0x0000000e08097c24 */ /* 0x040fe2000f8e02ff */
[--C-:B------:R-:W-:Y:S01]  /*6400*/  SHF.R.S32.HI R5, RZ, 0x1f, R4.reuse ;  /* 0x0000001fff057819 */ /* 0x100fe20000011404 */
[----:B------:R-:W3:Y:S01]  /*6410*/  LDS.128 R20, [R237+0x13000] ;  /* 0x01300000ed147984 */ /* 0x000ee20000000c00 */
[----:B------:R-:W-:Y:S01]  /*6420*/  IMAD R8, R8, UR16, RZ ;  /* 0x0000001008087c24 */ /* 0x000fe2000f8e02ff */
[----:B------:R-:W-:Y:S01]  /*6430*/  UIMAD UR10, UR54, UR9, UR5 ;  /* 0x00000009360a72a4 */ /* 0x000fe2000f8e0205 */
[C---:B------:R-:W-:Y:S01]  /*6440*/  IMAD R9, R0.reuse, UR15, R9 ;  /* 0x0000000f00097c24 */ /* 0x040fe2000f8e0209 */
[----:B------:R-:W4:Y:S01]  /*6450*/  LDS.128 R32, [R237+0x16000] ;  /* 0x01600000ed207984 */ /* 0x000f220000000c00 */
[----:B------:R-:W-:-:S03]  /*6460*/  IMAD.WIDE.U32 R6, R0, UR14, R4 ;  /* 0x0000000e00067c25 */ /* 0x000fc6000f8e0004 */
[----:B------:R-:W4:Y:S01]  /*6470*/  LDS.128 R28, [R237+0x15000] ;  /* 0x01500000ed1c7984 */ /* 0x000f220000000c00 */
[----:B------:R-:W-:Y:S01]  /*6480*/  IMAD.WIDE.U32 R4, R0, UR16, R4 ;  /* 0x0000001000047c25 */ /* 0x000fe2000f8e0004 */
[----:B------:R-:W-:Y:S02]  /*6490*/  IADD3 R6, P0, R6, UR20, RZ ;  /* 0x0000001406067c10 */ /* 0x000fe4000ff1e0ff */
[----:B------:R-:W4:Y:S01]  /*64a0*/  LDS.128 R24, [R237+0x14000] ;  /* 0x01400000ed187984 */ /* 0x000f220000000c00 */
[----:B------:R-:W-:Y:S01]  /*64b0*/  IMAD R0, R0, UR17, R8 ;  /* 0x0000001100007c24 */ /* 0x000fe2000f8e0208 */
[----:B------:R-:W-:Y:S02]  /*64c0*/  IADD3.X R7, R7, UR21, R9, P0, !PT ;  /* 0x0000001507077c10 */ /* 0x000fe400087fe409 */
[----:B------:R-:W4:Y:S01]  /*64d0*/  LDS.128 R36, [R237+0x17000] ;  /* 0x01700000ed247984 */ /* 0x000f220000000c00 */
[----:B------:R-:W-:Y:S02]  /*64e0*/  IADD3 R8, P0, R4, UR18, RZ ;  /* 0x0000001204087c10 */ /* 0x000fe4000ff1e0ff */
[----:B------:R-:W-:Y:S01]  /*64f0*/  MOV R4, UR8 ;  /* 0x0000000800047c02 */ /* 0x000fe20008000f00 */
[----:B------:R-:W-:Y:S01]  /*6500*/  ULDC.64 UR8, c[0x0][0x470] ;  /* 0x00011c0000087ab9 */ /* 0x000fe20000000a00 */
[----:B------:R-:W-:Y:S01]  /*6510*/  IADD3.X R9, R5, UR23, R0, P0, !PT ;  /* 0x0000001705097c10 */ /* 0x000fe200087fe400 */
[----:B------:R-:W-:Y:S01]  /*6520*/  UIMAD UR5, UR11, UR8, URZ ;  /* 0x000000080b0572a4 */ /* 0x000fe2000f8e023f */
[----:B------:R-:W-:-:S02]  /*6530*/  IMAD.U32 R0, RZ, RZ, UR8 ;  /* 0x00000008ff007e24 */ /* 0x000fc4000f8e00ff */
[----:B------:R-:W-:Y:S01]  /*6540*/  IMAD.WIDE.U32 R4, R4, UR54, R6 ;  /* 0x0000003604047c25 */ /* 0x000fe2000f8e0006 */
[----:B------:R-:W-:-:S03]  /*6550*/  UIMAD UR5, UR54, UR9, UR5 ;  /* 0x00000009360572a4 */ /* 0x000fc6000f8e0205 */
[----:B------:R-:W-:Y:S01]  /*6560*/  ULDC.64 UR8, c[0x0][0x3f0] ;  /* 0x0000fc0000087ab9 */ /* 0x000fe20000000a00 */
[----:B------:R-:W-:Y:S01]  /*6570*/  VIADD R5, R5, UR10 ;  /* 0x0000000a05057c36 */ /* 0x000fe20008000000 */
[----:B------:R-:W-:Y:S01]  /*6580*/  LEA R6, P0, R4, UR8, 0x1 ;  /* 0x0000000804067c11 */ /* 0x000fe2000f8008ff */
[----:B------:R-:W-:-:S03]  /*6590*/  IMAD.WIDE.U32 R8, R0, UR54, R8 ;  /* 0x0000003600087c25 */ /* 0x000fc6000f8e0008 */
[----:B------:R-:W-:Y:S01]  /*65a0*/  LEA.HI.X R7, R4, UR9, R5, 0x1, P0 ;  /* 0x0000000904077c11 */ /* 0x000fe200080f0c05 */
[----:B------:R-:W-:Y:S01]  /*65b0*/  ULDC.64 UR8, c[0x0][0x3f8] ;  /* 0x0000fe0000087ab9 */ /* 0x000fe20000000a00 */
[----:B------:R-:W-:Y:S02]  /*65c0*/  IADD3 R0, R9, UR5, RZ ;  /* 0x0000000509007c10 */ /* 0x000fe4000fffe0ff */
[C---:B------:R-:W-:Y:S01]  /*65d0*/  LEA R4, P0, R8.reuse, UR8, 0x1 ;  /* 0x0000000808047c11 */ /* 0x040fe2000f8008ff */
[----:B-1----:R1:W-:Y:S03]  /*65e0*/  STG.E.128 desc[UR6][R6.64+0x100], R40 ;  /* 0x0001002806007986 */ /* 0x0023e6000c101d06 */
[----:B------:R-:W-:Y:S01]  /*65f0*/  LEA.HI.X R5, R8, UR9, R0, 0x1, P0 ;  /* 0x0000000908057c11 */ /* 0x000fe200080f0c00 */
[----:B--2---:R1:W-:Y:S04]  /*6600*/  STG.E.128 desc[UR6][R6.64+0x80], R16 ;  /* 0x0000801006007986 */ /* 0x0043e8000c101d06 */
[----:B------:R1:W-:Y:S04]  /*6610*/  STG.E.128 desc[UR6][R6.64], R12 ;  /* 0x0000000c06007986 */ /* 0x0003e8000c101d06 */
[----:B---3--:R1:W-:Y:S04]  /*6620*/  STG.E.128 desc[UR6][R6.64+0x180], R20 ;  /* 0x0001801406007986 */ /* 0x0083e8000c101d06 */
[----:B----4-:R1:W-:Y:S04]  /*6630*/  STG.E.128 desc[UR6][R4.64+0x100], R32 ;  /* 0x0001002004007986 */ /* 0x0103e8000c101d06 */
[----:B------:R1:W-:Y:S04]  /*6640*/  STG.E.128 desc[UR6][R4.64+0x80], R28 ;  /* 0x0000801c04007986 */ /* 0x0003e8000c101d06 */
[----:B------:R1:W-:Y:S04]  /*6650*/  STG.E.128 desc[UR6][R4.64], R24 ;  /* 0x0000001804007986 */ /* 0x0003e8000c101d06 */
[----:B------:R1:W-:Y:S02]  /*6660*/  STG.E.128 desc[UR6][R4.64+0x180], R36 ;  /* 0x0001802404007986 */ /* 0x0003e4000c101d06 */
.L_x_83:
[----:B------:R-:W-:Y:S05]  /*6670*/  BSYNC B1 ;  /* 0x0000000000017941 */ /* 0x000fea0003800000 */
.L_x_75:
[----:B-12---:R-:W2:Y:S01]  /*6680*/  LDL R4, [R1+0xc] ;  /* 0x00000c0001047983 */ /* 0x006ea20000100800 */
[----:B------:R-:W-:Y:S02]  /*6690*/  ULDC UR5, c[0x0][0xc] ;  /* 0x0000030000057ab9 */ /* 0x000fe40000000800 */
[----:B------:R-:W-:Y:S01]  /*66a0*/  UIADD3 UR22, UR5, UR22, URZ ;  /* 0x0000001605167290 */ /* 0x000fe2000fffe03f */
[----:B--2---:R-:W-:-:S13]  /*66b0*/  R2UR UR8, R4 ;  /* 0x00000000040872ca */ /* 0x004fda00000e0000 */
[----:B------:R-:W-:-:S06]  /*66c0*/  UISETP.GE.AND UP0, UPT, UR22, UR8, UPT ;  /* 0x000000081600728c */ /* 0x000fcc000bf06270 */
[----:B------:R-:W-:-:S13]  /*66d0*/  PLOP3.LUT P0, PT, PT, PT, UP0, 0x80, 0x0 ;  /* 0x000000000000781c */ /* 0x000fda0003f0f008 */
[----:B------:R-:W-:Y:S05]  /*66e0*/  @P0 BRA `(.L_x_93) ;  /* 0x0000000000040947 */ /* 0x000fea0003800000 */
[----:B------:R-:W-:Y:S05]  /*66f0*/  BRA `(.L_x_94) ;  /* 0xffffffa4000c7947 */ /* 0x000fea000383ffff */
.L_x_93:
[----:B------:R-:W-:Y:S05]  /*6700*/  EXIT ;  /* 0x000000000000794d */ /* 0x000fea0003800000 */
.L_x_95:
        /* <DEDUP_REMOVED lines=15> */
.L_x_1032:


//--------------------- .text._ZN5flash44flash_bwd_dq_dk_dv_loop_seqk_parallel_kernelI23Flash_bwd_kernel_traitsILi256ELi64ELi32ELi8ELi4ELi1ELi2ELb1ELb1EN7cutlass10bfloat16_tE19Flash_kernel_traitsILi256ELi64ELi32ELi8ES3_EELb0ELb1ELb0ELb0ELb0ELb1ELb1EEEvNS_16Flash_bwd_paramsE --------------------------
	.section	.text._ZN5flash44flash_bwd_dq_dk_dv_loop_seqk_parallel_kernelI23Flash_bwd_kernel_traitsILi256ELi64ELi32ELi8ELi4ELi1ELi2ELb1ELb1EN7cutlass10bfloat16_tE19Flash_kernel_traitsILi256ELi64ELi32ELi8ES3_EELb0ELb1ELb0ELb0ELb0ELb1ELb1EEEvNS_16Flash_bwd_paramsE,"ax",@progbits
	.align	128
        .global         _ZN5flash44flash_bwd_dq_dk_dv_loop_seqk_parallel_kernelI23Flash_bwd_kernel_traitsILi256ELi64ELi32ELi8ELi4ELi1ELi2ELb1ELb1EN7cutlass10bfloat16_tE19Flash_kernel_traitsILi256ELi64ELi32ELi8ES3_EELb0ELb1ELb0ELb0ELb0ELb1ELb1EEEvNS_16Flash_bwd_paramsE
        .type           _ZN5flash44flash_bwd_dq_dk_dv_loop_seqk_parallel_kernelI23Flash_bwd_kernel_traitsILi256ELi64ELi32ELi8ELi4ELi1ELi2ELb1ELb1EN7cutlass10bfloat16_tE19Flash_kernel_traitsILi256ELi64ELi32ELi8ES3_EELb0ELb1ELb0ELb0ELb0ELb1ELb1EEEvNS_16Flash_bwd_paramsE,@function
        .size           _ZN5flash44flash_bwd_dq_dk_dv_loop_seqk_parallel_kernelI23Flash_bwd_kernel_traitsILi256ELi64ELi32ELi8ELi4ELi1ELi2ELb1ELb1EN7cutlass10bfloat16_tE19Flash_kernel_traitsILi256ELi64ELi32ELi8ES3_EELb0ELb1ELb0ELb0ELb0ELb1ELb1EEEvNS_16Flash_bwd_paramsE,(.L_x_1033 - _ZN5flash44flash_bwd_dq_dk_dv_loop_seqk_parallel_kernelI23Flash_bwd_kernel_traitsILi256ELi64ELi32ELi8ELi4ELi1ELi2ELb1ELb1EN7cutlass10bfloat16_tE19Flash_kernel_traitsILi256ELi64ELi32ELi8ES3_EELb0ELb1ELb0ELb0ELb0ELb1ELb1EEEvNS_16Flash_bwd_paramsE)
        .other          _ZN5flash44flash_bwd_dq_dk_dv_loop_seqk_parallel_kernelI23Flash_bwd_kernel_traitsILi256ELi64ELi32ELi8ELi4ELi1ELi2ELb1ELb1EN7cutlass10bfloat16_tE19Flash_kernel_traitsILi256ELi64ELi32ELi8ES3_EELb0ELb1ELb0ELb0ELb0ELb1ELb1EEEvNS_16Flash_bwd_paramsE,@"STO_CUDA_ENTRY STV_DEFAULT"
_ZN5flash44flash_bwd_dq_dk_dv_loop_seqk_parallel_kernelI23Flash_bwd_kernel_traitsILi256ELi64ELi32ELi8ELi4ELi1ELi2ELb1ELb1EN7cutlass10bfloat16_tE19Flash_kernel_traitsILi256ELi64ELi32ELi8ES3_EELb0ELb1ELb0ELb0ELb0ELb1ELb1EEEvNS_16Flash_bwd_paramsE:
.text._ZN5flash44flash_bwd_dq_dk_dv_loop_seqk_parallel_kernelI23Flash_bwd_kernel_traitsILi256ELi64ELi32ELi8ELi4ELi1ELi2ELb1ELb1EN7cutlass10bfloat16_tE19Flash_kernel_traitsILi256ELi64ELi32ELi8ES3_EELb0ELb1ELb0ELb0ELb0ELb1ELb1EEEvNS_16Flash_bwd_paramsE:
        /* <DEDUP_REMOVED lines=179> */
.L_x_116:
        /* <DEDUP_REMOVED lines=67> */
.L_x_96:
        /* <DEDUP_REMOVED lines=132> */
.L_x_98:
        /* <DEDUP_REMOVED lines=13> */
.L_x_99:
        /* <DEDUP_REMOVED lines=11> */
.L_x_100:
[----:B------:R-:W-:-:S04]  /*1920*/  UIMAD UR5, UR45, UR59, UR54 ;  /* 0x0000003b2d0572a4 */ /* 0x000fc8000f8e0236 */
[----:B------:R-:W-:-:S12]  /*1930*/  UIMAD UR5, UR5, UR58, URZ ;  /* 0x0000003a050572a4 */ /* 0x000fd8000f8e023f */
.L_x_101:
[----:B------:R-:W1:Y:S01]  /*1940*/  S2R R19, SR_TID.X ;  /* 0x0000000000137919 */ /* 0x000e620000002100 */
[----:B------:R-:W2:Y:S01]  /*1950*/  LDC.64 R12, c[0x0][0x420] ;  /* 0x00010800ff0c7b82 */ /* 0x000ea20000000a00 */
[----:B------:R-:W-:Y:S01]  /*1960*/  UIADD3 UR39, UR16, UR5, URZ ;  /* 0x0000000510277290 */ /* 0x000fe2000fffe03f */
[----:B------:R-:W-:Y:S01]  /*1970*/  BSSY B1, `(.L_x_97) ;  /* 0x0000502000017945 */ /* 0x000fe20003800000 */
[----:B------:R-:W-:Y:S01]  /*1980*/  UIADD3 UR5, -UR8, UR25, UR26 ;  /* 0x0000001908057290 */ /* 0x000fe2000fffe11a */
[----:B------:R-:W-:Y:S01]  /*1990*/  ULDC UR9, c[0x0][0x398] ;  /* 0x0000e60000097ab9 */ /* 0x000fe20000000800 */
[----:B------:R-:W-:Y:S02]  /*19a0*/  UIMAD UR13, UR60, UR59, URZ ;  /* 0x0000003b3c0d72a4 */ /* 0x000fe4000f8e023f */
[----:B------:R-:W-:Y:S02]  /*19b0*/  UIADD3 UR5, UR5, -UR9, URZ ;  /* 0x8000000905057290 */ /* 0x000fe4000fffe03f */
[----:B------:R-:W-:-:S02]  /*19c0*/  UIADD3 UR38, UR16, UR15, URZ ;  /* 0x0000000f10267290 */ /* 0x000fc4000fffe03f */
[----:B------:R-:W-:Y:S02]  /*19d0*/  USHF.L.U32 UR9, UR13, 0x6, URZ ;  /* 0x000000060d097899 */ /* 0x000fe4000800063f */
[----:B------:R-:W-:Y:S02]  /*19e0*/  USHF.R.S32.HI UR15, URZ, 0x1f, UR5 ;  /* 0x0000001f3f0f7899 */ /* 0x000fe40008011405 */
[----:B------:R-:W-:Y:S02]  /*19f0*/  UIADD3 UR17, UP2, UP0, UR28, UR9, UR49 ;  /* 0x000000091c117290 */ /* 0x000fe4000f85e031 */
[----:B------:R-:W-:Y:S02]  /*1a00*/  ULEA.HI UR15, UR15, UR5, URZ, 0x6 ;  /* 0x000000050f0f7291 */ /* 0x000fe4000f8f303f */
[----:B------:R-:W-:Y:S02]  /*1a10*/  USHF.R.S32.HI UR9, URZ, 0x1f, UR9 ;  /* 0x0000001f3f097899 */ /* 0x000fe40008011409 */
[----:B------:R-:W-:Y:S01]  /*1a20*/  USHF.R.S32.HI UR15, URZ, 0x6, UR15 ;  /* 0x000000063f0f7899 */ /* 0x000fe2000801140f */
[----:B--2---:R-:W-:Y:S01]  /*1a30*/  IMAD R14, R12, UR27, RZ ;  /* 0x0000001b0c0e7c24 */ /* 0x004fe2000f8e02ff */
[----:B------:R-:W-:Y:S01]  /*1a40*/  ULDC.64 UR18, c[0x0][0x258] ;  /* 0x0000960000127ab9 */ /* 0x000fe20000000a00 */
[----:B------:R-:W-:-:S02]  /*1a50*/  UIADD3.X UR5, UR48, UR9, UR52, UP2, UP0 ;  /* 0x0000000930057290 */ /* 0x000fc400097e0434 */
[----:B------:R-:W-:Y:S01]  /*1a60*/  IMAD R14, R13, UR16, R14 ;  /* 0x000000100d0e7c24 */ /* 0x000fe2000f8e020e */
[----:B------:R-:W-:Y:S01]  /*1a70*/  UIADD3 UR9, UP3, UP2, UR53, UR17, UR56 ;  /* 0x0000001135097290 */ /* 0x000fe2000fa7e038 */
[----:B-1----:R-:W-:Y:S01]  /*1a80*/  SHF.R.S32.HI R15, RZ, 0x1f, R19 ;  /* 0x0000001fff0f7819 */ /* 0x002fe20000011413 */
[----:B------:R-:W-:Y:S02]  /*1a90*/  USHF.R.S32.HI UR14, URZ, 0x1f, UR54 ;  /* 0x0000001f3f0e7899 */ /* 0x000fe40008011436 */
[----:B------:R-:W-:Y:S01]  /*1aa0*/  UISETP.LT.AND UP0, UPT, URZ, UR15, UPT ;  /* 0x0000000f3f00728c */ /* 0x000fe2000bf01270 */
[----:B------:R-:W-:Y:S01]  /*1ab0*/  LEA.HI R4, R15, R19, RZ, 0x3 ;  /* 0x000000130f047211 */ /* 0x000fe200078f18ff */
[----:B------:R-:W-:Y:S02]  /*1ac0*/  UIADD3.X UR5, UR51, UR5, UR47, UP3, UP2 ;  /* 0x0000000533057290 */ /* 0x000fe40009fe442f */
[----:B------:R-:W-:Y:S01]  /*1ad0*/  USEL UR15, URZ, UR15, !UP0 ;  /* 0x0000000f3f0f7287 */ /* 0x000fe2000c000000 */
[----:B------:R-:W-:Y:S01]  /*1ae0*/  SHF.R.S32.HI R0, RZ, 0x3, R4 ;  /* 0x00000003ff007819 */ /* 0x000fe20000011404 */
[----:B------:R-:W-:Y:S01]  /*1af0*/  ULDC.64 UR28, c[0x0][0x400] ;  /* 0x00010000001c7ab9 */ /* 0x000fe20000000a00 */
[----:B------:R-:W-:Y:S01]  /*1b00*/  LOP3.LUT R4, R4, 0xfffffff8, RZ, 0xc0, !PT ;  /* 0xfffffff804047812 */ /* 0x000fe200078ec0ff */
[----:B------:R-:W-:Y:S01]  /*1b10*/  UISETP.GT.AND UP0, UPT, UR44, UR15, UPT ;  /* 0x0000000f2c00728c */ /* 0x000fe2000bf04270 */
[----:B------:R-:W-:Y:S01]  /*1b20*/  SHF.R.S32.HI R20, RZ, 0x1f, R0 ;  /* 0x0000001fff147819 */ /* 0x000fe20000011400 */
[----:B------:R-:W-:Y:S01]  /*1b30*/  ULDC.64 UR58, c[0x0][0x2b0] ;  /* 0x0000ac00003a7ab9 */ /* 0x000fe20000000a00 */
[----:B------:R-:W-:Y:S01]  /*1b40*/  IADD3 R8, P1, R0, UR16, RZ ;  /* 0x0000001000087c10 */ /* 0x000fe2000ff3e0ff */
[----:B------:R-:W-:Y:S01]  /*1b50*/  IMAD.IADD R17, R19, 0x1, -R4 ;  /* 0x0000000113117824 */ /* 0x000fe200078e0a04 */
[----:B------:R-:W-:Y:S01]  /*1b60*/  ULDC.64 UR42, c[0x0][0x210] ;  /* 0x00008400002a7ab9 */ /* 0x000fe20000000a00 */
[----:B------:R-:W-:Y:S01]  /*1b70*/  ULDC.64 UR40, c[0x0][0x3e0] ;  /* 0x0000f80000287ab9 */ /* 0x000fe20000000a00 */
        /* <DEDUP_REMOVED lines=12> */
[----:B------:R-:W-:Y:S01]  /*1c40*/  IMAD.U32 R15, RZ, RZ, UR10 ;  /* 0x0000000aff0f7e24 */ /* 0x000fe2000f8e00ff */
[----:B------:R-:W-:Y:S01]  /*1c50*/  IADD3.X R9, R5, UR50, RZ, P1, !PT ;  /* 0x0000003205097c10 */ /* 0x000fe20008ffe4ff */
[----:B------:R-:W-:Y:S01]  /*1c60*/  UIMAD UR11, UR54, UR11, UR12 ;  /* 0x0000000b360b72a4 */ /* 0x000fe2000f8e020c */
[----:B------:R-:W-:Y:S01]  /*1c70*/  LOP3.LUT R16, R7, 0xffffffe0, RZ, 0xc0, !PT ;  /* 0xffffffe007107812 */ /* 0x000fe200078ec0ff */
[----:B------:R-:W-:Y:S01]  /*1c80*/  UIMAD UR14, UR14, UR18, URZ ;  /* 0x000000120e0e72a4 */ /* 0x000fe2000f8e023f */
[----:B------:R-:W-:Y:S01]  /*1c90*/  SHF.R.S32.HI R7, RZ, 0x5, R7 ;  /* 0x00000005ff077819 */ /* 0x000fe20000011407 */
[----:B------:R-:W-:-:S02]  /*1ca0*/  IMAD.WIDE.U32 R8, R12, UR16, R8 ;  /* 0x000000100c087c25 */ /* 0x000fc4000f8e0008 */
[----:B------:R-:W-:Y:S02]  /*1cb0*/  UIMAD UR14, UR54, UR19, UR14 ;  /* 0x00000013360e72a4 */ /* 0x000fe4000f8e020e */
[----:B------:R-:W-:Y:S02]  /*1cc0*/  IMAD.IADD R16, R19, 0x1, -R16 ;  /* 0x0000000113107824 */ /* 0x000fe400078e0a10 */
[----:B------:R-:W-:Y:S02]  /*1cd0*/  IMAD.IADD R9, R9, 0x1, R14 ;  /* 0x0000000109097824 */ /* 0x000fe400078e020e */
[----:B------:R-:W-:Y:S02]  /*1ce0*/  IMAD.U32 R14, RZ, RZ, UR18 ;  /* 0x00000012ff0e7e24 */ /* 0x000fe4000f8e00ff */
[----:B------:R-:W-:Y:S02]  /*1cf0*/  IMAD R7, R7, UR13, R16 ;  /* 0x0000000d07077c24 */ /* 0x000fe4000f8e0210 */
[----:B------:R-:W-:-:S03]  /*1d00*/  IMAD.WIDE.U32 R10, R14, UR54, R10 ;  /* 0x000000360e0a7c25 */ /* 0x000fc6000f8e000a */
[----:B------:R-:W-:Y:S01]  /*1d10*/  IADD3 R14, P1, R7, UR9, RZ ;  /* 0x00000009070e7c10 */ /* 0x000fe2000ff3e0ff */
        /* <DEDUP_REMOVED lines=49> */
.L_x_103:
        /* <DEDUP_REMOVED lines=13> */
.L_x_104:
        /* <DEDUP_REMOVED lines=42> */
.L_x_102:
        /* <DEDUP_REMOVED lines=33> */
.L_x_107:
[----:B------:R-:W-:Y:S05]  /*25b0*/  BSYNC B0 ;  /* 0x0000000000007941 */ /* 0x000fea0003800000 */
.L_x_106:
        /* <DEDUP_REMOVED lines=98> */
.L_x_109:
[----:B------:R-:W-:Y:S05]  /*2be0*/  BSYNC B0 ;  /* 0x0000000000007941 */ /* 0x000fea0003800000 */
.L_x_108:
        /* <DEDUP_REMOVED lines=45> */
[----:B------:R-:W-:Y:S01]  /*2ec0*/  ULDC UR21, c[0x0][0x2dc] ;  /* 0x0000b70000157ab9 */ /* 0x000fe20000000800 */
        /* <DEDUP_REMOVED lines=29> */
.L_x_112:
        /* <DEDUP_REMOVED lines=72> */
[----:B--2---:R-:W-:Y:S03]  /*3520*/  MOV R0, UR22 ;  /* 0x0000001600007c02 */ /* 0x004fe60008000f00 */
[----:B------:R-:W1:Y:S01]  /*3530*/  LDSM.16.M88.4 R52, [R229+-0x1000] ;  /* 0xfff00000e534783b */ /* 0x000e620000000200 */
[----:B----4-:R-:W-:Y:S02]  /*3540*/  @!P0 LEA R0, R0, R68, 0x5 ;  /* 0x0000004400008211 */ /* 0x010fe400078e28ff */
[----:B------:R-:W-:Y:S10]  /*3550*/  MOV R68, 0x8 ;  /* 0x0000000800447802 */ /* 0x000ff40000000f00 */
        /* <DEDUP_REMOVED lines=11> */
[----:B------:R-:W-:Y:S11]  /*3610*/  HMMA.16816.F32.BF16 R8, R48, R54, R8 ;  /* 0x000000363008723c */ /* 0x000ff60000041808 */
[----:B------:R-:W-:Y:S07]  /*3620*/  @!UPT UIADD3 URZ, URZ, URZ, URZ ;  /* 0x0000003f3f3ff290 */ /* 0x000fee000fffe03f */
[C---:B--2---:R-:W-:Y:S06]  /*3630*/  HMMA.16816.F32.BF16 R4, R56.reuse, R60, R4 ;  /* 0x0000003c3804723c */ /* 0x044fec0000041804 */
[----:B------:R-:W-:Y:S11]  /*3640*/  HMMA.16816.F32.BF16 R8, R56, R62, R8 ;  /* 0x0000003e3808723c */ /* 0x000ff60000041808 */
[----:B------:R-:W-:Y:S07]  /*3650*/  @!UPT UIADD3 URZ, URZ, URZ, URZ ;  /* 0x0000003f3f3ff290 */ /* 0x000fee000fffe03f */
[C---:B---3--:R-:W-:Y:S06]  /*3660*/  HMMA.16816.F32.BF16 R4, R44.reuse, R64, R4 ;  /* 0x000000402c04723c */ /* 0x048fec0000041804 */
        /* <DEDUP_REMOVED lines=32> */
[-C--:B------:R-:W-:Y:S03]  /*3870*/  @!P0 ISETP.GE.AND P2, PT, R0, R6.reuse, PT ;  /* 0x000000060000820c */ /* 0x080fe60003f46270 */
[--C-:B------:R-:W-:Y:S01]  /*3880*/  FFMA.FTZ R8, R8, UR17, -R5.reuse ;  /* 0x0000001108087c23 */ /* 0x100fe20008010805 */
[----:B-1----:R-:W-:Y:S01]  /*3890*/  MOV R9, R57 ;  /* 0x0000003900097202 */ /* 0x002fe20000000f00 */
[----:B------:R-:W-:Y:S01]  /*38a0*/  MUFU.TANH R56, R11 ;  /* 0x0000000b00387308 */ /* 0x000fe20000002400 */
[----:B------:R-:W-:Y:S01]  /*38b0*/  @!P0 FSEL R9, R57, -INF , !P2 ;  /* 0xff80000039098808 */ /* 0x000fe20005000000 */
[----:B--2---:R-:W-:Y:S08]  /*38c0*/  FMUL.FTZ R4, R245, 1.4426950216293334961 ;  /* 0x3fb8aa3bf5047820 */ /* 0x004ff00000410000 */
[----:B------:R1:W2:Y:S01]  /*38d0*/  MUFU.EX2 R64, R8 ;  /* 0x0000000800407308 */ /* 0x0002a20000000800 */
[----:B------:R-:W-:Y:S02]  /*38e0*/  FSEL R4, R4, RZ, P1 ;  /* 0x000000ff04047208 */ /* 0x000fe40000800000 */
[-C--:B------:R-:W-:Y:S03]  /*38f0*/  @!P0 ISETP.GE.AND P1, PT, R10, R6.reuse, PT ;  /* 0x000000060a00820c */ /* 0x080fe60003f26270 */
        /* <DEDUP_REMOVED lines=26> */
[----:B------:R-:W-:Y:S03]  /*3aa0*/  IADD3 R52, P0, R247, UR12, RZ ;  /* 0x0000000cf7347c10 */ /* 0x000fe6000ff1e0ff */
[--C-:B--2---:R-:W-:Y:S01]  /*3ab0*/  FFMA.FTZ R5, R7, UR17, -R4.reuse ;  /* 0x0000001107057c23 */ /* 0x104fe20008010804 */
[----:B------:R-:W-:Y:S01]  /*3ac0*/  FFMA.FTZ R4, R0, UR17, -R4 ;  /* 0x0000001100047c23 */ /* 0x000fe20008010804 */
[----:B------:R-:W-:Y:S02]  /*3ad0*/  IADD3.X R53, R246, UR11, RZ, P0, !PT ;  /* 0x0000000bf6357c10 */ /* 0x000fe400087fe4ff */
[----:B------:R1:W-:Y:S10]  /*3ae0*/  MUFU.EX2 R67, R5 ;  /* 0x0000000500437308 */ /* 0x0003f40000000800 */
        /* <DEDUP_REMOVED lines=91> */
[C---:B------:R-:W-:Y:S01]  /*40a0*/  FADD.FTZ R0, -R52.reuse, R6 ;  /* 0x0000000634007221 */ /* 0x040fe20000010100 */
        /* <DEDUP_REMOVED lines=103> */
.L_x_110:
        /* <DEDUP_REMOVED lines=344> */
.L_x_111:
        /* <DEDUP_REMOVED lines=133> */
.L_x_113:
        /* <DEDUP_REMOVED lines=14> */
.L_x_114:
        /* <DEDUP_REMOVED lines=60> */
.L_x_105:
[----:B------:R-:W-:Y:S05]  /*6990*/  BSYNC B1 ;  /* 0x0000000000017941 */ /* 0x000fea0003800000 */
.L_x_97:
        /* <DEDUP_REMOVED lines=8> */
.L_x_115:
[----:B------:R-:W-:Y:S05]  /*6a20*/  EXIT ;  /* 0x000000000000794d */ /* 0x000fea0003800000 */
.L_x_117:
        /* <DEDUP_REMOVED lines=13> */
.L_x_1033:


//--------------------- .text._ZN5flash44flash_bwd_dq_dk_dv_loop_seqk_parallel_kernelI23Flash_bwd_kernel_traitsILi256ELi64ELi32ELi8ELi4ELi1ELi2ELb1ELb1EN7cutlass10bfloat16_tE19Flash_kernel_traitsILi256ELi64ELi32ELi8ES3_EELb0ELb1ELb0ELb1ELb0ELb0ELb0EEEvNS_16Flash_bwd_paramsE --------------------------
	.section	.text._ZN5flash44flash_bwd_dq_dk_dv_loop_seqk_parallel_kernelI23Flash_bwd_kernel_traitsILi256ELi64ELi32ELi8ELi4ELi1ELi2ELb1ELb1EN7cutlass10bfloat16_tE19Flash_kernel_traitsILi256ELi64ELi32ELi8ES3_EELb0ELb1ELb0ELb1ELb0ELb0ELb0EEEvNS_16Flash_bwd_paramsE,"ax",@progbits
	.align	128
        .global         _ZN5flash44flash_bwd_dq_dk_dv_loop_seqk_parallel_kernelI23Flash_bwd_kernel_traitsILi256ELi64ELi32ELi8ELi4ELi1ELi2ELb1ELb1EN7cutlass10bfloat16_tE19Flash_kernel_traitsILi256ELi64ELi32ELi8ES3_EELb0ELb1ELb0ELb1ELb0ELb0ELb0EEEvNS_16Flash_bwd_paramsE
        .type           _ZN5flash44flash_bwd_dq_dk_dv_loop_seqk_parallel_kernelI23Flash_bwd_kernel_traitsILi256ELi64ELi32ELi8ELi4ELi1ELi2ELb1ELb1EN7cutlass10bfloat16_tE19Flash_kernel_traitsILi256ELi64ELi32ELi8ES3_EELb0ELb1ELb0ELb1ELb0ELb0ELb0EEEvNS_16Flash_bwd_paramsE,@function
        .size           _ZN5flash44flash_bwd_dq_dk_dv_loop_seqk_parallel_kernelI23Flash_bwd_kernel_traitsILi256ELi64ELi32ELi8ELi4ELi1ELi2ELb1ELb1EN7cutlass10bfloat16_tE19Flash_kernel_traitsILi256ELi64ELi32ELi8ES3_EELb0ELb1ELb0ELb1ELb0ELb0ELb0EEEvNS_16Flash_bwd_paramsE,(.L_x_1034 - _ZN5flash44flash_bwd_dq_dk_dv_loop_seqk_parallel_kernelI23Flash_bwd_kernel_traitsILi256ELi64ELi32ELi8ELi4ELi1ELi2ELb1ELb1EN7cutlass10bfloat16_tE19Flash_kernel_traitsILi256ELi64ELi32ELi8ES3_EELb0ELb1ELb0ELb1ELb0ELb0ELb0EEEvNS_16Flash_bwd_paramsE)
        .other          _ZN5flash44flash_bwd_dq_dk_dv_loop_seqk_parallel_kernelI23Flash_bwd_kernel_traitsILi256ELi64ELi32ELi8ELi4ELi1ELi2ELb1ELb1EN7cutlass10bfloat16_tE19Flash_kernel_traitsILi256ELi64ELi32ELi8ES3_EELb0ELb1ELb0ELb1ELb0ELb0ELb0EEEvNS_16Flash_bwd_paramsE,@"STO_CUDA_ENTRY STV_DEFAULT"
_ZN5flash44flash_bwd_dq_dk_dv_loop_seqk_parallel_kernelI23Flash_bwd_kernel_traitsILi256ELi64ELi32ELi8ELi4ELi1ELi2ELb1ELb1EN7cutlass10bfloat16_tE19Flash_kernel_traitsILi256ELi64ELi32ELi8ES3_EELb0ELb1ELb0ELb1ELb0ELb0ELb0EEEvNS_16Flash_bwd_paramsE:
.text._ZN5flash44flash_bwd_dq_dk_dv_loop_seqk_parallel_kernelI23Flash_bwd_kernel_traitsILi256ELi64ELi32ELi8ELi4ELi1ELi2ELb1ELb1EN7cutlass10bfloat16_tE19Flash_kernel_traitsILi256ELi64ELi32ELi8ES3_EELb0ELb1ELb0ELb1ELb0ELb0ELb0EEEvNS_16Flash_bwd_paramsE:
        /* <DEDUP_REMOVED lines=15> */
[----:B------:R-:W-:-:S04]  /*00f0*/  IMAD.MOV.U32 R227, RZ, RZ, 0x40 ;  /* 0x00000040ffe37424 */ /* 0x000fc800078e00ff */
        /* <DEDUP_REMOVED lines=11> */
[----:B------:R-:W-:Y:S02]  /*01b0*/  LOP3.LUT R0, R16, 0xfffffff8, RZ, 0xc0, !PT ;  /* 0xfffffff810007812 */ /* 0x000fe400078ec0ff */
[----:B------:R-:W-:Y:S02]  /*01c0*/  SHF.R.S32.HI R3, RZ, 0x3, R16 ;  /* 0x00000003ff037819 */ /* 0x000fe40000011410 */
[----:B------:R-:W-:Y:S01]  /*01d0*/  LEA.HI R14, R13, R15, RZ, 0x2 ;  /* 0x0000000f0d0e7211 */ /* 0x000fe200078f10ff */
[----:B------:R-:W-:Y:S01]  /*01e0*/  IMAD.IADD R0, R15, 0x1, -R0 ;  /* 0x000000010f007824 */ /* 0x000fe200078e0a00 */
[----:B------:R-:W-:Y:S01]  /*01f0*/  LEA.HI R2, R11, R6, RZ, 0x1 ;  /* 0x000000060b027211 */ /* 0x000fe200078f08ff */
[----:B------:R-:W-:Y:S01]  /*0200*/  IMAD.SHL.U32 R3, R3, 0x40, RZ ;  /* 0x0000004003037824 */ /* 0x000fe200078e00ff */
[--C-:B------:R-:W-:Y:S01]  /*0210*/  SHF.R.S32.HI R8, RZ, 0x2, R14.reuse ;  /* 0x00000002ff087819 */ /* 0x100fe2000001140e */
[C---:B------:R-:W-:Y:S01]  /*0220*/  IMAD.SHL.U32 R5, R0.reuse, 0x40, RZ ;  /* 0x0000004000057824 */ /* 0x040fe200078e00ff */
[----:B------:R-:W-:Y:S01]  /*0230*/  SHF.R.S32.HI R4, RZ, 0x1f, R14 ;  /* 0x0000001fff047819 */ /* 0x000fe2000001140e */
[----:B------:R-:W-:Y:S01]  /*0240*/  IMAD.SHL.U32 R7, R0, 0x8, RZ ;  /* 0x0000000800077824 */ /* 0x000fe200078e00ff */
[----:B------:R-:W-:-:S02]  /*0250*/  LOP3.LUT R2, R2, 0xfffffffe, RZ, 0xc0, !PT ;  /* 0xfffffffe02027812 */ /* 0x000fc400078ec0ff */
[----:B------:R-:W-:Y:S02]  /*0260*/  LEA.HI R4, R4, R8, RZ, 0x3 ;  /* 0x0000000804047211 */ /* 0x000fe400078f18ff */
[----:B------:R-:W-:Y:S01]  /*0270*/  LOP3.LUT R3, R3, 0x1c0, RZ, 0xc0, !PT ;  /* 0x000001c003037812 */ /* 0x000fe200078ec0ff */
[----:B------:R-:W-:Y:S01]  /*0280*/  IMAD.IADD R10, R6, 0x1, -R2 ;  /* 0x00000001060a7824 */ /* 0x000fe200078e0a02 */
[----:B------:R-:W-:Y:S02]  /*0290*/  LOP3.LUT R2, R5, 0x1c0, RZ, 0xc0, !PT ;  /* 0x000001c005027812 */ /* 0x000fe400078ec0ff */
[----:B------:R-:W-:Y:S02]  /*02a0*/  LOP3.LUT R5, R4, 0xfffffff8, RZ, 0xc0, !PT ;  /* 0xfffffff804057812 */ /* 0x000fe400078ec0ff */
[----:B------:R-:W-:Y:S02]  /*02b0*/  LOP3.LUT R6, R3, 0x38, R7, 0xf8, !PT ;  /* 0x0000003803067812 */ /* 0x000fe400078ef807 */
[----:B------:R-:W-:Y:S01]  /*02c0*/  SHF.R.U32.HI R4, RZ, 0x3, R3 ;  /* 0x00000003ff047819 */ /* 0x000fe20000011603 */
[----:B------:R-:W-:Y:S01]  /*02d0*/  IMAD.IADD R8, R8, 0x1, -R5 ;  /* 0x0000000108087824 */ /* 0x000fe200078e0a05 */
[----:B------:R-:W-:-:S02]  /*02e0*/  LOP3.LUT R3, R2, 0x8, R16, 0xf8, !PT ;  /* 0x0000000802037812 */ /* 0x000fc400078ef810 */
[----:B------:R-:W-:Y:S02]  /*02f0*/  SHF.R.U32.HI R2, RZ, 0x3, R2 ;  /* 0x00000003ff027819 */ /* 0x000fe40000011602 */
[----:B------:R-:W-:Y:S02]  /*0300*/  LEA.HI R7, R13, R15, RZ, 0x7 ;  /* 0x0000000f0d077211 */ /* 0x000fe400078f38ff */
[----:B------:R-:W-:Y:S01]  /*0310*/  LOP3.LUT R2, R3, R2, RZ, 0x3c, !PT ;  /* 0x0000000203027212 */ /* 0x000fe200078e3cff */
[----:B------:R-:W-:Y:S01]  /*0320*/  IMAD.SHL.U32 R3, R10, 0x100, RZ ;  /* 0x000001000a037824 */ /* 0x000fe200078e00ff */
[----:B------:R-:W-:Y:S01]  /*0330*/  LOP3.LUT R9, R6, R4, RZ, 0x3c, !PT ;  /* 0x0000000406097212 */ /* 0x000fe200078e3cff */
[C---:B------:R-:W-:Y:S01]  /*0340*/  IMAD.SHL.U32 R4, R0.reuse, 0x20, RZ ;  /* 0x0000002000047824 */ /* 0x040fe200078e00ff */
[----:B------:R-:W-:Y:S02]  /*0350*/  SHF.R.S32.HI R6, RZ, 0x7, R7 ;  /* 0x00000007ff067819 */ /* 0x000fe40000011407 */
[----:B------:R-:W-:-:S02]  /*0360*/  LOP3.LUT P0, RZ, R0, 0x4, RZ, 0xc0, !PT ;  /* 0x0000000400ff7812 */ /* 0x000fc4000780c0ff */
[----:B------:R-:W-:Y:S01]  /*0370*/  LOP3.LUT P5, RZ, R0, 0x2, RZ, 0xc0, !PT ;  /* 0x0000000200ff7812 */ /* 0x000fe200078ac0ff */
[----:B------:R-:W-:Y:S01]  /*0380*/  IMAD R0, R6, 0x2, R10 ;  /* 0x0000000206007824 */ /* 0x000fe200078e020a */
[----:B------:R-:W-:Y:S02]  /*0390*/  LOP3.LUT R3, R3, 0x100, RZ, 0xc0, !PT ;  /* 0x0000010003037812 */ /* 0x000fe400078ec0ff */
[----:B------:R-:W-:Y:S01]  /*03a0*/  LEA.HI R7, R13, R15, RZ, 0x5 ;  /* 0x0000000f0d077211 */ /* 0x000fe200078f28ff */
[----:B------:R-:W-:Y:S01]  /*03b0*/  IMAD.U32 R234, R0, 0x200, R2 ;  /* 0x0000020000ea7824 */ /* 0x000fe200078e0002 */
[----:B------:R-:W-:Y:S02]  /*03c0*/  LOP3.LUT R12, R3, 0xe0, R4, 0xf8, !PT ;  /* 0x000000e0030c7812 */ /* 0x000fe400078ef804 */
[----:B------:R-:W-:Y:S02]  /*03d0*/  LOP3.LUT R4, R7, 0xffffffe0, RZ, 0xc0, !PT ;  /* 0xffffffe007047812 */ /* 0x000fe400078ec0ff */
[----:B------:R-:W-:-:S02]  /*03e0*/  LOP3.LUT R0, R11, 0xfffffff0, RZ, 0xc0, !PT ;  /* 0xfffffff00b007812 */ /* 0x000fc400078ec0ff */
[----:B------:R-:W-:Y:S01]  /*03f0*/  LEA.HI R3, R13, R15, RZ, 0x6 ;  /* 0x0000000f0d037211 */ /* 0x000fe200078f30ff */
[C---:B------:R-:W-:Y:S01]  /*0400*/  IMAD.IADD R17, R15.reuse, 0x1, -R4 ;  /* 0x000000010f117824 */ /* 0x040fe200078e0a04 */
[----:B------:R-:W-:Y:S01]  /*0410*/  LOP3.LUT R2, R14, 0x7ffffffc, RZ, 0xc0, !PT ;  /* 0x7ffffffc0e027812 */ /* 0x000fe200078ec0ff */
[C---:B------:R-:W-:Y:S01]  /*0420*/  IMAD.IADD R0, R15.reuse, 0x1, -R0 ;  /* 0x000000010f007824 */ /* 0x040fe200078e0a00 */
[----:B------:R-:W-:Y:S01]  /*0430*/  SHF.R.S32.HI R3, RZ, 0x6, R3 ;  /* 0x00000006ff037819 */ /* 0x000fe20000011403 */
[C---:B------:R-:W-:Y:S01]  /*0440*/  IMAD.SHL.U32 R4, R8.reuse, 0x20, RZ ;  /* 0x0000002008047824 */ /* 0x040fe200078e00ff */
[----:B------:R-:W-:Y:S01]  /*0450*/  LOP3.LUT R5, R8, 0x1, RZ, 0xc0, !PT ;  /* 0x0000000108057812 */ /* 0x000fe200078ec0ff */
[----:B------:R-:W-:Y:S01]  /*0460*/  IMAD.IADD R14, R15, 0x1, -R2 ;  /* 0x000000010f0e7824 */ /* 0x000fe200078e0a02 */
[----:B------:R-:W-:Y:S01]  /*0470*/  STL [R1+0x28], R17 ;  /* 0x0000281101007387 */ /* 0x000fe20000100800 */
[----:B------:R-:W-:Y:S01]  /*0480*/  IMAD.SHL.U32 R2, R6, 0x10, RZ ;  /* 0x0000001006027824 */ /* 0x000fe200078e00ff */
[----:B------:R-:W-:Y:S01]  /*0490*/  LOP3.LUT R4, R4, 0xe0, RZ, 0xc0, !PT ;  /* 0x000000e004047812 */ /* 0x000fe200078ec0ff */
[----:B------:R-:W-:Y:S01]  /*04a0*/  IMAD.SHL.U32 R6, R10, 0x20, RZ ;  /* 0x000000200a067824 */ /* 0x000fe200078e00ff */
[----:B------:R-:W-:Y:S01]  /*04b0*/  ISETP.NE.U32.AND P1, PT, R5, 0x1, PT ;  /* 0x000000010500780c */ /* 0x000fe20003f25070 */
[----:B------:R-:W-:Y:S01]  /*04c0*/  IMAD.SHL.U32 R15, R15, 0x2, RZ ;  /* 0x000000020f0f7824 */ /* 0x000fe200078e00ff */
[----:B------:R-:W-:Y:S01]  /*04d0*/  SHF.R.S32.HI R18, RZ, 0x5, R7 ;  /* 0x00000005ff127819 */ /* 0x000fe20000011407 */
[C---:B------:R-:W-:Y:S01]  /*04e0*/  IMAD R237, R3.reuse, 0x200, R9 ;  /* 0x0000020003ed7824 */ /* 0x040fe200078e0209 */
[----:B------:R-:W-:Y:S01]  /*04f0*/  SHF.R.S32.HI R9, RZ, 0x1f, R0 ;  /* 0x0000001fff097819 */ /* 0x000fe20000011400 */
[----:B------:R-:W-:Y:S01]  /*0500*/  IMAD.SHL.U32 R5, R3, 0x8, RZ ;  /* 0x0000000803057824 */ /* 0x000fe200078e00ff */
[----:B------:R-:W-:-:S02]  /*0510*/  LOP3.LUT R3, R6, 0x20, RZ, 0xc0, !PT ;  /* 0x0000002006037812 */ /* 0x000fc400078ec0ff */
[----:B------:R-:W-:Y:S02]  /*0520*/  LOP3.LUT R11, R2, 0x6, R15, 0xf8, !PT ;  /* 0x00000006020b7812 */ /* 0x000fe400078ef80f */
[----:B------:R-:W-:Y:S01]  /*0530*/  LOP3.LUT R6, R4, 0x10, R2, 0xf8, !PT ;  /* 0x0000001004067812 */ /* 0x000fe200078ef802 */
[----:B------:R-:W-:Y:S01]  /*0540*/  IMAD.SHL.U32 R2, R10, 0x8, RZ ;  /* 0x000000080a027824 */ /* 0x000fe200078e00ff */
[----:B------:R-:W-:Y:S01]  /*0550*/  LEA.HI R9, R9, R0, RZ, 0x3 ;  /* 0x0000000009097211 */ /* 0x000fe200078f18ff */
[----:B------:R1:W-:Y:S01]  /*0560*/  STL [R1+0x2c], R11 ;  /* 0x00002c0b01007387 */ /* 0x0003e20000100800 */
[----:B------:R-:W-:Y:S01]  /*0570*/  LOP3.LUT R15, R3, 0x18, R5, 0xf8, !PT ;  /* 0x00000018030f7812 */ /* 0x000fe200078ef805 */
[----:B------:R-:W-:Y:S01]  /*0580*/  IMAD.SHL.U32 R5, R0, 0x20, RZ ;  /* 0x0000002000057824 */ /* 0x000fe200078e00ff */
[C---:B------:R-:W-:Y:S01]  /*0590*/  LOP3.LUT R3, R9.reuse, 0xfffffff8, RZ, 0xc0, !PT ;  /* 0xfffffff809037812 */ /* 0x040fe200078ec0ff */
[----:B------:R-:W-:Y:S01]  /*05a0*/  IMAD.SHL.U32 R226, R9, 0x40, RZ ;  /* 0x0000004009e27824 */ /* 0x000fe200078e00ff */
[----:B------:R-:W-:-:S02]  /*05b0*/  SHF.R.S32.HI R13, RZ, 0x1f, R7 ;  /* 0x0000001fff0d7819 */ /* 0x000fc40000011407 */
[C---:B------:R-:W-:Y:S01]  /*05c0*/  LOP3.LUT P6, RZ, R0.reuse, 0x4, RZ, 0xc0, !PT ;  /* 0x0000000400ff7812 */ /* 0x040fe200078cc0ff */
[----:B------:R-:W-:Y:S01]  /*05d0*/  IMAD.IADD R4, R0, 0x1, -R3 ;  /* 0x0000000100047824 */ /* 0x000fe200078e0a03 */
[C---:B------:R-:W-:Y:S01]  /*05e0*/  LOP3.LUT P2, RZ, R8.reuse, 0x2, RZ, 0xc0, !PT ;  /* 0x0000000208ff7812 */ /* 0x040fe2000784c0ff */
[----:B------:R-:W-:Y:S01]  /*05f0*/  IMAD.SHL.U32 R3, R8, 0x4, RZ ;  /* 0x0000000408037824 */ /* 0x000fe200078e00ff */
[----:B------:R-:W-:Y:S02]  /*0600*/  LOP3.LUT R226, R226, 0xfffffe00, RZ, 0xc0, !PT ;  /* 0xfffffe00e2e27812 */ /* 0x000fe400078ec0ff */
[C---:B------:R-:W-:Y:S02]  /*0610*/  LOP3.LUT P4, RZ, R4.reuse, 0x4, RZ, 0xc0, !PT ;  /* 0x0000000404ff7812 */ /* 0x040fe4000788c0ff */
[----:B------:R-:W-:Y:S02]  /*0620*/  LOP3.LUT P3, RZ, R4, 0x2, RZ, 0xc0, !PT ;  /* 0x0000000204ff7812 */ /* 0x000fe4000786c0ff */
[----:B------:R-:W-:-:S02]  /*0630*/  SEL R225, R224, 0xffffffe0, !P0 ;  /* 0xffffffe0e0e17807 */ /* 0x000fc40004000000 */
[C---:B------:R-:W-:Y:S02]  /*0640*/  SEL R231, R227.reuse, 0xffffffc0, !P0 ;  /* 0xffffffc0e3e77807 */ /* 0x040fe40004000000 */
[----:B------:R-:W-:Y:S02]  /*0650*/  SEL R227, R227, 0xffffffc0, !P4 ;  /* 0xffffffc0e3e37807 */ /* 0x000fe40006000000 */
[----:B------:R-:W-:Y:S02]  /*0660*/  LEA R237, R237, UR4, 0x1 ;  /* 0x00000004eded7c11 */ /* 0x000fe4000f8e08ff */
[----:B-1----:R-:W-:Y:S01]  /*0670*/  LOP3.LUT R11, R2, 0x8, RZ, 0xc0, !PT ;  /* 0x00000008020b7812 */ /* 0x002fe200078ec0ff */
[----:B------:R-:W-:-:S03]  /*0680*/  IMAD.SHL.U32 R2, R0, 0x4, RZ ;  /* 0x0000000400027824 */ /* 0x000fc600078e00ff */
[----:B------:R-:W-:Y:S02]  /*0690*/  LOP3.LUT R0, R11, 0x1e0, R5, 0xf8, !PT ;  /* 0x000001e00b007812 */ /* 0x000fe400078ef805 */
[-C--:B------:R-:W-:Y:S02]  /*06a0*/  LEA.HI R5, R13, R18.reuse, RZ, 0x2 ;  /* 0x000000120d057211 */ /* 0x080fe400078f10ff */
[----:B------:R-:W-:Y:S01]  /*06b0*/  LOP3.LUT R8, R0, 0x38, R2, 0x78, !PT ;  /* 0x0000003800087812 */ /* 0x000fe200078e7802 */
[----:B------:R-:W-:Y:S01]  /*06c0*/  IMAD.SHL.U32 R2, R14, 0x2, RZ ;  /* 0x000000020e027824 */ /* 0x000fe200078e00ff */
[----:B------:R-:W-:Y:S02]  /*06d0*/  LEA.HI R0, R7, R18, RZ, 0x1 ;  /* 0x0000001207007211 */ /* 0x000fe400078f08ff */
[----:B------:R-:W-:Y:S02]  /*06e0*/  LOP3.LUT R7, R6, 0x18, R3, 0x78, !PT ;  /* 0x0000001806077812 */ /* 0x000fe400078e7803 */
[----:B------:R-:W-:-:S02]  /*06f0*/  LOP3.LUT R3, R5, 0xfffffffc, RZ, 0xc0, !PT ;  /* 0xfffffffc05037812 */ /* 0x000fc400078ec0ff */
[----:B------:R-:W-:-:S03]  /*0700*/  LOP3.LUT R0, R0, 0x3ffffe, RZ, 0xc0, !PT ;  /* 0x003ffffe00007812 */ /* 0x000fc600078ec0ff */
[C---:B------:R-:W-:Y:S01]  /*0710*/  IMAD.IADD R6, R18.reuse, 0x1, -R3 ;  /* 0x0000000112067824 */ /* 0x040fe200078e0a03 */
[----:B------:R-:W-:Y:S01]  /*0720*/  SHF.R.U32.HI R3, RZ, 0x3, R12 ;  /* 0x00000003ff037819 */ /* 0x000fe2000001160c */
[----:B------:R-:W-:Y:S01]  /*0730*/  IMAD.IADD R232, R18, 0x1, -R0 ;  /* 0x0000000112e87824 */ /* 0x000fe200078e0a00 */
[----:B------:R-:W-:Y:S01]  /*0740*/  LOP3.LUT R0, R12, 0x8, R16, 0xf8, !PT ;  /* 0x000000080c007812 */ /* 0x000fe200078ef810 */
[----:B------:R-:W-:Y:S02]  /*0750*/  IMAD R5, R6, 0x200, R2 ;  /* 0x0000020006057824 */ /* 0x000fe400078e0202 */
[----:B------:R-:W-:Y:S01]  /*0760*/  IMAD.SHL.U32 R2, R4, 0x40, RZ ;  /* 0x0000004004027824 */ /* 0x000fe200078e00ff */
[----:B------:R-:W-:Y:S01]  /*0770*/  LOP3.LUT R3, R0, 0x38, R3, 0x78, !PT ;  /* 0x0000003800037812 */ /* 0x000fe200078e7803 */
[----:B------:R-:W-:Y:S02]  /*0780*/  IMAD.SHL.U32 R0, R18, 0x8, RZ ;  /* 0x0000000812007824 */ /* 0x000fe400078e00ff */
[----:B------:R-:W-:Y:S01]  /*0790*/  IMAD.IADD R12, R5, 0x1, R7 ;  /* 0x00000001050c7824 */ /* 0x000fe200078e0207 */
[----:B------:R-:W-:Y:S01]  /*07a0*/  LOP3.LUT R2, R2, 0x1c0, RZ, 0xc0, !PT ;  /* 0x000001c002027812 */ /* 0x000fe200078ec0ff */
[----:B------:R-:W-:Y:S01]  /*07b0*/  IMAD R232, R232, 0x200, R8 ;  /* 0x00000200e8e87824 */ /* 0x000fe200078e0208 */
[----:B------:R-:W-:-:S02]  /*07c0*/  LOP3.LUT R0, R0, 0x38, RZ, 0xc0, !PT ;  /* 0x0000003800007812 */ /* 0x000fc400078ec0ff */
[----:B------:R-:W-:Y:S02]  /*07d0*/  SHF.R.U32.HI R4, RZ, 0x3, R2 ;  /* 0x00000003ff047819 */ /* 0x000fe40000011602 */
[----:B------:R-:W-:Y:S02]  /*07e0*/  SHF.R.S32.HI R7, RZ, 0x1f, R17 ;  /* 0x0000001fff077819 */ /* 0x000fe40000011411 */
[CC--:B------:R-:W-:Y:S02]  /*07f0*/  LOP3.LUT R8, R4.reuse, R2.reuse, R11, 0x1e, !PT ;  /* 0x0000000204087212 */ /* 0x0c0fe400078e1e0b */
[C---:B------:R-:W-:Y:S02]  /*0800*/  LOP3.LUT R0, R4.reuse, R2, R0, 0x1e, !PT ;  /* 0x0000000204007212 */ /* 0x040fe400078e1e00 */
[----:B------:R-:W-:Y:S01]  /*0810*/  LOP3.LUT R5, R4, R15, R2, 0x1e, !PT ;  /* 0x0000000f04057212 */ /* 0x000fe200078e1e02 */
[----:B------:R-:W-:Y:S01]  /*0820*/  IMAD R2, R10, 0x1000, R226 ;  /* 0x000010000a027824 */ /* 0x000fe200078e02e2 */
[----:B------:R-:W-:-:S02]  /*0830*/  LEA.HI R7, R7, R17, RZ, 0x2 ;  /* 0x0000001107077211 */ /* 0x000fc400078f10ff */
[----:B------:R-:W-:Y:S01]  /*0840*/  LEA R3, R3, UR4, 0x1 ;  /* 0x0000000403037c11 */ /* 0x000fe2000f8e08ff */
[----:B------:R-:W-:Y:S01]  /*0850*/  IMAD.IADD R233, R2, 0x1, R0 ;  /* 0x0000000102e97824 */ /* 0x000fe200078e0200 */
[----:B------:R-:W-:Y:S01]  /*0860*/  SHF.R.S32.HI R4, RZ, 0x2, R7 ;  /* 0x00000002ff047819 */ /* 0x000fe20000011407 */
[----:B------:R-:W-:Y:S01]  /*0870*/  IMAD.U32 R0, RZ, RZ, UR5 ;  /* 0x00000005ff007e24 */ /* 0x000fe2000f8e00ff */
[----:B------:R-:W-:Y:S01]  /*0880*/  USHF.R.S32.HI UR5, URZ, 0x1f, UR49 ;  /* 0x0000001f3f057899 */ /* 0x000fe20008011431 */
[----:B------:R-:W-:Y:S02]  /*0890*/  IMAD.U32 R0, RZ, RZ, UR6 ;  /* 0x00000006ff007e24 */ /* 0x000fe4000f8e00ff */
[C---:B------:R-:W-:Y:S02]  /*08a0*/  IMAD R4, R6.reuse, 0x10, R4 ;  /* 0x0000001006047824 */ /* 0x040fe400078e0204 */
[----:B------:R-:W-:Y:S01]  /*08b0*/  IMAD R2, R6, 0x400, R226 ;  /* 0x0000040006027824 */ /* 0x000fe200078e02e2 */
[----:B------:R-:W-:Y:S01]  /*08c0*/  LEA R6, R12, UR4, 0x1 ;  /* 0x000000040c067c11 */ /* 0x000fe2000f8e08ff */
[----:B------:R-:W-:Y:S01]  /*08d0*/  IMAD.U32 R0, RZ, RZ, UR5 ;  /* 0x00000005ff007e24 */ /* 0x000fe2000f8e00ff */
[----:B------:R-:W-:Y:S01]  /*08e0*/  UIADD3 UR5, UR4, 0x14000, URZ ;  /* 0x0001400004057890 */ /* 0x000fe2000fffe03f */
[----:B------:R1:W-:Y:S01]  /*08f0*/  STL [R1+0x24], R4 ;  /* 0x0000240401007387 */ /* 0x0003e20000100800 */
[----:B------:R-:W-:Y:S01]  /*0900*/  IMAD.U32 R0, RZ, RZ, UR6 ;  /* 0x00000006ff007e24 */ /* 0x000fe2000f8e00ff */
[----:B------:R-:W-:Y:S01]  /*0910*/  SEL R0, R224, 0xffffffe0, !P5 ;  /* 0xffffffe0e0007807 */ /* 0x000fe20006800000 */
[----:B------:R-:W-:Y:S01]  /*0920*/  IMAD.IADD R2, R2, 0x1, R8 ;  /* 0x0000000102027824 */ /* 0x000fe200078e0208 */
[----:B------:R-:W-:Y:S01]  /*0930*/  LOP3.LUT R226, R5, R226, RZ, 0xfc, !PT ;  /* 0x000000e205e27212 */ /* 0x000fe200078efcff */
[----:B------:R-:W-:Y:S01]  /*0940*/  IMAD.U32 R5, RZ, RZ, UR7 ;  /* 0x00000007ff057e24 */ /* 0x000fe2000f8e00ff */
[----:B------:R-:W-:Y:S01]  /*0950*/  LEA R230, R234, UR5, 0x1 ;  /* 0x00000005eae67c11 */ /* 0x000fe2000f8e08ff */
[C---:B------:R-:W-:Y:S01]  /*0960*/  VIADD R5, R6.reuse, 0x10 ;  /* 0x0000001006057836 */ /* 0x040fe20000000000 */
[----:B------:R-:W-:Y:S01]  /*0970*/  STL [R1+0x10], R6 ;  /* 0x0000100601007387 */ /* 0x000fe20000100800 */
[----:B------:R-:W-:Y:S01]  /*0980*/  @P2 VIADD R5, R6, 0xfffffff0 ;  /* 0xfffffff006052836 */ /* 0x000fe20000000000 */
[----:B------:R-:W-:Y:S01]  /*0990*/  LEA R232, R232, UR5, 0x1 ;  /* 0x00000005e8e87c11 */ /* 0x000fe2000f8e08ff */
[----:B------:R-:W-:Y:S01]  /*09a0*/  IMAD.IADD R229, R230, 0x1, R0 ;  /* 0x00000001e6e57824 */ /* 0x000fe200078e0200 */
[----:B------:R-:W-:Y:S01]  /*09b0*/  SEL R224, R224, 0xffffffe0, !P3 ;  /* 0xffffffe0e0e07807 */ /* 0x000fe20005800000 */
[----:B------:R-:W-:Y:S01]  /*09c0*/  UIADD3 UR6, UR4, 0x10000, URZ ;  /* 0x0001000004067890 */ /* 0x000fe2000fffe03f */
[----:B------:R-:W-:Y:S01]  /*09d0*/  LEA R2, R2, UR4, 0x1 ;  /* 0x0000000402027c11 */ /* 0x000fe2000f8e08ff */
[----:B------:R-:W-:-:S02]  /*09e0*/  VIADD R235, R232, 0x20 ;  /* 0x00000020e8eb7836 */ /* 0x000fc40000000000 */
[----:B------:R-:W-:Y:S02]  /*09f0*/  @P6 VIADD R235, R232, 0xffffffe0 ;  /* 0xffffffe0e8eb6836 */ /* 0x000fe40000000000 */
[----:B------:R-:W-:Y:S01]  /*0a00*/  IMAD.IADD R224, R2, 0x1, R224 ;  /* 0x0000000102e07824 */ /* 0x000fe200078e02e0 */
[----:B------:R-:W-:Y:S01]  /*0a10*/  LEA R226, R226, UR6, 0x1 ;  /* 0x00000006e2e27c11 */ /* 0x000fe2000f8e08ff */
[----:B------:R-:W-:Y:S01]  /*0a20*/  IMAD.IADD R230, R230, 0x1, R231 ;  /* 0x00000001e6e67824 */ /* 0x000fe200078e02e7 */
[----:B------:R-:W-:Y:S01]  /*0a30*/  ULDC.64 UR6, c[0x0][0x208] ;  /* 0x0000820000067ab9 */ /* 0x000fe20000000a00 */
[----:B------:R-:W-:Y:S02]  /*0a40*/  IMAD.IADD R228, R2, 0x1, R227 ;  /* 0x0000000102e47824 */ /* 0x000fe400078e02e3 */
[----:B-1----:R-:W-:Y:S02]  /*0a50*/  IMAD.MOV.U32 R4, RZ, RZ, 0x1c0 ;  /* 0x000001c0ff047424 */ /* 0x002fe400078e00ff */
[----:B------:R-:W-:-:S02]  /*0a60*/  IMAD.IADD R231, R229, 0x1, R231 ;  /* 0x00000001e5e77824 */ /* 0x000fc400078e02e7 */
[----:B------:R-:W-:Y:S01]  /*0a70*/  IMAD.IADD R225, R225, 0x1, R3 ;  /* 0x00000001e1e17824 */ /* 0x000fe200078e0203 */
[----:B------:R-:W-:Y:S01]  /*0a80*/  SEL R4, R4, 0x240, !P1 ;  /* 0x0000024004047807 */ /* 0x000fe20004800000 */
[----:B------:R-:W-:Y:S02]  /*0a90*/  VIADD R236, R235, 0x800 ;  /* 0x00000800ebec7836 */ /* 0x000fe40000000000 */
[----:B------:R-:W-:Y:S02]  /*0aa0*/  IMAD.IADD R227, R224, 0x1, R227 ;  /* 0x00000001e0e37824 */ /* 0x000fe400078e02e3 */
[----:B------:R-:W-:-:S05]  /*0ab0*/  IMAD.IADD R0, R6, 0x1, R4 ;  /* 0x0000000106007824 */ /* 0x000fca00078e0204 */
[----:B------:R1:W-:Y:S04]  /*0ac0*/  STL [R1+0x1c], R0 ;  /* 0x00001c0001007387 */ /* 0x0003e80000100800 */
[----:B------:R2:W-:Y:S01]  /*0ad0*/  STL [R1+0x14], R5 ;  /* 0x0000140501007387 */ /* 0x0005e20000100800 */
[----:B-1----:R-:W-:-:S05]  /*0ae0*/  IMAD.IADD R0, R4, 0x1, R5 ;  /* 0x0000000104007824 */ /* 0x002fca00078e0205 */
[----:B------:R2:W-:Y:S02]  /*0af0*/  STL [R1+0x18], R0 ;  /* 0x0000180001007387 */ /* 0x0005e40000100800 */
.L_x_150:
        /* <DEDUP_REMOVED lines=19> */
[----:B--2---:R-:W-:Y:S01]  /*0c30*/  IMAD.U32 R5, RZ, RZ, UR9 ;  /* 0x00000009ff057e24 */ /* 0x004fe2000f8e00ff */
        /* <DEDUP_REMOVED lines=47> */
.L_x_118:
        /* <DEDUP_REMOVED lines=49> */
[----:B------:R-:W-:Y:S01]  /*1240*/  USHF.L.U64.HI UR15, UR49, 0x7, UR55 ;  /* 0x00000007310f7899 */ /* 0x000fe20008010237 */
[----:B------:R-:W1:Y:S01]  /*1250*/  F2I.FTZ.U32.TRUNC.NTZ R5, R4 ;  /* 0x0000000400057305 */ /* 0x000e62000021f000 */
[----:B------:R-:W-:Y:S02]  /*1260*/  @UP1 UIADD3 UR37, UR13, UR20, URZ ;  /* 0x000000140d251290 */ /* 0x000fe4000fffe03f */
[----:B------:R-:W-:Y:S02]  /*1270*/  UIMAD UR12, UR9, UR10, URZ ;  /* 0x0000000a090c72a4 */ /* 0x000fe4000f8e023f */
[----:B------:R-:W-:Y:S01]  /*1280*/  UIADD3 UR5, UR11, UR5, URZ ;  /* 0x000000050b057290 */ /* 0x000fe2000fffe03f */
[----:B------:R-:W-:Y:S01]  /*1290*/  ULDC.U8 UR32, c[0x0][0x3d8] ;  /* 0x0000f60000207ab9 */ /* 0x000fe20000000000 */
[----:B------:R-:W-:Y:S02]  /*12a0*/  ULOP3.LUT UR13, UR18, 0xffffffc0, URZ, 0xc0, !UPT ;  /* 0xffffffc0120d7892 */ /* 0x000fe4000f8ec03f */
[----:B------:R-:W-:-:S02]  /*12b0*/  UISETP.NE.AND UP3, UPT, UR32, URZ, UPT ;  /* 0x0000003f2000728c */ /* 0x000fc4000bf65270 */
[----:B------:R-:W-:Y:S02]  /*12c0*/  USEL UR36, UR15, URZ, UP2 ;  /* 0x0000003f0f247287 */ /* 0x000fe40009000000 */
[----:B------:R-:W-:Y:S01]  /*12d0*/  UIMAD.WIDE.U32 UR16, UR8, UR10, URZ ;  /* 0x0000000a081072a5 */ /* 0x000fe2000f8e003f */
[--C-:B-1----:R-:W-:Y:S01]  /*12e0*/  IMAD.MOV R0, RZ, RZ, -R5.reuse ;  /* 0x000000ffff007224 */ /* 0x102fe200078e0a05 */
[----:B------:R-:W-:Y:S01]  /*12f0*/  UIMAD UR5, UR8, UR5, UR12 ;  /* 0x00000005080572a4 */ /* 0x000fe2000f8e020c */
[----:B------:R-:W-:Y:S01]  /*1300*/  IMAD.MOV.U32 R4, RZ, RZ, RZ ;  /* 0x000000ffff047224 */ /* 0x000fe200078e00ff */
[----:B------:R-:W-:Y:S01]  /*1310*/  UIADD3 UR15, UR13, -0x40, URZ ;  /* 0xffffffc00d0f7890 */ /* 0x000fe2000fffe03f */
[----:B------:R-:W-:Y:S01]  /*1320*/  IMAD R0, R0, R7, RZ ;  /* 0x0000000700007224 */ /* 0x000fe200078e02ff */
[----:B------:R-:W-:Y:S02]  /*1330*/  UIMAD.WIDE.U32 UR10, UR8, UR14, URZ ;  /* 0x0000000e080a72a5 */ /* 0x000fe4000f8e003f */
[----:B------:R-:W-:Y:S01]  /*1340*/  UIMAD UR12, UR9, UR14, URZ ;  /* 0x0000000e090c72a4 */ /* 0x000fe2000f8e023f */
[----:B------:R-:W-:Y:S01]  /*1350*/  IMAD.HI.U32 R0, R5, R0, R4 ;  /* 0x0000000005007227 */ /* 0x000fe200078e0004 */
[----:B------:R-:W-:Y:S01]  /*1360*/  MOV R4, R6 ;  /* 0x0000000600047202 */ /* 0x000fe20000000f00 */
[----:B------:R-:W-:-:S02]  /*1370*/  @UP0 UIADD3 UR21, UR22, UR30, URZ ;  /* 0x0000001e16150290 */ /* 0x000fc4000fffe03f */
[----:B------:R-:W-:Y:S02]  /*1380*/  UIADD3 UR25, UR17, UR5, URZ ;  /* 0x0000000511197290 */ /* 0x000fe4000fffe03f */
[----:B------:R-:W-:Y:S01]  /*1390*/  IMAD.HI.U32 R0, R0, R4, RZ ;  /* 0x0000000400007227 */ /* 0x000fe200078e00ff */
[----:B------:R-:W-:Y:S01]  /*13a0*/  UIADD3 UR5, UP2, UR15, UR29, URZ ;  /* 0x0000001d0f057290 */ /* 0x000fe2000ff5e03f */
[----:B------:R-:W-:Y:S02]  /*13b0*/  @UP0 ULDC.64 UR34, c[0x0][0x248] ;  /* 0x0000920000220ab9 */ /* 0x000fe40000000a00 */
[----:B------:R-:W-:Y:S01]  /*13c0*/  IMAD.MOV R5, RZ, RZ, -R0 ;  /* 0x000000ffff057224 */ /* 0x000fe200078e0a00 */
[----:B------:R-:W-:Y:S02]  /*13d0*/  USHF.R.S32.HI UR42, URZ, 0x1f, UR15 ;  /* 0x0000001f3f2a7899 */ /* 0x000fe4000801140f */
[----:B------:R-:W-:Y:S01]  /*13e0*/  @UP1 UIADD3 UR25, UR11, UR12, URZ ;  /* 0x0000000c0b191290 */ /* 0x000fe2000fffe03f */
[----:B------:R-:W-:Y:S01]  /*13f0*/  IMAD R4, R7, R5, R4 ;  /* 0x0000000507047224 */ /* 0x000fe200078e0204 */
[----:B------:R-:W-:Y:S01]  /*1400*/  ULDC UR59, c[0x0][0x2c4] ;  /* 0x0000b100003b7ab9 */ /* 0x000fe20000000800 */
[----:B------:R-:W-:-:S02]  /*1410*/  @UP0 UIMAD.WIDE.U32 UR12, UR21, UR34, URZ ;  /* 0x00000022150c02a5 */ /* 0x000fc4000f8e003f */
[----:B------:R-:W-:Y:S01]  /*1420*/  @UP0 UIMAD UR17, UR21, UR35, URZ ;  /* 0x00000023151102a4 */ /* 0x000fe2000f8e023f */
[----:B------:R-:W-:Y:S01]  /*1430*/  ISETP.GT.U32.AND P0, PT, R7, R4, PT ;  /* 0x000000040700720c */ /* 0x000fe20003f04070 */
[----:B------:R-:W-:Y:S02]  /*1440*/  USEL UR53, UR16, UR10, !UP1 ;  /* 0x0000000a10357287 */ /* 0x000fe4000c800000 */
        /* <DEDUP_REMOVED lines=8> */
[----:B------:R-:W-:Y:S01]  /*14d0*/  UISETP.NE.AND UP4, UPT, UR33, URZ, UPT ;  /* 0x0000003f2100728c */ /* 0x000fe2000bf85270 */
[----:B------:R-:W-:Y:S01]  /*14e0*/  PLOP3.LUT P0, PT, PT, PT, UP0, 0x40, 0x0 ;  /* 0x000000000000781c */ /* 0x000fe20003f0e808 */
[----:B------:R-:W-:Y:S01]  /*14f0*/  UIMAD UR9, UR8, UR10, UR9 ;  /* 0x0000000a080972a4 */ /* 0x000fe2000f8e0209 */
[----:B------:R-:W-:Y:S01]  /*1500*/  ISETP.GE.U32.AND P1, PT, R4, R7, PT ;  /* 0x000000070400720c */ /* 0x000fe20003f26070 */
[----:B------:R-:W-:Y:S01]  /*1510*/  @UP0 ULDC.64 UR32, c[0x0][0x250] ;  /* 0x0000940000200ab9 */ /* 0x000fe20000000a00 */
[----:B------:R-:W-:Y:S01]  /*1520*/  LOP3.LUT R4, R8, UR52, RZ, 0x3c, !PT ;  /* 0x0000003408047c12 */ /* 0x000fe2000f8e3cff */
[----:B------:R-:W-:Y:S02]  /*1530*/  @UP3 USEL UR8, UR5, UR14, !UP1 ;  /* 0x0000000e05083287 */ /* 0x000fe4000c800000 */
[----:B------:R-:W-:Y:S01]  /*1540*/  @UP0 UIMAD.WIDE.U32 UR10, UR24, UR32, URZ ;  /* 0x00000020180a02a5 */ /* 0x000fe2000f8e003f */
[----:B------:R-:W-:Y:S01]  /*1550*/  ISETP.GE.AND P3, PT, R4, RZ, PT ;  /* 0x000000ff0400720c */ /* 0x000fe20003f66270 */
[----:B------:R-:W-:Y:S01]  /*1560*/  @UP3 ULDC UR5, c[0x0][0x2e4] ;  /* 0x0000b90000053ab9 */ /* 0x000fe20000000800 */
[----:B------:R-:W-:-:S02]  /*1570*/  @UP0 UIMAD UR16, UR24, UR33, URZ ;  /* 0x00000021181002a4 */ /* 0x000fc4000f8e023f */
[----:B------:R-:W-:Y:S02]  /*1580*/  @UP3 UIMAD UR24, UR52, UR5, UR8 ;  /* 0x00000005341832a4 */ /* 0x000fe4000f8e0208 */
[----:B------:R-:W-:Y:S01]  /*1590*/  UIMAD UR43, UR52, UR58, URZ ;  /* 0x0000003a342b72a4 */ /* 0x000fe2000f8e023f */
[----:B------:R-:W-:Y:S01]  /*15a0*/  @P1 VIADD R0, R0, 0x1 ;  /* 0x0000000100001836 */ /* 0x000fe20000000000 */
[----:B------:R-:W-:Y:S01]  /*15b0*/  @!UP3 UIMAD UR5, UR49, UR57, UR52 ;  /* 0x000000393105b2a4 */ /* 0x000fe2000f8e0234 */
[----:B------:R-:W-:Y:S01]  /*15c0*/  PLOP3.LUT P1, PT, PT, PT, UP3, 0x80, 0x0 ;  /* 0x000000000000781c */ /* 0x000fe20003f2f038 */
[----:B------:R-:W-:Y:S01]  /*15d0*/  @!UP1 UIADD3 UR39, UR45, UR38, URZ ;  /* 0x000000262d279290 */ /* 0x000fe2000fffe03f */
[----:B------:R-:W-:Y:S01]  /*15e0*/  IMAD.MOV.U32 R23, RZ, RZ, R0 ;  /* 0x000000ffff177224 */ /* 0x000fe200078e0000 */
[----:B------:R-:W-:Y:S02]  /*15f0*/  @UP0 UIADD3 UR40, UR11, UR16, URZ ;  /* 0x000000100b280290 */ /* 0x000fe4000fffe03f */
[----:B------:R-:W-:-:S02]  /*1600*/  USEL UR51, UR41, URZ, UP4 ;  /* 0x0000003f29337287 */ /* 0x000fc4000a000000 */
[----:B------:R-:W-:Y:S01]  /*1610*/  USHF.R.S32.HI UR29, URZ, 0x1f, UR43 ;  /* 0x0000001f3f1d7899 */ /* 0x000fe2000801142b */
[----:B------:R-:W-:Y:S01]  /*1620*/  @!P3 IADD3 R23, -R23, RZ, RZ ;  /* 0x000000ff1717b210 */ /* 0x000fe20007ffe1ff */
[----:B------:R-:W-:Y:S01]  /*1630*/  USEL UR28, UR28, URZ, UP4 ;  /* 0x0000003f1c1c7287 */ /* 0x000fe2000a000000 */
[----:B------:R-:W-:Y:S01]  /*1640*/  @!P4 LOP3.LUT R23, RZ, R8, RZ, 0x33, !PT ;  /* 0x00000008ff17c212 */ /* 0x000fe200078e33ff */
[----:B------:R-:W-:Y:S02]  /*1650*/  USHF.R.S32.HI UR50, URZ, 0x6, UR18 ;  /* 0x000000063f327899 */ /* 0x000fe40008011412 */
[----:B------:R-:W-:Y:S02]  /*1660*/  @!UP3 UIMAD UR24, UR5, UR59, URZ ;  /* 0x0000003b0518b2a4 */ /* 0x000fe4000f8e023f */
        /* <DEDUP_REMOVED lines=17> */
.L_x_120:
        /* <DEDUP_REMOVED lines=13> */
.L_x_121:
        /* <DEDUP_REMOVED lines=11> */
.L_x_122:
[----:B------:R-:W-:-:S04]  /*1900*/  UIMAD UR5, UR49, UR57, UR52 ;  /* 0x00000039310572a4 */ /* 0x000fc8000f8e0234 */
[----:B------:R-:W-:-:S12]  /*1910*/  UIMAD UR5, UR5, UR56, URZ ;  /* 0x00000038050572a4 */ /* 0x000fd8000f8e023f */
.L_x_123:
[----:B------:R-:W2:Y:S01]  /*1920*/  LDL R6, [R1+0x28] ;  /* 0x0000280001067983 */ /* 0x000ea20000100800 */
[----:B------:R-:W-:Y:S01]  /*1930*/  UIMAD UR9, UR58, UR57, URZ ;  /* 0x000000393a0972a4 */ /* 0x000fe2000f8e023f */
[----:B------:R-:W1:Y:S01]  /*1940*/  LDC.64 R8, c[0x0][0x420] ;  /* 0x00010800ff087b82 */ /* 0x000e620000000a00 */
[----:B------:R-:W-:Y:S01]  /*1950*/  UIADD3 UR11, UR15, UR5, URZ ;  /* 0x000000050f0b7290 */ /* 0x000fe2000fffe03f */
[----:B------:R-:W3:Y:S01]  /*1960*/  S2R R0, SR_TID.X ;  /* 0x0000000000007919 */ /* 0x000ee20000002100 */
[----:B------:R-:W-:Y:S01]  /*1970*/  USHF.L.U32 UR5, UR9, 0x6, URZ ;  /* 0x0000000609057899 */ /* 0x000fe2000800063f */
[----:B------:R-:W-:Y:S01]  /*1980*/  BSSY B1, `(.L_x_119) ;  /* 0x0000655000017945 */ /* 0x000fe20003800000 */
[----:B------:R-:W-:Y:S01]  /*1990*/  UIADD3 UR14, -UR19, UR31, UR23 ;  /* 0x0000001f130e7290 */ /* 0x000fe2000fffe117 */
[----:B------:R-:W4:Y:S01]  /*19a0*/  S2R R5, SR_TID.X ;  /* 0x0000000000057919 */ /* 0x000f220000002100 */
[----:B------:R-:W-:Y:S02]  /*19b0*/  UIADD3 UR10, UP2, UP1, UR20, UR5, UR43 ;  /* 0x00000005140a7290 */ /* 0x000fe4000f95e02b */
[----:B------:R-:W-:Y:S01]  /*19c0*/  USHF.R.S32.HI UR5, URZ, 0x1f, UR5 ;  /* 0x0000001f3f057899 */ /* 0x000fe20008011405 */
[----:B------:R-:W5:Y:S01]  /*19d0*/  S2R R37, SR_TID.X ;  /* 0x0000000000257919 */ /* 0x000f620000002100 */
[----:B------:R-:W-:Y:S01]  /*19e0*/  ULDC.64 UR12, c[0x0][0x400] ;  /* 0x00010000000c7ab9 */ /* 0x000fe20000000a00 */
[----:B------:R-:W-:Y:S01]  /*19f0*/  ULDC UR45, c[0x0][0x398] ;  /* 0x0000e600002d7ab9 */ /* 0x000fe20000000800 */
[----:B------:R-:W-:-:S02]  /*1a00*/  UIADD3.X UR5, UR16, UR5, UR29, UP2, UP1 ;  /* 0x0000000510057290 */ /* 0x000fc400097e241d */
[----:B------:R-:W-:Y:S01]  /*1a10*/  UIADD3 UR10, UP2, UP1, UR28, UR10, UR53 ;  /* 0x0000000a1c0a7290 */ /* 0x000fe2000f95e035 */
[----:B------:R-:W-:Y:S01]  /*1a20*/  ULDC UR44, c[0x0][0x2d0] ;  /* 0x0000b400002c7ab9 */ /* 0x000fe20000000800 */
[----:B------:R-:W-:Y:S02]  /*1a30*/  USHF.R.S32.HI UR59, URZ, 0x1f, UR52 ;  /* 0x0000001f3f3b7899 */ /* 0x000fe40008011434 */
[----:B------:R-:W-:Y:S02]  /*1a40*/  UIADD3.X UR5, UR51, UR5, UR25, UP2, UP1 ;  /* 0x0000000533057290 */ /* 0x000fe400097e2419 */
[----:B------:R-:W-:Y:S01]  /*1a50*/  UIADD3 UR43, UR15, UR24, URZ ;  /* 0x000000180f2b7290 */ /* 0x000fe2000fffe03f */
[----:B------:R-:W-:Y:S02]  /*1a60*/  ULDC.64 UR28, c[0x0][0x258] ;  /* 0x00009600001c7ab9 */ /* 0x000fe40000000a00 */
[----:B------:R-:W-:Y:S01]  /*1a70*/  ULDC.64 UR24, c[0x0][0x428] ;  /* 0x00010a0000187ab9 */ /* 0x000fe20000000a00 */
[----:B------:R-:W-:Y:S01]  /*1a80*/  ULDC.64 UR46, c[0x0][0x478] ;  /* 0x00011e00002e7ab9 */ /* 0x000fe20000000a00 */
[----:B------:R-:W-:Y:S01]  /*1a90*/  IMAD.U32 R29, RZ, RZ, UR24 ;  /* 0x00000018ff1d7e24 */ /* 0x000fe2000f8e00ff */
[----:B------:R-:W-:Y:S01]  /*1aa0*/  ULDC.64 UR56, c[0x0][0x2b0] ;  /* 0x0000ac0000387ab9 */ /* 0x000fe20000000a00 */
[----:B------:R-:W-:Y:S01]  /*1ab0*/  IMAD.U32 R34, RZ, RZ, UR28 ;  /* 0x0000001cff227e24 */ /* 0x000fe2000f8e00ff */
[----:B------:R-:W-:Y:S01]  /*1ac0*/  ULDC.64 UR20, c[0x0][0x210] ;  /* 0x0000840000147ab9 */ /* 0x000fe20000000a00 */
[----:B------:R-:W-:Y:S01]  /*1ad0*/  ULDC.64 UR16, c[0x0][0x3e0] ;  /* 0x0000f80000107ab9 */ /* 0x000fe20000000a00 */
[----:B------:R-:W-:Y:S01]  /*1ae0*/  UIADD3 UR8, UR50, -0x1, URZ ;  /* 0xffffffff32087890 */ /* 0x000fe2000fffe03f */
[----:B---3--:R-:W-:-:S04]  /*1af0*/  SHF.R.S32.HI R0, RZ, 0x1f, R0 ;  /* 0x0000001fff007819 */ /* 0x008fc80000011400 */
[----:B----4-:R-:W-:Y:S02]  /*1b00*/  LEA.HI R0, R0, R5, RZ, 0x5 ;  /* 0x0000000500007211 */ /* 0x010fe400078f28ff */
[----:B-----5:R-:W-:Y:S02]  /*1b10*/  SHF.R.S32.HI R10, RZ, 0x1f, R37 ;  /* 0x0000001fff0a7819 */ /* 0x020fe40000011425 */
[----:B------:R-:W-:Y:S02]  /*1b20*/  SHF.R.S32.HI R0, RZ, 0x5, R0 ;  /* 0x00000005ff007819 */ /* 0x000fe40000011400 */
[----:B------:R-:W-:-:S04]  /*1b30*/  LEA.HI R10, R10, R37, RZ, 0x3 ;  /* 0x000000250a0a7211 */ /* 0x000fc800078f18ff */
[----:B------:R-:W-:-:S05]  /*1b40*/  LOP3.LUT R4, R10, 0xfffffff8, RZ, 0xc0, !PT ;  /* 0xfffffff80a047812 */ /* 0x000fca00078ec0ff */
[----:B------:R-:W-:-:S04]  /*1b50*/  IMAD.IADD R37, R37, 0x1, -R4 ;  /* 0x0000000125257824 */ /* 0x000fc800078e0a04 */
[----:B------:R-:W-:-:S04]  /*1b60*/  IMAD.SHL.U32 R4, R37, 0x8, RZ ;  /* 0x0000000825047824 */ /* 0x000fc800078e00ff */
[C---:B------:R-:W-:Y:S01]  /*1b70*/  VIADD R17, R4.reuse, 0x40 ;  /* 0x0000004004117836 */ /* 0x040fe20000000000 */
[C---:B------:R-:W-:Y:S01]  /*1b80*/  ISETP.GE.AND P3, PT, R4.reuse, UR44, PT ;  /* 0x0000002c04007c0c */ /* 0x040fe2000bf66270 */
[C---:B------:R-:W-:Y:S02]  /*1b90*/  VIADD R15, R4.reuse, 0x80 ;  /* 0x00000080040f7836 */ /* 0x040fe40000000000 */
[----:B------:R-:W-:Y:S01]  /*1ba0*/  VIADD R16, R4, 0xc0 ;  /* 0x000000c004107836 */ /* 0x000fe20000000000 */
[----:B------:R-:W-:Y:S02]  /*1bb0*/  ISETP.GE.AND P5, PT, R17, UR44, PT ;  /* 0x0000002c11007c0c */ /* 0x000fe4000bfa6270 */
[----:B------:R-:W-:Y:S02]  /*1bc0*/  SEL R11, RZ, 0x1, P3 ;  /* 0x00000001ff0b7807 */ /* 0x000fe40001800000 */
[----:B------:R-:W-:Y:S02]  /*1bd0*/  ISETP.GE.AND P4, PT, R15, UR44, PT ;  /* 0x0000002c0f007c0c */ /* 0x000fe4000bf86270 */
[----:B------:R-:W-:-:S02]  /*1be0*/  ISETP.GE.AND P6, PT, R16, UR44, PT ;  /* 0x0000002c10007c0c */ /* 0x000fc4000bfc6270 */
[----:B------:R-:W-:Y:S01]  /*1bf0*/  SEL R14, RZ, 0x4, P4 ;  /* 0x00000004ff0e7807 */ /* 0x000fe20002000000 */
[----:B--2---:R-:W-:Y:S01]  /*1c00*/  IMAD R0, R0, UR9, R6 ;  /* 0x0000000900007c24 */ /* 0x004fe2000f8e0206 */
[----:B------:R-:W-:-:S04]  /*1c10*/  UIMAD UR9, UR59, UR28, URZ ;  /* 0x0000001c3b0972a4 */ /* 0x000fc8000f8e023f */
[----:B------:R-:W-:Y:S01]  /*1c20*/  IADD3 R5, P0, R0, UR10, RZ ;  /* 0x0000000a00057c10 */ /* 0x000fe2000ff1e0ff */
[----:B------:R-:W-:-:S03]  /*1c30*/  UIMAD.WIDE UR10, UR11, 0x4, UR46 ;  /* 0x000000040b0a78a5 */ /* 0x000fc6000f8e022e */
[----:B------:R-:W-:Y:S01]  /*1c40*/  LEA.HI.X.SX32 R0, R0, UR5, 0x1, P0 ;  /* 0x0000000500007c11 */ /* 0x000fe200080f0eff */
[----:B------:R-:W-:Y:S01]  /*1c50*/  UIADD3 UR5, UR14, -UR45, URZ ;  /* 0x8000002d0e057290 */ /* 0x000fe2000fffe03f */
[C---:B------:R-:W-:Y:S02]  /*1c60*/  LEA R238, P0, R5.reuse, UR12, 0x2 ;  /* 0x0000000c05ee7c11 */ /* 0x040fe4000f8010ff */
[----:B------:R-:W-:Y:S01]  /*1c70*/  UMOV UR12, UR10 ;  /* 0x0000000a000c7c82 */ /* 0x000fe20008000000 */
[----:B------:R-:W-:Y:S01]  /*1c80*/  USHF.R.S32.HI UR14, URZ, 0x1f, UR5 ;  /* 0x0000001f3f0e7899 */ /* 0x000fe20008011405 */
[----:B------:R-:W-:Y:S01]  /*1c90*/  LEA.HI.X R239, R5, UR13, R0, 0x2, P0 ;  /* 0x0000000d05ef7c11 */ /* 0x000fe200080f1400 */
[----:B-1----:R-:W-:Y:S01]  /*1ca0*/  IMAD R0, R8, UR42, RZ ;  /* 0x0000002a08007c24 */ /* 0x002fe2000f8e02ff */
[----:B------:R-:W-:Y:S01]  /*1cb0*/  SHF.R.S32.HI R5, RZ, 0x1f, R4 ;  /* 0x0000001fff057819 */ /* 0x000fe20000011404 */
[----:B------:R-:W-:Y:S01]  /*1cc0*/  ULEA.HI UR14, UR14, UR5, URZ, 0x6 ;  /* 0x000000050e0e7291 */ /* 0x000fe2000f8f303f */
[----:B------:R-:W-:Y:S01]  /*1cd0*/  IADD3 R6, P0, R4, UR18, RZ ;  /* 0x0000001204067c10 */ /* 0x000fe2000ff1e0ff */
[----:B------:R-:W-:Y:S01]  /*1ce0*/  IMAD R12, R9, UR15, R0 ;  /* 0x0000000f090c7c24 */ /* 0x000fe2000f8e0200 */
[----:B------:R-:W-:Y:S01]  /*1cf0*/  SHF.R.S32.HI R0, RZ, 0x3, R10 ;  /* 0x00000003ff007819 */ /* 0x000fe2000001140a */
[----:B------:R-:W-:Y:S01]  /*1d00*/  USHF.R.S32.HI UR14, URZ, 0x6, UR14 ;  /* 0x000000063f0e7899 */ /* 0x000fe2000801140e */
[----:B------:R-:W-:Y:S01]  /*1d10*/  SEL R10, RZ, 0xffffffff, P5 ;  /* 0xffffffffff0a7807 */ /* 0x000fe20002800000 */
[----:B------:R-:W-:Y:S01]  /*1d20*/  UIMAD UR13, UR59, UR24, URZ ;  /* 0x000000183b0d72a4 */ /* 0x000fe2000f8e023f */
[----:B------:R-:W-:Y:S01]  /*1d30*/  IADD3.X R7, R5, UR39, RZ, P0, !PT ;  /* 0x0000002705077c10 */ /* 0x000fe200087fe4ff */
[----:B------:R-:W-:Y:S01]  /*1d40*/  UISETP.LT.AND UP1, UPT, URZ, UR14, UPT ;  /* 0x0000000e3f00728c */ /* 0x000fe2000bf21270 */
[----:B------:R-:W-:Y:S01]  /*1d50*/  SHF.R.S32.HI R39, RZ, 0x1f, R0 ;  /* 0x0000001fff277819 */ /* 0x000fe20000011400 */
[----:B------:R-:W-:Y:S01]  /*1d60*/  IMAD.SHL.U32 R10, R10, 0x2, RZ ;  /* 0x000000020a0a7824 */ /* 0x000fe200078e00ff */
[----:B------:R-:W-:Y:S01]  /*1d70*/  IADD3 R22, P0, R0, UR15, RZ ;  /* 0x0000000f00167c10 */ /* 0x000fe2000ff1e0ff */
[----:B------:R-:W-:Y:S01]  /*1d80*/  IMAD.WIDE.U32 R6, R8, UR15, R6 ;  /* 0x0000000f08067c25 */ /* 0x000fe2000f8e0006 */
[----:B------:R-:W-:-:S02]  /*1d90*/  USEL UR14, URZ, UR14, !UP1 ;  /* 0x0000000e3f0e7287 */ /* 0x000fc4000c800000 */
[----:B------:R-:W-:Y:S01]  /*1da0*/  IADD3.X R27, R39, UR42, RZ, P0, !PT ;  /* 0x0000002a271b7c10 */ /* 0x000fe200087fe4ff */
[----:B------:R-:W-:Y:S01]  /*1db0*/  IMAD.IADD R7, R7, 0x1, R12 ;  /* 0x0000000107077824 */ /* 0x000fe200078e020c */
[----:B------:R-:W-:Y:S01]  /*1dc0*/  LOP3.LUT R18, R10, 0x2, R11, 0xe2, !PT ;  /* 0x000000020a127812 */ /* 0x000fe200078ee20b */
[----:B------:R-:W-:Y:S01]  /*1dd0*/  IMAD.WIDE.U32 R12, R22, UR26, R4 ;  /* 0x0000001a160c7c25 */ /* 0x000fe2000f8e0004 */
[----:B------:R-:W-:Y:S02]  /*1de0*/  UISETP.GT.AND UP1, UPT, UR50, UR14, UPT ;  /* 0x0000000e3200728c */ /* 0x000fe4000bf24270 */
[----:B------:R-:W-:Y:S01]  /*1df0*/  UIMAD UR13, UR52, UR25, UR13 ;  /* 0x00000019340d72a4 */ /* 0x000fe2000f8e020d */
[----:B------:R-:W-:Y:S01]  /*1e00*/  IMAD R10, R27, UR26, RZ ;  /* 0x0000001a1b0a7c24 */ /* 0x000fe2000f8e02ff */
[----:B------:R-:W-:Y:S01]  /*1e10*/  IADD3 R12, P0, R12, UR48, RZ ;  /* 0x000000300c0c7c10 */ /* 0x000fe2000ff1e0ff */
[----:B------:R-:W-:Y:S01]  /*1e20*/  IMAD.WIDE.U32 R6, R29, UR52, R6 ;  /* 0x000000341d067c25 */ /* 0x000fe2000f8e0006 */
[----:B------:R-:W-:Y:S01]  /*1e30*/  PLOP3.LUT P2, PT, PT, PT, UP1, 0x80, 0x0 ;  /* 0x000000000000781c */ /* 0x000fe20003f4f018 */
[----:B------:R-:W-:-:S02]  /*1e40*/  UIMAD UR15, UR52, UR29, UR9 ;  /* 0x0000001d340f72a4 */ /* 0x000fc4000f8e0209 */
[----:B------:R-:W-:Y:S01]  /*1e50*/  IMAD R35, R22, UR27, R10 ;  /* 0x0000001b16237c24 */ /* 0x000fe2000f8e020a */
[----:B------:R-:W-:Y:S01]  /*1e60*/  SEL R10, RZ, 0x8, P6 ;  /* 0x00000008ff0a7807 */ /* 0x000fe20003000000 */
[----:B------:R-:W-:Y:S01]  /*1e70*/  VIADD R11, R7, UR13 ;  /* 0x0000000d070b7c36 */ /* 0x000fe20008000000 */
[----:B------:R-:W-:Y:S02]  /*1e80*/  UIMAD.WIDE UR24, UR43, 0x4, UR56 ;  /* 0x000000042b1878a5 */ /* 0x000fe4000f8e0238 */
[----:B------:R-:W-:Y:S01]  /*1e90*/  LOP3.LUT R26, R10, R18, R14, 0xfe, !PT ;  /* 0x000000120a1a7212 */ /* 0x000fe200078efe0e */
[----:B------:R-:W-:Y:S01]  /*1ea0*/  IMAD.MOV.U32 R10, RZ, RZ, R6 ;  /* 0x000000ffff0a7224 */ /* 0x000fe200078e0006 */
[----:B------:R-:W-:Y:S01]  /*1eb0*/  IADD3.X R13, R13, UR37, R35, P0, !PT ;  /* 0x000000250d0d7c10 */ /* 0x000fe200087fe423 */
[-C--:B------:R-:W-:Y:S02]  /*1ec0*/  IMAD R6, R39, R8.reuse, RZ ;  /* 0x0000000827067224 */ /* 0x080fe400078e02ff */
[----:B------:R-:W-:Y:S01]  /*1ed0*/  IMAD.WIDE.U32 R10, R0, R8, R10 ;  /* 0x00000008000a7225 */ /* 0x000fe200078e000a */
[----:B------:R-:W-:Y:S01]  /*1ee0*/  UMOV UR10, UR24 ;  /* 0x00000018000a7c82 */ /* 0x000fe20008000000 */
[----:B------:R-:W-:-:S02]  /*1ef0*/  UMOV UR9, UR25 ;  /* 0x0000001900097c82 */ /* 0x000fc40008000000 */
        /* <DEDUP_REMOVED lines=29> */
.L_x_125:
        /* <DEDUP_REMOVED lines=20> */
.L_x_126:
        /* <DEDUP_REMOVED lines=30> */
.L_x_128:
[----:B------:R-:W-:Y:S05]  /*23f0*/  BSYNC B0 ;  /* 0x0000000000007941 */ /* 0x000fea0003800000 */
.L_x_127:
        /* <DEDUP_REMOVED lines=29> */
.L_x_124:
        /* <DEDUP_REMOVED lines=71> */
.L_x_131:
[----:B------:R-:W-:Y:S05]  /*2a40*/  BSYNC B0 ;  /* 0x0000000000007941 */ /* 0x000fea0003800000 */
.L_x_130:
        /* <DEDUP_REMOVED lines=54> */
.L_x_133:
[----:B------:R-:W-:Y:S05]  /*2db0*/  BSYNC B0 ;  /* 0x0000000000007941 */ /* 0x000fea0003800000 */
.L_x_132:
        /* <DEDUP_REMOVED lines=44> */
.L_x_135:
[----:B------:R-:W-:Y:S05]  /*3080*/  BSYNC B0 ;  /* 0x0000000000007941 */ /* 0x000fea0003800000 */
.L_x_134:
        /* <DEDUP_REMOVED lines=39> */
.L_x_137:
[----:B------:R-:W-:Y:S05]  /*3300*/  BSYNC B0 ;  /* 0x0000000000007941 */ /* 0x000fea0003800000 */
.L_x_136:
        /* <DEDUP_REMOVED lines=42> */
.L_x_139:
[----:B------:R-:W-:Y:S05]  /*35b0*/  BSYNC B0 ;  /* 0x0000000000007941 */ /* 0x000fea0003800000 */
.L_x_138:
        /* <DEDUP_REMOVED lines=61> */
.L_x_141:
[----:B------:R-:W-:Y:S05]  /*3990*/  BSYNC B0 ;  /* 0x0000000000007941 */ /* 0x000fea0003800000 */
.L_x_140:
[----:B------:R-:W0:Y:S01]  /*39a0*/  LDGDEPBAR ;  /* 0x00000000000079af */ /* 0x000e220000000000 */
[----:B------:R-:W-:Y:S02]  /*39b0*/  ULDC.64 UR20, c[0x0][0x3c8] ;  /* 0x0000f20000147ab9 */ /* 0x000fe40000000a00 */
[----:B------:R-:W-:Y:S01]  /*39c0*/  UISETP.NE.U32.AND UP1, UPT, UR20, URZ, UPT ;  /* 0x0000003f1400728c */ /* 0x000fe2000bf25070 */
[----:B-12---:R-:W2:Y:S01]  /*39d0*/  LDL R8, [R1+0x2c] ;  /* 0x00002c0001087983 */ /* 0x006ea20000100800 */
[----:B------:R-:W-:Y:S02]  /*39e0*/  USHF.R.S32.HI UR13, URZ, 0x1f, UR52 ;  /* 0x0000001f3f0d7899 */ /* 0x000fe40008011434 */
[----:B------:R-:W-:-:S06]  /*39f0*/  UISETP.NE.AND.EX UP1, UPT, UR21, URZ, UPT, UP1 ;  /* 0x0000003f1500728c */ /* 0x000fcc000bf25310 */
[----:B------:R-:W-:-:S05]  /*3a00*/  PLOP3.LUT P0, PT, PT, PT, UP1, 0x80, 0x0 ;  /* 0x000000000000781c */ /* 0x000fca0003f0f018 */
[----:B------:R-:W-:Y:S01]  /*3a10*/  @UP1 ULDC.64 UR24, c[0x0][0x3d0] ;  /* 0x0000f40000181ab9 */ /* 0x000fe20000000a00 */
[----:B------:R-:W-:Y:S01]  /*3a20*/  @UP1 UMOV UR16, UR52 ;  /* 0x0000003400101c82 */ /* 0x000fe20008000000 */
[----:B------:R-:W-:Y:S01]  /*3a30*/  @UP1 UIMAD UR5, UR55, UR24, URZ ;  /* 0x00000018370512a4 */ /* 0x000fe2000f8e023f */
[----:B------:R-:W-:Y:S01]  /*3a40*/  @UP1 UMOV UR17, UR13 ;  /* 0x0000000d00111c82 */ /* 0x000fe20008000000 */
[----:B------:R-:W-:-:S04]  /*3a50*/  DEPBAR.LE SB0, 0x1 ;  /* 0x000080400000791a */ /* 0x000fc80000000000 */
[----:B------:R-:W-:Y:S01]  /*3a60*/  BAR.SYNC.DEFER_BLOCKING 0x0 ;  /* 0x0000000000007b1d */ /* 0x000fe20000010000 */
[----:B------:R-:W-:Y:S02]  /*3a70*/  @UP1 UIMAD.WIDE.U32 UR16, UR49, UR24, UR16 ;  /* 0x00000018311012a5 */ /* 0x000fe4000f8e0010 */
[----:B------:R-:W-:Y:S02]  /*3a80*/  @UP1 UIMAD UR5, UR49, UR25, UR5 ;  /* 0x00000019310512a4 */ /* 0x000fe4000f8e0205 */
[----:B------:R-:W-:Y:S02]  /*3a90*/  @UP1 ULEA UR20, UP0, UR16, UR20, 0x2 ;  /* 0x0000001410141291 */ /* 0x000fe4000f80103f */
[----:B------:R-:W-:-:S04]  /*3aa0*/  @UP1 UIADD3 UR5, UR17, UR5, URZ ;  /* 0x0000000511051290 */ /* 0x000fc8000fffe03f */
[----:B------:R-:W-:Y:S01]  /*3ab0*/  @UP1 ULEA.HI.X UR21, UR16, UR21, UR5, 0x2, UP0 ;  /* 0x0000001510151291 */ /* 0x000fe200080f1405 */
[----:B------:R-:W-:Y:S01]  /*3ac0*/  IMAD.U32 R4, RZ, RZ, UR20 ;  /* 0x00000014ff047e24 */ /* 0x000fe2000f8e00ff */
[----:B------:R-:W-:Y:S01]  /*3ad0*/  UIADD3 UR13, UR4, 0x14000, URZ ;  /* 0x00014000040d7890 */ /* 0x000fe2000fffe03f */
[----:B------:R-:W-:Y:S01]  /*3ae0*/  @UP1 ULDC UR5, c[0x0][0x2e8] ;  /* 0x0000ba0000051ab9 */ /* 0x000fe20000000800 */
[----:B------:R-:W-:Y:S01]  /*3af0*/  IMAD.MOV.U32 R192, RZ, RZ, 0x40 ;  /* 0x00000040ffc07424 */ /* 0x000fe200078e00ff */
[C---:B------:R-:W-:Y:S01]  /*3b00*/  LOP3.LUT P2, RZ, R37.reuse, 0x4, RZ, 0xc0, !PT ;  /* 0x0000000425ff7812 */ /* 0x040fe2000784c0ff */
[----:B------:R-:W-:Y:S01]  /*3b10*/  IMAD.U32 R5, RZ, RZ, UR21 ;  /* 0x00000015ff057e24 */ /* 0x000fe2000f8e00ff */
[----:B------:R-:W-:Y:S02]  /*3b20*/  LOP3.LUT P1, RZ, R37, 0x2, RZ, 0xc0, !PT ;  /* 0x0000000225ff7812 */ /* 0x000fe4000782c0ff */
[----:B------:R-:W-:Y:S01]  /*3b30*/  LEA R180, R234, UR4, 0x1 ;  /* 0x00000004eab47c11 */ /* 0x000fe2000f8e08ff */
[----:B------:R-:W1:Y:S04]  /*3b40*/  LDSM.16.M88.4 R136, [R229] ;  /* 0x00000000e588783b */ /* 0x000e680000000200 */
[----:B------:R-:W1:Y:S04]  /*3b50*/  LDSM.16.M88.4 R140, [R230] ;  /* 0x00000000e68c783b */ /* 0x000e680000000200 */
[----:B------:R-:W1:Y:S04]  /*3b60*/  LDSM.16.M88.4 R144, [R231] ;  /* 0x00000000e790783b */ /* 0x000e680000000200 */
[----:B------:R-:W1:Y:S04]  /*3b70*/  LDSM.16.M88.4 R152, [R229+0x1000] ;  /* 0x00100000e598783b */ /* 0x000e680000000200 */
[----:B------:R-:W1:Y:S04]  /*3b80*/  LDSM.16.M88.4 R156, [R230+0x1000] ;  /* 0x00100000e69c783b */ /* 0x000e680000000200 */
[----:B------:R-:W1:Y:S04]  /*3b90*/  LDSM.16.M88.4 R168, [R229+0x2000] ;  /* 0x00200000e5a8783b */ /* 0x000e680000000200 */
[----:B------:R-:W1:Y:S04]  /*3ba0*/  LDSM.16.M88.4 R172, [R230+0x2000] ;  /* 0x00200000e6ac783b */ /* 0x000e680000000200 */
[----:B------:R-:W1:Y:S04]  /*3bb0*/  LDSM.16.M88.4 R184, [R229+0x3000] ;  /* 0x00300000e5b8783b */ /* 0x000e680000000200 */
[----:B------:R-:W1:Y:S01]  /*3bc0*/  LDSM.16.M88.4 R188, [R230+0x3000] ;  /* 0x00300000e6bc783b */ /* 0x000e620000000200 */
[----:B------:R-:W-:Y:S01]  /*3bd0*/  UIADD3 UR18, UR31, 0x20, UR23 ;  /* 0x000000201f127890 */ /* 0x000fe2000fffe017 */
[----:B------:R-:W-:-:S02]  /*3be0*/  CS2R R126, SRZ ;  /* 0x00000000007e7805 */ /* 0x000fc4000001ff00 */
[----:B------:R-:W-:Y:S01]  /*3bf0*/  CS2R R124, SRZ ;  /* 0x00000000007c7805 */ /* 0x000fe2000001ff00 */
[----:B------:R4:W2:Y:S01]  /*3c00*/  @P0 LDG.E R4, desc[UR6][R4.64] ;  /* 0x0000000604040981 */ /* 0x0008a2000c1e1900 */
[----:B------:R-:W1:Y:S01]  /*3c10*/  @P0 MUFU.RCP R0, UR5 ;  /* 0x0000000500000d08 */ /* 0x000e620008001000 */
[----:B---3--:R-:W-:Y:S02]  /*3c20*/  LEA R6, R234, UR13, 0x1 ;  /* 0x0000000dea067c11 */ /* 0x008fe4000f8e08ff */
[----:B------:R-:W-:Y:S02]  /*3c30*/  CS2R R130, SRZ ;  /* 0x0000000000827805 */ /* 0x000fe4000001ff00 */
[----:B------:R-:W-:Y:S01]  /*3c40*/  SEL R192, R192, 0xffffffc0, !P2 ;  /* 0xffffffc0c0c07807 */ /* 0x000fe20005000000 */
[----:B------:R-:W3:Y:S01]  /*3c50*/  LDSM.16.M88.4 R132, [R180+0x14000] ;  /* 0x01400000b484783b */ /* 0x000ee20000000200 */
[----:B------:R-:W-:Y:S02]  /*3c60*/  CS2R R128, SRZ ;  /* 0x0000000000807805 */ /* 0x000fe4000001ff00 */
[----:B------:R-:W-:-:S02]  /*3c70*/  CS2R R122, SRZ ;  /* 0x00000000007a7805 */ /* 0x000fc4000001ff00 */
[----:B------:R-:W-:Y:S01]  /*3c80*/  CS2R R120, SRZ ;  /* 0x0000000000787805 */ /* 0x000fe2000001ff00 */
[----:B------:R-:W1:Y:S01]  /*3c90*/  LDSM.16.M88.4 R148, [R180+0x15000] ;  /* 0x01500000b494783b */ /* 0x000e620000000200 */
[----:B------:R-:W-:Y:S02]  /*3ca0*/  CS2R R118, SRZ ;  /* 0x0000000000767805 */ /* 0x000fe4000001ff00 */
[----:B------:R-:W-:Y:S02]  /*3cb0*/  CS2R R116, SRZ ;  /* 0x0000000000747805 */ /* 0x000fe4000001ff00 */
[----:B------:R-:W-:Y:S01]  /*3cc0*/  CS2R R110, SRZ ;  /* 0x00000000006e7805 */ /* 0x000fe2000001ff00 */
[----:B------:R-:W1:Y:S01]  /*3cd0*/  LDSM.16.M88.4 R164, [R180+0x16000] ;  /* 0x01600000b4a4783b */ /* 0x000e620000000200 */
[----:B------:R-:W-:Y:S02]  /*3ce0*/  CS2R R108, SRZ ;  /* 0x00000000006c7805 */ /* 0x000fe4000001ff00 */
[----:B------:R-:W-:-:S02]  /*3cf0*/  CS2R R114, SRZ ;  /* 0x0000000000727805 */ /* 0x000fc4000001ff00 */
[----:B------:R-:W-:Y:S01]  /*3d00*/  CS2R R112, SRZ ;  /* 0x0000000000707805 */ /* 0x000fe2000001ff00 */
[----:B------:R-:W1:Y:S01]  /*3d10*/  LDSM.16.M88.4 R180, [R180+0x17000] ;  /* 0x01700000b4b4783b */ /* 0x000e620000000200 */
[----:B------:R-:W-:Y:S02]  /*3d20*/  CS2R R106, SRZ ;  /* 0x00000000006a7805 */ /* 0x000fe4000001ff00 */
[----:B------:R-:W-:Y:S02]  /*3d30*/  CS2R R104, SRZ ;  /* 0x0000000000687805 */ /* 0x000fe4000001ff00 */
[----:B------:R-:W-:Y:S02]  /*3d40*/  CS2R R102, SRZ ;  /* 0x0000000000667805 */ /* 0x000fe4000001ff00 */
[----:B------:R-:W-:Y:S02]  /*3d50*/  CS2R R100, SRZ ;  /* 0x0000000000647805 */ /* 0x000fe4000001ff00 */
[----:B------:R-:W-:-:S02]  /*3d60*/  CS2R R38, SRZ ;  /* 0x0000000000267805 */ /* 0x000fc4000001ff00 */
[----:B------:R-:W-:Y:S02]  /*3d70*/  CS2R R36, SRZ ;  /* 0x0000000000247805 */ /* 0x000fe4000001ff00 */
[----:B------:R-:W-:Y:S01]  /*3d80*/  CS2R R42, SRZ ;  /* 0x00000000002a7805 */ /* 0x000fe2000001ff00 */
[----:B----4-:R-:W-:Y:S01]  /*3d90*/  IMAD.MOV.U32 R5, RZ, RZ, 0x20 ;  /* 0x00000020ff057424 */ /* 0x010fe200078e00ff */
[----:B------:R-:W-:Y:S02]  /*3da0*/  CS2R R40, SRZ ;  /* 0x0000000000287805 */ /* 0x000fe4000001ff00 */
[----:B------:R-:W-:Y:S02]  /*3db0*/  CS2R R34, SRZ ;  /* 0x0000000000227805 */ /* 0x000fe4000001ff00 */
[----:B------:R-:W-:Y:S02]  /*3dc0*/  CS2R R32, SRZ ;  /* 0x0000000000207805 */ /* 0x000fe4000001ff00 */
[----:B------:R-:W-:-:S02]  /*3dd0*/  CS2R R30, SRZ ;  /* 0x00000000001e7805 */ /* 0x000fc4000001ff00 */
[----:B------:R-:W-:Y:S02]  /*3de0*/  SEL R5, R5, 0xffffffe0, !P1 ;  /* 0xffffffe005057807 */ /* 0x000fe40004800000 */
[----:B------:R-:W-:Y:S02]  /*3df0*/  CS2R R28, SRZ ;  /* 0x00000000001c7805 */ /* 0x000fe4000001ff00 */
[----:B------:R-:W-:Y:S02]  /*3e00*/  CS2R R22, SRZ ;  /* 0x0000000000167805 */ /* 0x000fe4000001ff00 */
[----:B------:R-:W-:Y:S02]  /*3e10*/  CS2R R20, SRZ ;  /* 0x0000000000147805 */ /* 0x000fe4000001ff00 */
[----:B------:R-:W-:Y:S02]  /*3e20*/  IADD3 R192, R5, R6, R192 ;  /* 0x0000000605c07210 */ /* 0x000fe40007ffe0c0 */
[----:B------:R-:W-:-:S02]  /*3e30*/  CS2R R26, SRZ ;  /* 0x00000000001a7805 */ /* 0x000fc4000001ff00 */
[----:B------:R-:W-:Y:S02]  /*3e40*/  CS2R R24, SRZ ;  /* 0x0000000000187805 */ /* 0x000fe4000001ff00 */
[----:B------:R-:W-:Y:S02]  /*3e50*/  CS2R R18, SRZ ;  /* 0x0000000000127805 */ /* 0x000fe4000001ff00 */
[----:B------:R-:W-:Y:S01]  /*3e60*/  CS2R R16, SRZ ;  /* 0x0000000000107805 */ /* 0x000fe2000001ff00 */
[----:B------:R-:W4:Y:S01]  /*3e70*/  LDSM.16.M88.4 R160, [R192+0x1000] ;  /* 0x00100000c0a0783b */ /* 0x000f220000000200 */
[----:B------:R-:W-:Y:S02]  /*3e80*/  CS2R R14, SRZ ;  /* 0x00000000000e7805 */ /* 0x000fe4000001ff00 */
[----:B------:R-:W-:Y:S01]  /*3e90*/  CS2R R12, SRZ ;  /* 0x00000000000c7805 */ /* 0x000fe2000001ff00 */
[----:B------:R-:W-:Y:S01]  /*3ea0*/  UMOV UR5, URZ ;  /* 0x0000003f00057c82 */ /* 0x000fe20008000000 */
[----:B------:R-:W1:Y:S01]  /*3eb0*/  LDSM.16.M88.4 R176, [R192+0x2000] ;  /* 0x00200000c0b0783b */ /* 0x000e620000000200 */
[----:B------:R-:W-:-:S02]  /*3ec0*/  UIADD3 UR17, UR23, 0x20, URZ ;  /* 0x0000002017117890 */ /* 0x000fc4000fffe03f */
[----:B------:R-:W-:Y:S01]  /*3ed0*/  UIADD3 UR18, UR18, -UR19, URZ ;  /* 0x8000001312127290 */ /* 0x000fe2000fffe03f */
[----:B------:R-:W1:Y:S01]  /*3ee0*/  LDSM.16.M88.4 R192, [R192+0x3000] ;  /* 0x00300000c0c0783b */ /* 0x000e620000000200 */
[----:B------:R-:W-:Y:S01]  /*3ef0*/  ULDC UR20, c[0x0][0x2dc] ;  /* 0x0000b70000147ab9 */ /* 0x000fe20000000800 */
[----:B------:R-:W-:Y:S01]  /*3f00*/  ULDC UR16, c[0x0][0x2ec] ;  /* 0x0000bb0000107ab9 */ /* 0x000fe20000000800 */
[----:B--2---:R-:W-:-:S04]  /*3f10*/  VIADD R247, R8, UR23 ;  /* 0x0000001708f77c36 */ /* 0x004fc80008000000 */
[C---:B------:R-:W-:Y:S02]  /*3f20*/  VIADD R250, R247.reuse, 0x9 ;  /* 0x00000009f7fa7836 */ /* 0x040fe40000000000 */
[C---:B------:R-:W-:Y:S02]  /*3f30*/  VIADD R249, R247.reuse, 0x8 ;  /* 0x00000008f7f97836 */ /* 0x040fe40000000000 */
[----:B------:R-:W-:-:S03]  /*3f40*/  VIADD R248, R247, 0x1 ;  /* 0x00000001f7f87836 */ /* 0x000fc60000000000 */
[----:B------:R-:W-:Y:S02]  /*3f50*/  I2FP.F32.S32 R252, R249 ;  /* 0x000000f900fc7245 */ /* 0x000fe40000201400 */
[----:B------:R-:W-:Y:S01]  /*3f60*/  I2FP.F32.S32 R251, R248 ;  /* 0x000000f800fb7245 */ /* 0x000fe20000201400 */
[----:B-1----:R-:W-:Y:S01]  /*3f70*/  @P0 FMUL.FTZ R7, R4, R0 ;  /* 0x0000000004070220 */ /* 0x002fe20000410000 */
[----:B------:R-:W-:Y:S02]  /*3f80*/  VIADD R4, R45, 0x1 ;  /* 0x000000012d047836 */ /* 0x000fe40000000000 */
[----:B------:R-:W-:Y:S02]  /*3f90*/  IMAD.U32 R0, RZ, RZ, UR31 ;  /* 0x0000001fff007e24 */ /* 0x000fe4000f8e00ff */
[----:B------:R-:W-:-:S03]  /*3fa0*/  @P0 R2UR UR13, R7 ;  /* 0x00000000070d02ca */ /* 0x000fc600000e0000 */
[----:B------:R-:W-:Y:S02]  /*3fb0*/  IADD3 R0, R4, UR19, -R0 ;  /* 0x0000001304007c10 */ /* 0x000fe4000fffe800 */
[----:B------:R-:W-:-:S03]  /*3fc0*/  SHF.L.U64.HI R4, R45, 0x2, R44 ;  /* 0x000000022d047819 */ /* 0x000fc6000001022c */
[----:B------:R1:W-:Y:S05]  /*3fd0*/  STL [R1+0x20], R0 ;  /* 0x0000200001007387 */ /* 0x0003ea0000100800 */
[----:B------:R-:W-:Y:S01]  /*3fe0*/  @UP1 UMOV UR5, UR13 ;  /* 0x0000000d00051c82 */ /* 0x000fe20008000000 */
[----:B-1----:R-:W-:-:S05]  /*3ff0*/  IMAD.SHL.U32 R0, R45, 0x4, RZ ;  /* 0x000000042d007824 */ /* 0x002fca00078e00ff */
[----:B------:R1:W-:Y:S04]  /*4000*/  STL [R1+0xc], R0 ;  /* 0x00000c0001007387 */ /* 0x0003e80000100800 */
[----:B------:R-:W-:Y:S01]  /*4010*/  STL [R1+0x8], R4 ;  /* 0x0000080401007387 */ /* 0x000fe20000100800 */
[----:B-1----:R-:W-:-:S05]  /*4020*/  I2FP.F32.S32 R0, R247 ;  /* 0x000000f700007245 */ /* 0x002fca0000201400 */
[----:B------:R1:W-:Y:S02]  /*4030*/  STL [R1+0x4], R0 ;  /* 0x0000040001007387 */ /* 0x0003e40000100800 */
[----:B-1----:R-:W-:-:S05]  /*4040*/  I2FP.F32.S32 R0, R250 ;  /* 0x000000fa00007245 */ /* 0x002fca0000201400 */
[----:B---34-:R1:W-:Y:S02]  /*4050*/  STL [R1], R0 ;  /* 0x0000000001007387 */ /* 0x0183e40000100800 */
.L_x_144:
[----:B------:R-:W0:Y:S01]  /*4060*/  LDGDEPBAR ;  /* 0x00000000000079af */ /* 0x000e220000000000 */
[----:B-1----:R-:W-:Y:S01]  /*4070*/  LEA R0, R234, UR4, 0x1 ;  /* 0x00000004ea007c11 */ /* 0x002fe2000f8e08ff */
[----:B------:R-:W-:Y:S01]  /*4080*/  USHF.L.U32 UR13, UR8, 0x6, URZ ;  /* 0x00000006080d7899 */ /* 0x000fe2000800063f */
[----:B-----5:R-:W-:Y:S01]  /*4090*/  FSETP.NEU.FTZ.AND P0, PT, R245, -INF , PT ;  /* 0xff800000f500780b */ /* 0x020fe20003f1d000 */
[----:B------:R-:W2:Y:S01]  /*40a0*/  LDL R69, [R1+0x20] ;  /* 0x0000200001457983 */ /* 0x000ea20000100800 */
[----:B------:R-:W-:Y:S02]  /*40b0*/  UISETP.GT.AND UP2, UPT, UR8, UR14, UPT ;  /* 0x0000000e0800728c */ /* 0x000fe4000bf44270 */
[----:B------:R-:W-:Y:S01]  /*40c0*/  UISETP.GE.AND UP0, UPT, UR13, UR18, UPT ;  /* 0x000000120d00728c */ /* 0x000fe2000bf06270 */
[----:B------:R-:W3:Y:S03]  /*40d0*/  LDL R68, [R1+0x4] ;  /* 0x0000040001447983 */ /* 0x000ee60000100800 */
        /* <DEDUP_REMOVED lines=53> */
[----:B------:R-:W3:Y:S11]  /*4430*/  LDSM.16.M88.4 R60, [R231+-0x2000] ;  /* 0xffe00000e73c783b */ /* 0x000ef60000000200 */
        /* <DEDUP_REMOVED lines=10> */
[----:B--2---:R-:W-:Y:S02]  /*44e0*/  @!P1 VIADD R0, R69, UR13 ;  /* 0x0000000d45009c36 */ /* 0x004fe40008000000 */
[----:B------:R-:W-:Y:S10]  /*44f0*/  IMAD.MOV.U32 R69, RZ, RZ, 0x8 ;  /* 0x00000008ff457424 */ /* 0x000ff400078e00ff */
[C---:B---3--:R-:W-:Y:S06]  /*4500*/  HMMA.16816.F32.BF16 R4, R56.reuse, R60, R4 ;  /* 0x0000003c3804723c */ /* 0x048fec0000041804 */
        /* <DEDUP_REMOVED lines=9> */
[C---:B----4-:R-:W-:Y:S01]  /*45a0*/  HMMA.16816.F32.BF16 R4, R48.reuse, R52, R4 ;  /* 0x000000343004723c */ /* 0x050fe20000041804 */
[----:B------:R-:W3:Y:S05]  /*45b0*/  LDL R52, [R1+0xc] ;  /* 0x00000c0001347983 */ /* 0x000eea0000100800 */
[----:B------:R-:W-:Y:S01]  /*45c0*/  HMMA.16816.F32.BF16 R8, R48, R54, R8 ;  /* 0x000000363008723c */ /* 0x000fe20000041808 */
[----:B------:R-:W4:Y:S06]  /*45d0*/  LDL R50, [R1] ;  /* 0x0000000001327983 */ /* 0x000f2c0000100800 */
[----:B------:R-:W-:Y:S01]  /*45e0*/  @!P1 VIMNMX R49, R0, UR19, PT ;  /* 0x0000001300319c48 */ /* 0x000fe2000bfe0100 */
[----:B------:R-:W-:Y:S03]  /*45f0*/  FMUL.FTZ R48, R245, 1.4426950216293334961 ;  /* 0x3fb8aa3bf5307820 */ /* 0x000fe60000410000 */
[-C--:B------:R-:W-:Y:S02]  /*4600*/  @!P1 ISETP.GE.AND P2, PT, R247, R49.reuse, PT ;  /* 0x00000031f700920c */ /* 0x080fe40003f46270 */
[----:B------:R-:W-:Y:S02]  /*4610*/  FSEL R48, R48, RZ, P0 ;  /* 0x000000ff30307208 */ /* 0x000fe40000000000 */
[----:B------:R-:W-:Y:S03]  /*4620*/  @!P1 ISETP.GE.AND P0, PT, R248, R49, PT ;  /* 0x00000031f800920c */ /* 0x000fe60003f06270 */
[C---:B--2---:R-:W-:Y:S06]  /*4630*/  HMMA.16816.F32.BF16 R4, R56.reuse, R60, R4 ;  /* 0x0000003c3804723c */ /* 0x044fec0000041804 */
[----:B------:R-:W-:Y:S01]  /*4640*/  HMMA.16816.F32.BF16 R8, R56, R62, R8 ;  /* 0x0000003e3808723c */ /* 0x000fe20000041808 */
[----:B------:R-:W2:Y:S04]  /*4650*/  LDL R63, [R1+0x14] ;  /* 0x00001400013f7983 */ /* 0x000ea80000100800 */
[----:B------:R-:W2:Y:S11]  /*4660*/  LDL R62, [R1+0x18] ;  /* 0x00001800013e7983 */ /* 0x000eb60000100800 */
[----:B------:R-:W-:Y:S02]  /*4670*/  @!UPT UIADD3 URZ, URZ, URZ, URZ ;  /* 0x0000003f3f3ff290 */ /* 0x000fe4000fffe03f */
[C---:B-1----:R-:W-:Y:S01]  /*4680*/  HMMA.16816.F32.BF16 R4, R44.reuse, R64, R4 ;  /* 0x000000402c04723c */ /* 0x042fe20000041804 */
[----:B------:R-:W2:Y:S04]  /*4690*/  LDL R65, [R1+0x10] ;  /* 0x0000100001417983 */ /* 0x000ea80000100800 */
[----:B------:R-:W2:Y:S01]  /*46a0*/  LDL R64, [R1+0x1c] ;  /* 0x00001c0001407983 */ /* 0x000ea20000100800 */
[----:B------:R-:W-:Y:S03]  /*46b0*/  HMMA.16816.F32.BF16 R8, R44, R66, R8 ;  /* 0x000000422c08723c */ /* 0x000fe60000041808 */
[----:B------:R-:W2:Y:S04]  /*46c0*/  LDL R66, [R1+0x8] ;  /* 0x0000080001427983 */ /* 0x000ea80000100800 */
[----:B------:R-:W-:Y:S11]  /*46d0*/  FMUL.FTZ R45, R246, 1.4426950216293334961 ;  /* 0x3fb8aa3bf62d7820 */ /* 0x000ff60000410000 */
[C---:B------:R-:W-:Y:S01]  /*46e0*/  FFMA.FTZ R4, R68.reuse, UR5, R4 ;  /* 0x0000000544047c23 */ /* 0x040fe20008010004 */
[C---:B------:R-:W-:Y:S01]  /*46f0*/  FFMA.FTZ R5, R251.reuse, UR5, R5 ;  /* 0x00000005fb057c23 */ /* 0x040fe20008010005 */
[----:B------:R-:W-:Y:S01]  /*4700*/  FFMA.FTZ R6, R68, UR5, R6 ;  /* 0x0000000544067c23 */ /* 0x000fe20008010006 */
[----:B------:R-:W-:Y:S02]  /*4710*/  FFMA.FTZ R7, R251, UR5, R7 ;  /* 0x00000005fb077c23 */ /* 0x000fe40008010007 */
[----:B------:R-:W-:Y:S01]  /*4720*/  @!P1 FSEL R4, R4, -INF , !P2 ;  /* 0xff80000004049808 */ /* 0x000fe20005000000 */
[C---:B------:R-:W-:Y:S01]  /*4730*/  FFMA.FTZ R8, R252.reuse, UR5, R8 ;  /* 0x00000005fc087c23 */ /* 0x040fe20008010008 */
[----:B------:R-:W-:Y:S01]  /*4740*/  @!P1 FSEL R5, R5, -INF , !P0 ;  /* 0xff80000005059808 */ /* 0x000fe20004000000 */
[----:B------:R-:W-:Y:S01]  /*4750*/  FFMA.FTZ R10, R252, UR5, R10 ;  /* 0x00000005fc0a7c23 */ /* 0x000fe2000801000a */
[----:B------:R-:W-:Y:S01]  /*4760*/  FSETP.NEU.FTZ.AND P2, PT, R246, -INF , PT ;  /* 0xff800000f600780b */ /* 0x000fe20003f5d000 */
[--C-:B------:R-:W-:Y:S01]  /*4770*/  FFMA.FTZ R44, R4, UR16, -R48.reuse ;  /* 0x00000010042c7c23 */ /* 0x100fe20008010830 */
[----:B------:R-:W-:Y:S01]  /*4780*/  @!P1 VIADDMNMX R4, R0, R69, UR19, PT ;  /* 0x0000001300049e46 */ /* 0x000fe2000b800145 */
[----:B------:R-:W-:Y:S01]  /*4790*/  FFMA.FTZ R5, R5, UR16, -R48 ;  /* 0x0000001005057c23 */ /* 0x000fe20008010830 */
[----:B------:R-:W-:Y:S01]  /*47a0*/  FSEL R0, R45, RZ, P2 ;  /* 0x000000ff2d007208 */ /* 0x000fe20001000000 */
[----:B------:R-:W-:Y:S01]  /*47b0*/  MUFU.EX2 R61, R44 ;  /* 0x0000002c003d7308 */ /* 0x000fe20000000800 */
[-C--:B------:R-:W-:Y:S02]  /*47c0*/  @!P1 ISETP.GE.AND P0, PT, R247, R4.reuse, PT ;  /* 0x00000004f700920c */ /* 0x080fe40003f06270 */
[-C--:B------:R-:W-:Y:S02]  /*47d0*/  @!P1 ISETP.GE.AND P2, PT, R249, R4.reuse, PT ;  /* 0x00000004f900920c */ /* 0x080fe40003f46270 */
[----:B------:R-:W-:Y:S02]  /*47e0*/  @!P1 FSEL R6, R6, -INF , !P0 ;  /* 0xff80000006069808 */ /* 0x000fe40004000000 */
[----:B------:R-:W-:Y:S03]  /*47f0*/  @!P1 ISETP.GE.AND P0, PT, R248, R4, PT ;  /* 0x00000004f800920c */ /* 0x000fe60003f06270 */
[----:B------:R-:W1:Y:S01]  /*4800*/  MUFU.EX2 R58, R5 ;  /* 0x00000005003a7308 */ /* 0x000e620000000800 */
[----:B------:R-:W-:Y:S01]  /*4810*/  @!P1 FSEL R10, R10, -INF , !P2 ;  /* 0xff8000000a0a9808 */ /* 0x000fe20005000000 */
[--C-:B------:R-:W-:Y:S01]  /*4820*/  FFMA.FTZ R6, R6, UR16, -R0.reuse ;  /* 0x0000001006067c23 */ /* 0x100fe20008010800 */
[----:B------:R-:W-:Y:S02]  /*4830*/  @!P1 FSEL R7, R7, -INF , !P0 ;  /* 0xff80000007079808 */ /* 0x000fe40004000000 */
[-C--:B------:R-:W-:Y:S01]  /*4840*/  @!P1 ISETP.GE.AND P0, PT, R249, R49.reuse, PT ;  /* 0x00000031f900920c */ /* 0x080fe20003f06270 */
[--C-:B------:R-:W-:Y:S01]  /*4850*/  FFMA.FTZ R10, R10, UR16, -R0.reuse ;  /* 0x000000100a0a7c23 */ /* 0x100fe20008010800 */
[----:B------:R-:W-:Y:S03]  /*4860*/  PLOP3.LUT P2, PT, PT, PT, UP2, 0x80, 0x0 ;  /* 0x000000000000781c */ /* 0x000fe60003f4f028 */
[----:B------:R1:W-:Y:S01]  /*4870*/  MUFU.EX2 R60, R6 ;  /* 0x00000006003c7308 */ /* 0x0003e20000000800 */
[----:B------:R-:W-:Y:S01]  /*4880*/  @!P1 FSEL R8, R8, -INF , !P0 ;  /* 0xff80000008089808 */ /* 0x000fe20004000000 */
[----:B------:R-:W-:Y:S01]  /*4890*/  FFMA.FTZ R7, R7, UR16, -R0 ;  /* 0x0000001007077c23 */ /* 0x000fe20008010800 */
[----:B------:R-:W-:Y:S02]  /*48a0*/  @!P1 ISETP.GE.AND P0, PT, R250, R49, PT ;  /* 0x00000031fa00920c */ /* 0x000fe40003f06270 */
[----:B------:R-:W-:Y:S01]  /*48b0*/  P2R R240, PR, RZ, 0x4 ;  /* 0x00000004fff07803 */ /* 0x000fe20000000000 */
[--C-:B------:R-:W-:Y:S04]  /*48c0*/  FFMA.FTZ R8, R8, UR16, -R48.reuse ;  /* 0x0000001008087c23 */ /* 0x100fe80008010830 */
[----:B------:R-:W1:Y:S10]  /*48d0*/  MUFU.EX2 R59, R7 ;  /* 0x00000007003b7308 */ /* 0x000e740000000800 */
[----:B------:R-:W-:Y:S01]  /*48e0*/  MUFU.EX2 R55, R8 ;  /* 0x0000000800377308 */ /* 0x000fe20000000800 */
[----:B-1----:R-:W-:Y:S09]  /*48f0*/  F2FP.BF16.F32.PACK_AB R6, R58, R61 ;  /* 0x0000003d3a06723e */ /* 0x002ff200000010ff */
[----:B------:R-:W-:Y:S01]  /*4900*/  MUFU.EX2 R56, R10 ;  /* 0x0000000a00387308 */ /* 0x000fe20000000800 */
[----:B------:R-:W-:Y:S01]  /*4910*/  F2FP.BF16.F32.PACK_AB R5, R59, R60 ;  /* 0x0000003c3b05723e */ /* 0x000fe200000010ff */
[C---:B----4-:R-:W-:Y:S01]  /*4920*/  FFMA.FTZ R9, R50.reuse, UR5, R9 ;  /* 0x0000000532097c23 */ /* 0x050fe20008010009 */
[----:B------:R-:W-:Y:S04]  /*4930*/  FFMA.FTZ R11, R50, UR5, R11 ;  /* 0x00000005320b7c23 */ /* 0x000fe8000801000b */
[----:B------:R-:W-:Y:S02]  /*4940*/  @!P1 FSEL R9, R9, -INF , !P0 ;  /* 0xff80000009099808 */ /* 0x000fe40004000000 */
[----:B------:R-:W-:Y:S03]  /*4950*/  @!P1 ISETP.GE.AND P0, PT, R250, R4, PT ;  /* 0x00000004fa00920c */ /* 0x000fe60003f06270 */
[----:B------:R-:W-:Y:S01]  /*4960*/  FFMA.FTZ R48, R9, UR16, -R48 ;  /* 0x0000001009307c23 */ /* 0x000fe20008010830 */
[----:B------:R-:W-:Y:S02]  /*4970*/  @!P1 FSEL R11, R11, -INF , !P0 ;  /* 0xff8000000b0b9808 */ /* 0x000fe40004000000 */
[----:B---3--:R-:W-:Y:S01]  /*4980*/  IADD3 R52, P0, R52, UR12, RZ ;  /* 0x0000000c34347c10 */ /* 0x008fe2000ff1e0ff */
[----:B------:R-:W1:Y:S02]  /*4990*/  MUFU.EX2 R57, R48 ;  /* 0x0000003000397308 */ /* 0x000e640000000800 */
[----:B------:R-:W-:Y:S08]  /*49a0*/  FFMA.FTZ R0, R11, UR16, -R0 ;  /* 0x000000100b007c23 */ /* 0x000ff00008010800 */
[----:B------:R-:W3:Y:S01]  /*49b0*/  MUFU.EX2 R54, R0 ;  /* 0x0000000000367308 */ /* 0x000ee20000000800 */
[----:B-1----:R-:W-:Y:S02]  /*49c0*/  F2FP.BF16.F32.PACK_AB R4, R57, R55 ;  /* 0x000000373904723e */ /* 0x002fe400000010ff */
[----:B---3--:R-:W-:Y:S01]  /*49d0*/  F2FP.BF16.F32.PACK_AB R0, R54, R56 ;  /* 0x000000383600723e */ /* 0x008fe200000010ff */
[----:B--2---:R-:W-:Y:S04]  /*49e0*/  STS [R65+0x15000], R6 ;  /* 0x0150000641007388 */ /* 0x004fe80000000800 */
[----:B------:R-:W-:Y:S04]  /*49f0*/  STS [R64+0x15000], R5 ;  /* 0x0150000540007388 */ /* 0x000fe80000000800 */
[----:B------:R-:W-:Y:S01]  /*4a00*/  STS [R63+0x15000], R4 ;  /* 0x015000043f007388 */ /* 0x000fe20000000800 */
[----:B------:R-:W-:Y:S03]  /*4a10*/  IADD3.X R53, R66, UR11, RZ, P0, !PT ;  /* 0x0000000b42357c10 */ /* 0x000fe600087fe4ff */
        /* <DEDUP_REMOVED lines=206> */
.L_x_142:
        /* <DEDUP_REMOVED lines=30> */
[C---:B------:R-:W-:Y:S01]  /*58e0*/  HMMA.16816.F32.BF16 R88, R92.reuse, R196, RZ ;  /* 0x000000c45c58723c */ /* 0x040fe200000418ff */
[----:B------:R-:W2:Y:S04]  /*58f0*/  LDL R196, [R1+0xc] ;  /* 0x00000c0001c47983 */ /* 0x000ea80000100800 */
[----:B------:R-:W3:Y:S01]  /*5900*/  LDL R197, [R1+0x8] ;  /* 0x0000080001c57983 */ /* 0x000ee20000100800 */
[-C--:B------:R-:W-:Y:S06]  /*5910*/  HMMA.16816.F32.BF16 R92, R92, R198.reuse, RZ ;  /* 0x000000c65c5c723c */ /* 0x080fec00000418ff */
[----:B------:R-:W-:Y:S06]  /*5920*/  HMMA.16816.F32.BF16 R96, R96, R198, RZ ;  /* 0x000000c66060723c */ /* 0x000fec00000418ff */
[-C--:B------:R-:W-:Y:S06]  /*5930*/  HMMA.16816.F32.BF16 R4, R200, R204.reuse, R4 ;  /* 0x000000ccc804723c */ /* 0x080fec0000041804 */
[C---:B------:R-:W-:Y:S06]  /*5940*/  HMMA.16816.F32.BF16 R8, R208.reuse, R204, R8 ;  /* 0x000000ccd008723c */ /* 0x040fec0000041808 */
[-C--:B------:R-:W-:Y:S06]  /*5950*/  HMMA.16816.F32.BF16 R44, R208, R206.reuse, R44 ;  /* 0x000000ced02c723c */ /* 0x080fec000004182c */
[C---:B------:R-:W-:Y:S06]  /*5960*/  HMMA.16816.F32.BF16 R48, R200.reuse, R206, R48 ;  /* 0x000000cec830723c */ /* 0x040fec0000041830 */
[-C--:B------:R-:W-:Y:S05]  /*5970*/  HMMA.16816.F32.BF16 R52, R200, R212.reuse, R52 ;  /* 0x000000d4c834723c */ /* 0x080fea0000041834 */
[----:B------:R-:W-:Y:S01]  /*5980*/  IMAD R207, R0, UR20, RZ ;  /* 0x0000001400cf7c24 */ /* 0x000fe2000f8e02ff */
[C---:B------:R-:W-:Y:S05]  /*5990*/  HMMA.16816.F32.BF16 R56, R208.reuse, R212, R56 ;  /* 0x000000d4d038723c */ /* 0x040fea0000041838 */
[C---:B------:R-:W-:Y:S01]  /*59a0*/  IMAD.U32 R0, R207.reuse, -0x40, RZ ;  /* 0xffffffc0cf007824 */ /* 0x040fe200078e00ff */
[-C--:B------:R-:W-:Y:S05]  /*59b0*/  HMMA.16816.F32.BF16 R60, R208, R214.reuse, R60 ;  /* 0x000000d6d03c723c */ /* 0x080fea000004183c */
[C---:B------:R-:W-:Y:S01]  /*59c0*/  LEA R238, P0, R0.reuse, R238, 0x2 ;  /* 0x000000ee00ee7211 */ /* 0x040fe200078010ff */
[C---:B------:R-:W-:Y:S05]  /*59d0*/  HMMA.16816.F32.BF16 R64, R200.reuse, R214, R64 ;  /* 0x000000d6c840723c */ /* 0x040fea0000041840 */
[----:B------:R-:W-:Y:S01]  /*59e0*/  LEA.HI.X.SX32 R239, R0, R239, 0x2, P0 ;  /* 0x000000ef00ef7211 */ /* 0x000fe200000f16ff */
[-C--:B------:R-:W-:Y:S05]  /*59f0*/  HMMA.16816.F32.BF16 R68, R200, R216.reuse, R68 ;  /* 0x000000d8c844723c */ /* 0x080fea0000041844 */
[C---:B------:R-:W-:Y:S01]  /*5a00*/  IMAD.SHL.U32 R0, R207.reuse, 0x8, RZ ;  /* 0x00000008cf007824 */ /* 0x040fe200078e00ff */
[C---:B------:R-:W-:Y:S06]  /*5a10*/  HMMA.16816.F32.BF16 R72, R208.reuse, R216, R72 ;  /* 0x000000d8d048723c */ /* 0x040fec0000041848 */
[-C--:B------:R-:W-:Y:S06]  /*5a20*/  HMMA.16816.F32.BF16 R76, R208, R218.reuse, R76 ;  /* 0x000000dad04c723c */ /* 0x080fec000004184c */
[C---:B------:R-:W-:Y:S06]  /*5a30*/  HMMA.16816.F32.BF16 R80, R200.reuse, R218, R80 ;  /* 0x000000dac850723c */ /* 0x040fec0000041850 */
[-C--:B-1----:R-:W-:Y:S06]  /*5a40*/  HMMA.16816.F32.BF16 R84, R200, R220.reuse, R84 ;  /* 0x000000dcc854723c */ /* 0x082fec0000041854 */
[C---:B------:R-:W-:Y:S06]  /*5a50*/  HMMA.16816.F32.BF16 R88, R208.reuse, R220, R88 ;  /* 0x000000dcd058723c */ /* 0x040fec0000041858 */
[-C--:B------:R-:W-:Y:S06]  /*5a60*/  HMMA.16816.F32.BF16 R92, R208, R222.reuse, R92 ;  /* 0x000000ded05c723c */ /* 0x080fec000004185c */
[----:B------:R-:W-:Y:S05]  /*5a70*/  HMMA.16816.F32.BF16 R96, R200, R222, R96 ;  /* 0x000000dec860723c */ /* 0x000fea0000041860 */
[C---:B------:R-:W-:Y:S02]  /*5a80*/  IMAD R208, R207.reuse, 0x18, RZ ;  /* 0x00000018cfd07824 */ /* 0x040fe400078e02ff */
[C---:B------:R-:W-:Y:S04]  /*5a90*/  IMAD.SHL.U32 R210, R207.reuse, 0x20, RZ ;  /* 0x00000020cfd27824 */ /* 0x040fe800078e00ff */
[C---:B------:R-:W-:Y:S01]  /*5aa0*/  IMAD R209, R207.reuse, 0x30, RZ ;  /* 0x00000030cfd17824 */ /* 0x040fe200078e02ff */
[----:B--2---:R-:W-:Y:S01]  /*5ab0*/  @P2 IADD3 R204, P1, R196, UR10, RZ ;  /* 0x0000000ac4cc2c10 */ /* 0x004fe2000ff3e0ff */
[----:B------:R-:W-:Y:S01]  /*5ac0*/  IMAD.SHL.U32 R196, R207, 0x10, RZ ;  /* 0x00000010cfc47824 */ /* 0x000fe200078e00ff */
[----:B------:R-:W-:Y:S02]  /*5ad0*/  @UP2 UMOV UR10, UR15 ;  /* 0x0000000f000a2c82 */ /* 0x000fe40008000000 */
[----:B---3--:R-:W-:Y:S01]  /*5ae0*/  @P2 IADD3.X R205, R197, UR9, RZ, P1, !PT ;  /* 0x00000009c5cd2c10 */ /* 0x008fe20008ffe4ff */
[C---:B------:R-:W-:Y:S01]  /*5af0*/  IMAD R197, R207.reuse, 0x28, RZ ;  /* 0x00000028cfc57824 */ /* 0x040fe200078e02ff */
[CC--:B------:R-:W-:Y:S01]  /*5b00*/  LEA R198, P1, R0.reuse, R238.reuse, 0x2 ;  /* 0x000000ee00c67211 */ /* 0x0c0fe200078210ff */
[----:B------:R-:W-:Y:S02]  /*5b10*/  @UP2 UMOV UR9, UR13 ;  /* 0x0000000d00092c82 */ /* 0x000fe40008000000 */
[----:B------:R-:W5:Y:S01]  /*5b20*/  @P2 LDG.E R245, desc[UR6][R204.64+-0x100] ;  /* 0xffff0006ccf52981 */ /* 0x000f62000c1e1900 */
[-C--:B------:R-:W-:Y:S02]  /*5b30*/  LEA.HI.X.SX32 R199, R0, R239.reuse, 0x2, P1 ;  /* 0x000000ef00c77211 */ /* 0x080fe400008f16ff */
[-C--:B------:R-:W-:Y:S01]  /*5b40*/  LEA R206, P1, R210, R238.reuse, 0x2 ;  /* 0x000000eed2ce7211 */ /* 0x080fe200078210ff */
[----:B------:R1:W5:Y:S04]  /*5b50*/  @P2 LDG.E R246, desc[UR6][R204.64+-0xe0] ;  /* 0xffff2006ccf62981 */ /* 0x000368000c1e1900 */
[----:B------:R2:W-:Y:S04]  /*5b60*/  REDG.E.ADD.F32.FTZ.RN.STRONG.GPU desc[UR6][R238.64], R4 ;  /* 0x00000004ee0079a6 */ /* 0x0005e8000c10f386 */
[----:B------:R3:W-:Y:S01]  /*5b70*/  REDG.E.ADD.F32.FTZ.RN.STRONG.GPU desc[UR6][R198.64], R5 ;  /* 0x00000005c60079a6 */ /* 0x0007e2000c10f386 */
[CC--:B-1----:R-:W-:Y:S04]  /*5b80*/  LEA R204, P0, R196.reuse, R238.reuse, 0x2 ;  /* 0x000000eec4cc7211 */ /* 0x0c2fe800078010ff */
[-C--:B------:R-:W-:Y:S02]  /*5b90*/  LEA.HI.X.SX32 R205, R196, R239.reuse, 0x2, P0 ;  /* 0x000000efc4cd7211 */ /* 0x080fe400000f16ff */
[CC--:B--2---:R-:W-:Y:S03]  /*5ba0*/  LEA R4, P0, R208.reuse, R238.reuse, 0x2 ;  /* 0x000000eed0047211 */ /* 0x0c4fe600078010ff */
[----:B------:R1:W-:Y:S01]  /*5bb0*/  REDG.E.ADD.F32.FTZ.RN.STRONG.GPU desc[UR6][R204.64], R6 ;  /* 0x00000006cc0079a6 */ /* 0x0003e2000c10f386 */
[-C--:B---3--:R-:W-:Y:S01]  /*5bc0*/  LEA.HI.X.SX32 R5, R208, R239.reuse, 0x2, P0 ;  /* 0x000000efd0057211 */ /* 0x088fe200000f16ff */
[----:B------:R-:W-:Y:S01]  /*5bd0*/  IMAD R208, R207, 0x38, RZ ;  /* 0x00000038cfd07824 */ /* 0x000fe200078e02ff */
[-C--:B------:R-:W-:Y:S03]  /*5be0*/  LEA.HI.X.SX32 R207, R210, R239.reuse, 0x2, P1 ;  /* 0x000000efd2cf7211 */ /* 0x080fe600008f16ff */
[----:B------:R2:W-:Y:S04]  /*5bf0*/  REDG.E.ADD.F32.FTZ.RN.STRONG.GPU desc[UR6][R4.64], R7 ;  /* 0x00000007040079a6 */ /* 0x0005e8000c10f386 */
[----:B------:R3:W-:Y:S01]  /*5c00*/  REDG.E.ADD.F32.FTZ.RN.STRONG.GPU desc[UR6][R206.64], R8 ;  /* 0x00000008ce0079a6 */ /* 0x0007e2000c10f386 */
[-C--:B-1----:R-:W-:Y:S02]  /*5c10*/  LEA R204, P0, R197, R238.reuse, 0x2 ;  /* 0x000000eec5cc7211 */ /* 0x082fe400078010ff */
[-C--:B------:R-:W-:Y:S02]  /*5c20*/  LEA R6, P1, R209, R238.reuse, 0x2 ;  /* 0x000000eed1067211 */ /* 0x080fe400078210ff */
[-C--:B------:R-:W-:Y:S01]  /*5c30*/  LEA.HI.X.SX32 R205, R197, R239.reuse, 0x2, P0 ;  /* 0x000000efc5cd7211 */ /* 0x080fe200000f16ff */
[----:B------:R-:W-:Y:S01]  /*5c40*/  VIADD R197, R196, 0x20 ;  /* 0x00000020c4c57836 */ /* 0x000fe20000000000 */
[-C--:B--2---:R-:W-:Y:S02]  /*5c50*/  LEA.HI.X.SX32 R7, R209, R239.reuse, 0x2, P1 ;  /* 0x000000efd1077211 */ /* 0x084fe400008f16ff */
[CC--:B------:R-:W-:Y:S01]  /*5c60*/  LEA R4, P0, R208.reuse, R238.reuse, 0x2 ;  /* 0x000000eed0047211 */ /* 0x0c0fe200078010ff */
[----:B------:R1:W-:Y:S03]  /*5c70*/  REDG.E.ADD.F32.FTZ.RN.STRONG.GPU desc[UR6][R204.64], R9 ;  /* 0x00000009cc0079a6 */ /* 0x0003e6000c10f386 */
[-C--:B------:R-:W-:Y:S01]  /*5c80*/  LEA.HI.X.SX32 R5, R208, R239.reuse, 0x2, P0 ;  /* 0x000000efd0057211 */ /* 0x080fe200000f16ff */
[----:B------:R2:W-:Y:S01]  /*5c90*/  REDG.E.ADD.F32.FTZ.RN.STRONG.GPU desc[UR6][R6.64], R10 ;  /* 0x0000000a060079a6 */ /* 0x0005e2000c10f386 */
[CC--:B---3--:R-:W-:Y:S03]  /*5ca0*/  LEA R8, P0, R197.reuse, R238.reuse, 0x2 ;  /* 0x000000eec5087211 */ /* 0x0c8fe600078010ff */
[----:B------:R3:W-:Y:S04]  /*5cb0*/  REDG.E.ADD.F32.FTZ.RN.STRONG.GPU desc[UR6][R4.64], R11 ;  /* 0x0000000b040079a6 */ /* 0x0007e8000c10f386 */
[----:B------:R4:W-:Y:S04]  /*5cc0*/  REDG.E.ADD.F32.FTZ.RN.STRONG.GPU desc[UR6][R238.64+0x80], R48 ;  /* 0x00008030ee0079a6 */ /* 0x0009e8000c10f386 */
[----:B------:R4:W-:Y:S01]  /*5cd0*/  REDG.E.ADD.F32.FTZ.RN.STRONG.GPU desc[UR6][R198.64+0x80], R49 ;  /* 0x00008031c60079a6 */ /* 0x0009e2000c10f386 */
[-C--:B-1----:R-:W-:Y:S01]  /*5ce0*/  LEA.HI.X.SX32 R9, R197, R239.reuse, 0x2, P0 ;  /* 0x000000efc5097211 */ /* 0x082fe200000f16ff */
[C---:B--2---:R-:W-:Y:S04]  /*5cf0*/  IMAD.IADD R7, R0.reuse, 0x1, R197 ;  /* 0x0000000100077824 */ /* 0x044fe800078e02c5 */
[----:B------:R1:W-:Y:S01]  /*5d00*/  REDG.E.ADD.F32.FTZ.RN.STRONG.GPU desc[UR6][R8.64], R50 ;  /* 0x00000032080079a6 */ /* 0x0003e2000c10f386 */
[C---:B---3--:R-:W-:Y:S01]  /*5d10*/  IMAD.IADD R4, R0.reuse, 0x1, R7 ;  /* 0x0000000100047824 */ /* 0x048fe200078e0207 */
[CC--:B------:R-:W-:Y:S03]  /*5d20*/  LEA R6, P1, R7.reuse, R238.reuse, 0x2 ;  /* 0x000000ee07067211 */ /* 0x0c0fe600078210ff */
[----:B------:R-:W-:Y:S01]  /*5d30*/  IMAD.IADD R5, R0, 0x1, R4 ;  /* 0x0000000100057824 */ /* 0x000fe200078e0204 */
[-C--:B------:R-:W-:Y:S02]  /*5d40*/  LEA.HI.X.SX32 R7, R7, R239.reuse, 0x2, P1 ;  /* 0x000000ef07077211 */ /* 0x080fe400008f16ff */
[CC--:B----4-:R-:W-:Y:S03]  /*5d50*/  LEA R48, P0, R4.reuse, R238.reuse, 0x2 ;  /* 0x000000ee04307211 */ /* 0x0d0fe600078010ff */
[----:B------:R2:W-:Y:S01]  /*5d60*/  REDG.E.ADD.F32.FTZ.RN.STRONG.GPU desc[UR6][R6.64], R51 ;  /* 0x00000033060079a6 */ /* 0x0005e2000c10f386 */
[-C--:B------:R-:W-:Y:S01]  /*5d70*/  LEA.HI.X.SX32 R49, R4, R239.reuse, 0x2, P0 ;  /* 0x000000ef04317211 */ /* 0x080fe200000f16ff */
[----:B------:R-:W-:Y:S01]  /*5d80*/  IMAD.IADD R4, R0, 0x1, R5 ;  /* 0x0000000100047824 */ /* 0x000fe200078e0205 */
[CC--:B------:R-:W-:Y:S03]  /*5d90*/  LEA R10, P0, R5.reuse, R238.reuse, 0x2 ;  /* 0x000000ee050a7211 */ /* 0x0c0fe600078010ff */
[----:B------:R-:W-:Y:S01]  /*5da0*/  REDG.E.ADD.F32.FTZ.RN.STRONG.GPU desc[UR6][R48.64], R44 ;  /* 0x0000002c300079a6 */ /* 0x000fe2000c10f386 */
[-C--:B------:R-:W-:Y:S01]  /*5db0*/  LEA.HI.X.SX32 R11, R5, R239.reuse, 0x2, P0 ;  /* 0x000000ef050b7211 */ /* 0x080fe200000f16ff */
[----:B------:R-:W-:Y:S04]  /*5dc0*/  VIADD R5, R196, 0x40 ;  /* 0x00000040c4057836 */ /* 0x000fe80000000000 */
[----:B------:R3:W-:Y:S01]  /*5dd0*/  REDG.E.ADD.F32.FTZ.RN.STRONG.GPU desc[UR6][R10.64], R45 ;  /* 0x0000002d0a0079a6 */ /* 0x0007e2000c10f386 */
[CC--:B-1----:R-:W-:Y:S04]  /*5de0*/  LEA R8, P1, R4.reuse, R238.reuse, 0x2 ;  /* 0x000000ee04087211 */ /* 0x0c2fe800078210ff */
[-C--:B------:R-:W-:Y:S05]  /*5df0*/  LEA.HI.X.SX32 R9, R4, R239.reuse, 0x2, P1 ;  /* 0x000000ef04097211 */ /* 0x080fea00008f16ff */
[----:B------:R1:W-:Y:S01]  /*5e00*/  REDG.E.ADD.F32.FTZ.RN.STRONG.GPU desc[UR6][R8.64], R46 ;  /* 0x0000002e080079a6 */ /* 0x0003e2000c10f386 */
[C---:B--2---:R-:W-:Y:S05]  /*5e10*/  IMAD.IADD R7, R0.reuse, 0x1, R4 ;  /* 0x0000000100077824 */ /* 0x044fea00078e0204 */
[CC--:B------:R-:W-:Y:S04]  /*5e20*/  LEA R6, P0, R7.reuse, R238.reuse, 0x2 ;  /* 0x000000ee07067211 */ /* 0x0c0fe800078010ff */
[-C--:B------:R-:W-:Y:S01]  /*5e30*/  LEA.HI.X.SX32 R7, R7, R239.reuse, 0x2, P0 ;  /* 0x000000ef07077211 */ /* 0x080fe200000f16ff */
[C---:B---3--:R-:W-:Y:S04]  /*5e40*/  IMAD.IADD R10, R0.reuse, 0x1, R5 ;  /* 0x00000001000a7824 */ /* 0x048fe800078e0205 */
[----:B------:R2:W-:Y:S01]  /*5e50*/  REDG.E.ADD.F32.FTZ.RN.STRONG.GPU desc[UR6][R6.64], R47 ;  /* 0x0000002f060079a6 */ /* 0x0005e2000c10f386 */
[C---:B------:R-:W-:Y:S03]  /*5e60*/  IMAD.IADD R4, R0.reuse, 0x1, R10 ;  /* 0x0000000100047824 */ /* 0x040fe600078e020a */
[----:B------:R-:W-:Y:S04]  /*5e70*/  REDG.E.ADD.F32.FTZ.RN.STRONG.GPU desc[UR6][R238.64+0x100], R52 ;  /* 0x00010034ee0079a6 */ /* 0x000fe8000c10f386 */
[----:B------:R-:W-:Y:S01]  /*5e80*/  REDG.E.ADD.F32.FTZ.RN.STRONG.GPU desc[UR6][R198.64+0x100], R53 ;  /* 0x00010035c60079a6 */ /* 0x000fe2000c10f386 */
[CC--:B-1----:R-:W-:Y:S04]  /*5e90*/  LEA R8, P0, R5.reuse, R238.reuse, 0x2 ;  /* 0x000000ee05087211 */ /* 0x0c2fe800078010ff */
[-C--:B------:R-:W-:Y:S01]  /*5ea0*/  LEA.HI.X.SX32 R9, R5, R239.reuse, 0x2, P0 ;  /* 0x000000ef05097211 */ /* 0x080fe200000f16ff */
[----:B------:R-:W-:Y:S01]  /*5eb0*/  IMAD.IADD R5, R0, 0x1, R4 ;  /* 0x0000000100057824 */ /* 0x000fe200078e0204 */
[CC--:B------:R-:W-:Y:S03]  /*5ec0*/  LEA R44, P0, R4.reuse, R238.reuse, 0x2 ;  /* 0x000000ee042c7211 */ /* 0x0c0fe600078010ff */
[----:B------:R1:W-:Y:S01]  /*5ed0*/  REDG.E.ADD.F32.FTZ.RN.STRONG.GPU desc[UR6][R8.64], R54 ;  /* 0x00000036080079a6 */ /* 0x0003e2000c10f386 */
[-C--:B------:R-:W-:Y:S01]  /*5ee0*/  LEA.HI.X.SX32 R45, R4, R239.reuse, 0x2, P0 ;  /* 0x000000ef042d7211 */ /* 0x080fe200000f16ff */
[----:B------:R-:W-:Y:S01]  /*5ef0*/  IMAD.IADD R4, R0, 0x1, R5 ;  /* 0x0000000100047824 */ /* 0x000fe200078e0205 */
[CC--:B--2---:R-:W-:Y:S04]  /*5f00*/  LEA R6, P1, R10.reuse, R238.reuse, 0x2 ;  /* 0x000000ee0a067211 */ /* 0x0c4fe800078210ff */
[-C--:B------:R-:W-:Y:S02]  /*5f10*/  LEA.HI.X.SX32 R7, R10, R239.reuse, 0x2, P1 ;  /* 0x000000ef0a077211 */ /* 0x080fe400008f16ff */
[CC--:B------:R-:W-:Y:S03]  /*5f20*/  LEA R10, P0, R5.reuse, R238.reuse, 0x2 ;  /* 0x000000ee050a7211 */ /* 0x0c0fe600078010ff */
[----:B------:R2:W-:Y:S01]  /*5f30*/  REDG.E.ADD.F32.FTZ.RN.STRONG.GPU desc[UR6][R6.64], R55 ;  /* 0x00000037060079a6 */ /* 0x0005e2000c10f386 */
[-C--:B------:R-:W-:Y:S01]  /*5f40*/  LEA.HI.X.SX32 R11, R5, R239.reuse, 0x2, P0 ;  /* 0x000000ef050b7211 */ /* 0x080fe200000f16ff */
[----:B------:R-:W-:Y:S02]  /*5f50*/  VIADD R5, R196, 0x60 ;  /* 0x00000060c4057836 */ /* 0x000fe40000000000 */
[----:B------:R-:W-:Y:S04]  /*5f60*/  LDSM.16.MT88.4 R52, [R3+0x14400] ;  /* 0x014400000334783b */ /* 0x000fe80000004200 */
[----:B------:R-:W-:Y:S01]  /*5f70*/  REDG.E.ADD.F32.FTZ.RN.STRONG.GPU desc[UR6][R44.64], R56 ;  /* 0x000000382c0079a6 */ /* 0x000fe2000c10f386 */
[CC--:B-1----:R-:W-:Y:S03]  /*5f80*/  LEA R8, P1, R4.reuse, R238.reuse, 0x2 ;  /* 0x000000ee04087211 */ /* 0x0c2fe600078210ff */
[----:B------:R1:W-:Y:S01]  /*5f90*/  REDG.E.ADD.F32.FTZ.RN.STRONG.GPU desc[UR6][R10.64], R57 ;  /* 0x000000390a0079a6 */ /* 0x0003e2000c10f386 */
[-C--:B------:R-:W-:Y:S05]  /*5fa0*/  LEA.HI.X.SX32 R9, R4, R239.reuse, 0x2, P1 ;  /* 0x000000ef04097211 */ /* 0x080fea00008f16ff */
[----:B------:R3:W-:Y:S01]  /*5fb0*/  REDG.E.ADD.F32.FTZ.RN.STRONG.GPU desc[UR6][R8.64], R58 ;  /* 0x0000003a080079a6 */ /* 0x0007e2000c10f386 */
[C---:B--2---:R-:W-:Y:S05]  /*5fc0*/  IMAD.IADD R7, R0.reuse, 0x1, R4 ;  /* 0x0000000100077824 */ /* 0x044fea00078e0204 */
[CC--:B------:R-:W-:Y:S04]  /*5fd0*/  LEA R6, P0, R7.reuse, R238.reuse, 0x2 ;  /* 0x000000ee07067211 */ /* 0x0c0fe800078010ff */
[-C--:B------:R-:W-:Y:S01]  /*5fe0*/  LEA.HI.X.SX32 R7, R7, R239.reuse, 0x2, P0 ;  /* 0x000000ef07077211 */ /* 0x080fe200000f16ff */
[C---:B-1----:R-:W-:Y:S04]  /*5ff0*/  IMAD.IADD R10, R0.reuse, 0x1, R5 ;  /* 0x00000001000a7824 */ /* 0x042fe800078e0205 */
[----:B------:R1:W-:Y:S01]  /*6000*/  REDG.E.ADD.F32.FTZ.RN.STRONG.GPU desc[UR6][R6.64], R59 ;  /* 0x0000003b060079a6 */ /* 0x0003e2000c10f386 */
[C---:B------:R-:W-:Y:S03]  /*6010*/  IMAD.IADD R4, R0.reuse, 0x1, R10 ;  /* 0x0000000100047824 */ /* 0x040fe600078e020a */
[----:B------:R-:W-:Y:S01]  /*6020*/  REDG.E.ADD.F32.FTZ.RN.STRONG.GPU desc[UR6][R238.64+0x180], R64 ;  /* 0x00018040ee0079a6 */ /* 0x000fe2000c10f386 */
[CC--:B---3--:R-:W-:Y:S03]  /*6030*/  LEA R8, P0, R5.reuse, R238.reuse, 0x2 ;  /* 0x000000ee05087211 */ /* 0x0c8fe600078010ff */
        /* <DEDUP_REMOVED lines=13> */
[----:B------:R-:W-:Y:S01]  /*6110*/  REDG.E.ADD.F32.FTZ.RN.STRONG.GPU desc[UR6][R44.64], R60 ;  /* 0x0000003c2c0079a6 */ /* 0x000fe2000c10f386 */
[CC--:B--2---:R-:W-:Y:S03]  /*6120*/  LEA R8, P1, R4.reuse, R238.reuse, 0x2 ;  /* 0x000000ee04087211 */ /* 0x0c4fe600078210ff */
[----:B------:R2:W-:Y:S01]  /*6130*/  REDG.E.ADD.F32.FTZ.RN.STRONG.GPU desc[UR6][R10.64], R61 ;  /* 0x0000003d0a0079a6 */ /* 0x0005e2000c10f386 */
[-C--:B------:R-:W-:Y:S05]  /*6140*/  LEA.HI.X.SX32 R9, R4, R239.reuse, 0x2, P1 ;  /* 0x000000ef04097211 */ /* 0x080fea00008f16ff */
[----:B------:R3:W-:Y:S01]  /*6150*/  REDG.E.ADD.F32.FTZ.RN.STRONG.GPU desc[UR6][R8.64], R62 ;  /* 0x0000003e080079a6 */ /* 0x0007e2000c10f386 */
[C---:B-1----:R-:W-:Y:S05]  /*6160*/  IMAD.IADD R7, R0.reuse, 0x1, R4 ;  /* 0x0000000100077824 */ /* 0x042fea00078e0204 */
[CC--:B------:R-:W-:Y:S01]  /*6170*/  LEA R6, P0, R7.reuse, R238.reuse, 0x2 ;  /* 0x000000ee07067211 */ /* 0x0c0fe200078010ff */
[C---:B--2---:R-:W-:Y:S03]  /*6180*/  IMAD.IADD R10, R0.reuse, 0x1, R5 ;  /* 0x00000001000a7824 */ /* 0x044fe600078e0205 */
[-C--:B------:R-:W-:Y:S01]  /*6190*/  LEA.HI.X.SX32 R7, R7, R239.reuse, 0x2, P0 ;  /* 0x000000ef07077211 */ /* 0x080fe200000f16ff */
[C---:B------:R-:W-:Y:S04]  /*61a0*/  IMAD.IADD R4, R0.reuse, 0x1, R10 ;  /* 0x0000000100047824 */ /* 0x040fe800078e020a */
[----:B------:R1:W-:Y:S01]  /*61b0*/  REDG.E.ADD.F32.FTZ.RN.STRONG.GPU desc[UR6][R6.64], R63 ;  /* 0x0000003f060079a6 */ /* 0x0003e2000c10f386 */
[CC--:B---3--:R-:W-:Y:S03]  /*61c0*/  LEA R8, P0, R5.reuse, R238.reuse, 0x2 ;  /* 0x000000ee05087211 */ /* 0x0c8fe600078010ff */
[----:B------:R-:W-:Y:S01]  /*61d0*/  REDG.E.ADD.F32.FTZ.RN.STRONG.GPU desc[UR6][R238.64+0x200], R68 ;  /* 0x00020044ee0079a6 */ /* 0x000fe2000c10f386 */
[-C--:B------:R-:W-:Y:S01]  /*61e0*/  LEA.HI.X.SX32 R9, R5, R239.reuse, 0x2, P0 ;  /* 0x000000ef05097211 */ /* 0x080fe200000f16ff */
[----:B------:R-:W-:Y:S01]  /*61f0*/  IMAD.IADD R5, R0, 0x1, R4 ;  /* 0x0000000100057824 */ /* 0x000fe200078e0204 */
[CC--:B------:R-:W-:Y:S01]  /*6200*/  LEA R44, P0, R4.reuse, R238.reuse, 0x2 ;  /* 0x000000ee042c7211 */ /* 0x0c0fe200078010ff */
[----:B------:R-:W-:Y:S03]  /*6210*/  REDG.E.ADD.F32.FTZ.RN.STRONG.GPU desc[UR6][R198.64+0x200], R69 ;  /* 0x00020045c60079a6 */ /* 0x000fe6000c10f386 */
[-C--:B------:R-:W-:Y:S01]  /*6220*/  LEA.HI.X.SX32 R45, R4, R239.reuse, 0x2, P0 ;  /* 0x000000ef042d7211 */ /* 0x080fe200000f16ff */
[----:B------:R2:W-:Y:S01]  /*6230*/  REDG.E.ADD.F32.FTZ.RN.STRONG.GPU desc[UR6][R8.64], R70 ;  /* 0x00000046080079a6 */ /* 0x0005e2000c10f386 */
[----:B------:R-:W-:Y:S03]  /*6240*/  IMAD.IADD R4, R0, 0x1, R5 ;  /* 0x0000000100047824 */ /* 0x000fe600078e0205 */
        /* <DEDUP_REMOVED lines=206> */
.L_x_143:
        /* <DEDUP_REMOVED lines=9> */
[----:B------:R-:W1:Y:S01]  /*6fc0*/  S2R R6, SR_TID.X ;  /* 0x0000000000067919 */ /* 0x000e620000002100 */
[----:B------:R-:W-:Y:S01]  /*6fd0*/  F2FP.BF16.F32.PACK_AB R46, R15, R14 ;  /* 0x0000000e0f2e723e */ /* 0x000fe200000010ff */
[----:B------:R-:W-:Y:S01]  /*6fe0*/  FMUL.FTZ R100, R100, UR5 ;  /* 0x0000000564647c20 */ /* 0x000fe20008410000 */
[----:B------:R-:W-:Y:S01]  /*6ff0*/  F2FP.BF16.F32.PACK_AB R45, R17, R16 ;  /* 0x00000010112d723e */ /* 0x000fe200000010ff */
[----:B------:R-:W3:Y:S01]  /*7000*/  S2R R49, SR_TID.X ;  /* 0x0000000000317919 */ /* 0x000ee20000002100 */
        /* <DEDUP_REMOVED lines=27> */
[----:B------:R-:W-:Y:S01]  /*71c0*/  LEA.HI R4, R21, R48, RZ, 0x2 ;  /* 0x0000003015047211 */ /* 0x000fe200078f10ff */
[----:B------:R-:W-:Y:S01]  /*71d0*/  FMUL.FTZ R130, R130, UR5 ;  /* 0x0000000582827c20 */ /* 0x000fe20008410000 */
[----:B-1----:R-:W-:Y:S01]  /*71e0*/  SHF.R.S32.HI R6, RZ, 0x1f, R6 ;  /* 0x0000001fff067819 */ /* 0x002fe20000011406 */
[----:B------:R-:W-:Y:S01]  /*71f0*/  FMUL.FTZ R131, R131, UR5 ;  /* 0x0000000583837c20 */ /* 0x000fe20008410000 */
[--C-:B------:R-:W-:Y:S01]  /*7200*/  SHF.R.S32.HI R5, RZ, 0x2, R4.reuse ;  /* 0x00000002ff057819 */ /* 0x100fe20000011404 */
[----:B------:R-:W-:Y:S01]  /*7210*/  FMUL.FTZ R124, R124, UR5 ;  /* 0x000000057c7c7c20 */ /* 0x000fe20008410000 */
[----:B------:R-:W-:Y:S01]  /*7220*/  SHF.R.S32.HI R0, RZ, 0x1f, R4 ;  /* 0x0000001fff007819 */ /* 0x000fe20000011404 */
[----:B------:R-:W-:Y:S01]  /*7230*/  FMUL.FTZ R125, R125, UR5 ;  /* 0x000000057d7d7c20 */ /* 0x000fe20008410000 */
[----:B---3--:R-:W-:Y:S01]  /*7240*/  LEA.HI R6, R6, R49, RZ, 0x5 ;  /* 0x0000003106067211 */ /* 0x008fe200078f28ff */
[----:B------:R-:W-:Y:S01]  /*7250*/  FMUL.FTZ R126, R126, UR5 ;  /* 0x000000057e7e7c20 */ /* 0x000fe20008410000 */
[----:B------:R-:W-:Y:S01]  /*7260*/  LEA.HI R0, R0, R5, RZ, 0x3 ;  /* 0x0000000500007211 */ /* 0x000fe200078f18ff */
[----:B------:R-:W-:Y:S01]  /*7270*/  FMUL.FTZ R127, R127, UR5 ;  /* 0x000000057f7f7c20 */ /* 0x000fe20008410000 */
[----:B------:R-:W-:Y:S01]  /*7280*/  SHF.R.S32.HI R6, RZ, 0x5, R6 ;  /* 0x00000005ff067819 */ /* 0x000fe20000011406 */
[----:B------:R-:W-:Y:S01]  /*7290*/  UISETP.NE.AND UP0, UPT, UR30, -0x1, UPT ;  /* 0xffffffff1e00788c */ /* 0x000fe2000bf05270 */
[----:B------:R-:W-:-:S02]  /*72a0*/  LOP3.LUT R0, R0, 0xfffffff8, RZ, 0xc0, !PT ;  /* 0xfffffff800007812 */ /* 0x000fc400078ec0ff */
[----:B------:R-:W-:Y:S01]  /*72b0*/  LOP3.LUT R4, R4, 0x7ffffffc, RZ, 0xc0, !PT ;  /* 0x7ffffffc04047812 */ /* 0x000fe200078ec0ff */
[----:B------:R-:W-:Y:S01]  /*72c0*/  IMAD.SHL.U32 R6, R6, 0x8, RZ ;  /* 0x0000000806067824 */ /* 0x000fe200078e00ff */
[----:B------:R-:W-:Y:S01]  /*72d0*/  F2FP.BF16.F32.PACK_AB R24, R25, R24 ;  /* 0x000000181918723e */ /* 0x000fe200000010ff */
[----:B------:R-:W-:Y:S01]  /*72e0*/  IMAD.IADD R0, R5, 0x1, -R0 ;  /* 0x0000000105007824 */ /* 0x000fe200078e0a00 */
[----:B------:R-:W-:Y:S01]  /*72f0*/  F2FP.BF16.F32.PACK_AB R26, R27, R26 ;  /* 0x0000001a1b1a723e */ /* 0x000fe200000010ff */
[----:B------:R-:W-:Y:S01]  /*7300*/  IMAD.IADD R4, R48, 0x1, -R4 ;  /* 0x0000000130047824 */ /* 0x000fe200078e0a04 */
[----:B------:R-:W-:Y:S01]  /*7310*/  LOP3.LUT R6, R6, 0x38, RZ, 0xc0, !PT ;  /* 0x0000003806067812 */ /* 0x000fe200078ec0ff */
[----:B------:R-:W-:Y:S01]  /*7320*/  IMAD.SHL.U32 R0, R0, 0x40, RZ ;  /* 0x0000004000007824 */ /* 0x000fe200078e00ff */
[----:B------:R-:W-:Y:S01]  /*7330*/  F2FP.BF16.F32.PACK_AB R22, R23, R22 ;  /* 0x000000161716723e */ /* 0x000fe200000010ff */
[----:B------:R-:W-:Y:S01]  /*7340*/  IMAD.SHL.U32 R4, R4, 0x2, RZ ;  /* 0x0000000204047824 */ /* 0x000fe200078e00ff */
[----:B------:R-:W-:Y:S01]  /*7350*/  F2FP.BF16.F32.PACK_AB R28, R29, R28 ;  /* 0x0000001c1d1c723e */ /* 0x000fe200000010ff */
[----:B------:R-:W-:Y:S01]  /*7360*/  @UP0 UIADD3 UR5, UR22, UR30, URZ ;  /* 0x0000001e16050290 */ /* 0x000fe2000fffe03f */
[----:B------:R-:W-:Y:S01]  /*7370*/  LOP3.LUT R0, R0, 0x1c0, RZ, 0xc0, !PT ;  /* 0x000001c000007812 */ /* 0x000fe200078ec0ff */
[----:B------:R-:W-:Y:S01]  /*7380*/  @UP0 ULDC.64 UR14, c[0x0][0x450] ;  /* 0x00011400000e0ab9 */ /* 0x000fe20000000a00 */
[----:B------:R-:W-:Y:S01]  /*7390*/  F2FP.BF16.F32.PACK_AB R30, R31, R30 ;  /* 0x0000001e1f1e723e */ /* 0x000fe200000010ff */
[----:B------:R-:W-:Y:S01]  /*73a0*/  @UP0 UIMAD.WIDE.U32 UR8, UR5, UR14, URZ ;  /* 0x0000000e050802a5 */ /* 0x000fe2000f8e003f */
[----:B------:R-:W-:Y:S01]  /*73b0*/  SHF.R.U32.HI R5, RZ, 0x3, R0 ;  /* 0x00000003ff057819 */ /* 0x000fe20000011600 */
[----:B------:R-:W-:Y:S01]  /*73c0*/  @UP0 UIMAD UR5, UR5, UR15, URZ ;  /* 0x0000000f050502a4 */ /* 0x000fe2000f8e023f */
[----:B------:R-:W-:-:S02]  /*73d0*/  F2FP.BF16.F32.PACK_AB R32, R33, R32 ;  /* 0x000000202120723e */ /* 0x000fc400000010ff */
[----:B------:R-:W-:Y:S01]  /*73e0*/  LOP3.LUT R5, R5, R0, R6, 0x1e, !PT ;  /* 0x0000000005057212 */ /* 0x000fe200078e1e06 */
[----:B------:R-:W-:Y:S01]  /*73f0*/  @UP0 UIADD3 UR17, UR9, UR5, URZ ;  /* 0x0000000509110290 */ /* 0x000fe2000fffe03f */
[----:B------:R-:W-:Y:S01]  /*7400*/  F2FP.BF16.F32.PACK_AB R34, R35, R34 ;  /* 0x000000222322723e */ /* 0x000fe200000010ff */
[----:B------:R-:W-:Y:S01]  /*7410*/  @UP0 UMOV UR16, UR8 ;  /* 0x0000000800100c82 */ /* 0x000fe20008000000 */
[----:B------:R-:W-:Y:S01]  /*7420*/  F2FP.BF16.F32.PACK_AB R40, R41, R40 ;  /* 0x000000282928723e */ /* 0x000fe200000010ff */
[----:B------:R-:W-:Y:S01]  /*7430*/  IMAD.IADD R0, R4, 0x1, R5 ;  /* 0x0000000104007824 */ /* 0x000fe200078e0205 */
        /* <DEDUP_REMOVED lines=18> */
[----:B------:R-:W-:Y:S02]  /*7560*/  F2FP.BF16.F32.PACK_AB R6, R131, R130 ;  /* 0x000000828306723e */ /* 0x000fe400000010ff */
        /* <DEDUP_REMOVED lines=49> */
.L_x_145:
        /* <DEDUP_REMOVED lines=20> */
.L_x_146:
[----:B------:R-:W-:Y:S01]  /*79c0*/  BAR.SYNC.DEFER_BLOCKING 0x0 ;  /* 0x0000000000007b1d */ /* 0x000fe20000010000 */
[----:B-1----:R-:W-:Y:S01]  /*79d0*/  LEA.HI R0, R21, R48, RZ, 0x3 ;  /* 0x0000003015007211 */ /* 0x002fe200078f18ff */
[----:B------:R-:W-:-:S03]  /*79e0*/  UIADD3 UR19, -UR23, UR19, URZ ;  /* 0x0000001317137290 */ /* 0x000fc6000fffe13f */
        /* <DEDUP_REMOVED lines=47> */
.L_x_148:
[----:B------:R-:W-:Y:S05]  /*7ce0*/  BSYNC B0 ;  /* 0x0000000000007941 */ /* 0x000fea0003800000 */
.L_x_147:
        /* <DEDUP_REMOVED lines=30> */
.L_x_129:
[----:B------:R-:W-:Y:S05]  /*7ed0*/  BSYNC B1 ;  /* 0x0000000000017941 */ /* 0x000fea0003800000 */
.L_x_119:
[----:B------:R-:W-:Y:S02]  /*7ee0*/  ULDC UR5, c[0x0][0xc] ;  /* 0x0000030000057ab9 */ /* 0x000fe40000000800 */
[----:B------:R-:W-:-:S04]  /*7ef0*/  UIADD3 UR54, UR5, UR54, URZ ;  /* 0x0000003605367290 */ /* 0x000fc8000fffe03f */
[----:B------:R-:W-:-:S06]  /*7f00*/  UISETP.GE.AND UP0, UPT, UR54, UR60, UPT ;  /* 0x0000003c3600728c */ /* 0x000fcc000bf06270 */
[----:B------:R-:W-:-:S13]  /*7f10*/  PLOP3.LUT P0, PT, PT, PT, UP0, 0x80, 0x0 ;  /* 0x000000000000781c */ /* 0x000fda0003f0f008 */
[----:B------:R-:W-:Y:S05]  /*7f20*/  @P0 BRA `(.L_x_149) ;  /* 0x0000000000040947 */ /* 0x000fea0003800000 */
[----:B------:R-:W-:Y:S05]  /*7f30*/  BRA `(.L_x_150) ;  /* 0xffffff8800f07947 */ /* 0x000fea000383ffff */
.L_x_149:
[----:B------:R-:W-:Y:S05]  /*7f40*/  EXIT ;  /* 0x000000000000794d */ /* 0x000fea0003800000 */
.L_x_151:
        /* <DEDUP_REMOVED lines=11> */
.L_x_1034:


//--------------------- .text._ZN5flash44flash_bwd_dq_dk_dv_loop_seqk_parallel_kernelI23Flash_bwd_kernel_traitsILi256ELi64ELi32ELi8ELi4ELi1ELi2ELb1ELb1EN7cutlass10bfloat16_tE19Flash_kernel_traitsILi256ELi64ELi32ELi8ES3_EELb0ELb1ELb0ELb1ELb0ELb0ELb1EEEvNS_16Flash_bwd_paramsE --------------------------
	.section	.text._ZN5flash44flash_bwd_dq_dk_dv_loop_seqk_parallel_kernelI23Flash_bwd_kernel_traitsILi256ELi64ELi32ELi8ELi4ELi1ELi2ELb1ELb1EN7cutlass10bfloat16_tE19Flash_kernel_traitsILi256ELi64ELi32ELi8ES3_EELb0ELb1ELb0ELb1ELb0ELb0ELb1EEEvNS_16Flash_bwd_paramsE,"ax",@progbits
	.align	128
        .global         _ZN5flash44flash_bwd_dq_dk_dv_loop_seqk_parallel_kernelI23Flash_bwd_kernel_traitsILi256ELi64ELi32ELi8ELi4ELi1ELi2ELb1ELb1EN7cutlass10bfloat16_tE19Flash_kernel_traitsILi256ELi64ELi32ELi8ES3_EELb0ELb1ELb0ELb1ELb0ELb0ELb1EEEvNS_16Flash_bwd_paramsE
        .type           _ZN5flash44flash_bwd_dq_dk_dv_loop_seqk_parallel_kernelI23Flash_bwd_kernel_traitsILi256ELi64ELi32ELi8ELi4ELi1ELi2ELb1ELb1EN7cutlass10bfloat16_tE19Flash_kernel_traitsILi256ELi64ELi32ELi8ES3_EELb0ELb1ELb0ELb1ELb0ELb0ELb1EEEvNS_16Flash_bwd_paramsE,@function
        .size           _ZN5flash44flash_bwd_dq_dk_dv_loop_seqk_parallel_kernelI23Flash_bwd_kernel_traitsILi256ELi64ELi32ELi8ELi4ELi1ELi2ELb1ELb1EN7cutlass10bfloat16_tE19Flash_kernel_traitsILi256ELi64ELi32ELi8ES3_EELb0ELb1ELb0ELb1ELb0ELb0ELb1EEEvNS_16Flash_bwd_paramsE,(.L_x_1035 - _ZN5flash44flash_bwd_dq_dk_dv_loop_seqk_parallel_kernelI23Flash_bwd_kernel_traitsILi256ELi64ELi32ELi8ELi4ELi1ELi2ELb1ELb1EN7cutlass10bfloat16_tE19Flash_kernel_traitsILi256ELi64ELi32ELi8ES3_EELb0ELb1ELb0ELb1ELb0ELb0ELb1EEEvNS_16Flash_bwd_paramsE)
        .other          _ZN5flash44flash_bwd_dq_dk_dv_loop_seqk_parallel_kernelI23Flash_bwd_kernel_traitsILi256ELi64ELi32ELi8ELi4ELi1ELi2ELb1ELb1EN7cutlass10bfloat16_tE19Flash_kernel_traitsILi256ELi64ELi32ELi8ES3_EELb0ELb1ELb0ELb1ELb0ELb0ELb1EEEvNS_16Flash_bwd_paramsE,@"STO_CUDA_ENTRY STV_DEFAULT"
_ZN5flash44flash_bwd_dq_dk_dv_loop_seqk_parallel_kernelI23Flash_bwd_kernel_traitsILi256ELi64ELi32ELi8ELi4ELi1ELi2ELb1ELb1EN7cutlass10bfloat16_tE19Flash_kernel_traitsILi256ELi64ELi32ELi8ES3_EELb0ELb1ELb0ELb1ELb0ELb0ELb1EEEvNS_16Flash_bwd_paramsE:
.text._ZN5flash44flash_bwd_dq_dk_dv_loop_seqk_parallel_kernelI23Flash_bwd_kernel_traitsILi256ELi64ELi32ELi8ELi4ELi1ELi2ELb1ELb1EN7cutlass10bfloat16_tE19Flash_kernel_traitsILi256ELi64ELi32ELi8ES3_EELb0ELb1ELb0ELb1ELb0ELb0ELb1EEEvNS_16Flash_bwd_paramsE:
        /* <DEDUP_REMOVED lines=14> */
[----:B------:R-:W3:Y:S01]  /*00e0*/  S2UR UR4, SR_CgaCtaId ;  /* 0x00000000000479c3 */ /* 0x000ee20000008800 */
[----:B------:R-:W-:Y:S01]  /*00f0*/  UMOV UR5, 0x400 ;  /* 0x0000040000057882 */ /* 0x000fe20000000000 */
[----:B------:R-:W-:Y:S02]  /*0100*/  IMAD.MOV.U32 R224, RZ, RZ, 0x20 ;  /* 0x00000020ffe07424 */ /* 0x000fe400078e00ff */
[----:B------:R-:W-:-:S04]  /*0110*/  IMAD.MOV.U32 R227, RZ, RZ, 0x40 ;  /* 0x00000040ffe37424 */ /* 0x000fc800078e00ff */
[----:B------:R-:W4:Y:S08]  /*0120*/  S2UR UR49, SR_CTAID.Y ;  /* 0x00000000003179c3 */ /* 0x000f300000002600 */
[----:B------:R-:W5:Y:S01]  /*0130*/  S2UR UR56, SR_CTAID.Z ;  /* 0x00000000003879c3 */ /* 0x000f620000002700 */
[----:B---3--:R-:W-:-:S04]  /*0140*/  ULEA UR4, UR4, UR5, 0x18 ;  /* 0x0000000504047291 */ /* 0x008fc8000f8ec03f */
[----:B------:R-:W-:Y:S02]  /*0150*/  UIADD3 UR8, UR4, 0x14000, URZ ;  /* 0x0001400004087890 */ /* 0x000fe4000fffe03f */
[----:B------:R-:W-:Y:S01]  /*0160*/  UIADD3 UR7, UR4, 0x10000, URZ ;  /* 0x0001000004077890 */ /* 0x000fe2000fffe03f */
[----:B--2---:R-:W-:Y:S01]  /*0170*/  SHF.R.S32.HI R2, RZ, 0x1f, R4 ;  /* 0x0000001fff027819 */ /* 0x004fe20000011404 */
[----:B----4-:R-:W-:-:S03]  /*0180*/  USHF.L.U32 UR5, UR49, 0x7, URZ ;  /* 0x0000000731057899 */ /* 0x010fc6000800063f */
[CC--:B-1----:R-:W-:Y:S02]  /*0190*/  LEA.HI R0, R2.reuse, R4.reuse, RZ, 0x2 ;  /* 0x0000000402007211 */ /* 0x0c2fe400078f10ff */
[CC--:B------:R-:W-:Y:S02]  /*01a0*/  LEA.HI R13, R2.reuse, R4.reuse, RZ, 0x3 ;  /* 0x00000004020d7211 */ /* 0x0c0fe400078f18ff */
[CC--:B------:R-:W-:Y:S01]  /*01b0*/  LEA.HI R3, R2.reuse, R4.reuse, RZ, 0x4 ;  /* 0x0000000402037211 */ /* 0x0c0fe200078f20ff */
[----:B-----5:R-:W-:Y:S01]  /*01c0*/  USHF.R.S32.HI UR6, URZ, 0x1f, UR56 ;  /* 0x0000001f3f067899 */ /* 0x020fe20008011438 */
[CC--:B------:R-:W-:Y:S02]  /*01d0*/  LEA.HI R12, R2.reuse, R4.reuse, RZ, 0x5 ;  /* 0x00000004020c7211 */ /* 0x0c0fe400078f28ff */
[CC--:B------:R-:W-:Y:S02]  /*01e0*/  LEA.HI R15, R2.reuse, R4.reuse, RZ, 0x7 ;  /* 0x00000004020f7211 */ /* 0x0c0fe400078f38ff */
[----:B------:R-:W-:-:S02]  /*01f0*/  LEA.HI R14, R2, R4, RZ, 0x6 ;  /* 0x00000004020e7211 */ /* 0x000fc400078f30ff */
[--C-:B------:R-:W-:Y:S02]  /*0200*/  SHF.R.S32.HI R8, RZ, 0x2, R0.reuse ;  /* 0x00000002ff087819 */ /* 0x100fe40000011400 */
[----:B------:R-:W-:Y:S02]  /*0210*/  SHF.R.S32.HI R5, RZ, 0x1f, R0 ;  /* 0x0000001fff057819 */ /* 0x000fe40000011400 */
[----:B------:R-:W-:Y:S02]  /*0220*/  LOP3.LUT R2, R0, 0x7ffffffc, RZ, 0xc0, !PT ;  /* 0x7ffffffc00027812 */ /* 0x000fe400078ec0ff */
[----:B------:R-:W-:Y:S02]  /*0230*/  LOP3.LUT R0, R13, 0xfffffff8, RZ, 0xc0, !PT ;  /* 0xfffffff80d007812 */ /* 0x000fe400078ec0ff */
[C---:B------:R-:W-:Y:S01]  /*0240*/  LOP3.LUT R7, R3.reuse, 0xfffffff0, RZ, 0xc0, !PT ;  /* 0xfffffff003077812 */ /* 0x040fe200078ec0ff */
[----:B------:R-:W-:Y:S01]  /*0250*/  IMAD.IADD R16, R4, 0x1, -R2 ;  /* 0x0000000104107824 */ /* 0x000fe200078e0a02 */
[----:B------:R-:W-:Y:S01]  /*0260*/  LOP3.LUT R10, R12, 0xffffffe0, RZ, 0xc0, !PT ;  /* 0xffffffe00c0a7812 */ /* 0x000fe200078ec0ff */
[C---:B------:R-:W-:Y:S01]  /*0270*/  IMAD.IADD R0, R4.reuse, 0x1, -R0 ;  /* 0x0000000104007824 */ /* 0x040fe200078e0a00 */
[----:B------:R-:W-:Y:S01]  /*0280*/  SHF.R.S32.HI R6, RZ, 0x4, R3 ;  /* 0x00000004ff067819 */ /* 0x000fe20000011403 */
[C---:B------:R-:W-:Y:S01]  /*0290*/  IMAD.IADD R7, R4.reuse, 0x1, -R7 ;  /* 0x0000000104077824 */ /* 0x040fe200078e0a07 */
[----:B------:R-:W-:Y:S01]  /*02a0*/  SHF.R.S32.HI R9, RZ, 0x3, R13 ;  /* 0x00000003ff097819 */ /* 0x000fe2000001140d */
[----:B------:R-:W-:Y:S01]  /*02b0*/  IMAD.IADD R17, R4, 0x1, -R10 ;  /* 0x0000000104117824 */ /* 0x000fe200078e0a0a */
[----:B------:R-:W-:Y:S01]  /*02c0*/  LEA.HI R4, R3, R6, RZ, 0x1 ;  /* 0x0000000603047211 */ /* 0x000fe200078f08ff */
[----:B------:R-:W-:Y:S01]  /*02d0*/  IMAD.SHL.U32 R10, R0, 0x40, RZ ;  /* 0x00000040000a7824 */ /* 0x000fe200078e00ff */
[----:B------:R-:W-:Y:S01]  /*02e0*/  LEA.HI R3, R5, R8, RZ, 0x3 ;  /* 0x0000000805037211 */ /* 0x000fe200078f18ff */
[----:B------:R-:W-:Y:S01]  /*02f0*/  IMAD.SHL.U32 R9, R9, 0x40, RZ ;  /* 0x0000004009097824 */ /* 0x000fe200078e00ff */
[----:B------:R-:W-:Y:S01]  /*0300*/  LOP3.LUT R5, R4, 0xfffffffe, RZ, 0xc0, !PT ;  /* 0xfffffffe04057812 */ /* 0x000fe200078ec0ff */
[----:B------:R-:W-:Y:S01]  /*0310*/  STL [R1+0x28], R17 ;  /* 0x0000281101007387 */ /* 0x000fe20000100800 */
[----:B------:R-:W-:-:S02]  /*0320*/  LOP3.LUT R3, R3, 0xfffffff8, RZ, 0xc0, !PT ;  /* 0xfffffff803037812 */ /* 0x000fc400078ec0ff */
[----:B------:R-:W-:Y:S01]  /*0330*/  LOP3.LUT R2, R9, 0x1c0, RZ, 0xc0, !PT ;  /* 0x000001c009027812 */ /* 0x000fe200078ec0ff */
[----:B------:R-:W-:Y:S01]  /*0340*/  IMAD.IADD R11, R6, 0x1, -R5 ;  /* 0x00000001060b7824 */ /* 0x000fe200078e0a05 */
[C---:B------:R-:W-:Y:S01]  /*0350*/  LOP3.LUT P0, RZ, R0.reuse, 0x4, RZ, 0xc0, !PT ;  /* 0x0000000400ff7812 */ /* 0x040fe2000780c0ff */
[----:B------:R-:W-:Y:S01]  /*0360*/  IMAD.SHL.U32 R9, R0, 0x8, RZ ;  /* 0x0000000800097824 */ /* 0x000fe200078e00ff */
[----:B------:R-:W-:Y:S01]  /*0370*/  SHF.R.U32.HI R4, RZ, 0x3, R2 ;  /* 0x00000003ff047819 */ /* 0x000fe20000011602 */
[----:B------:R-:W-:Y:S01]  /*0380*/  IMAD.IADD R6, R8, 0x1, -R3 ;  /* 0x0000000108067824 */ /* 0x000fe200078e0a03 */
[----:B------:R-:W-:Y:S01]  /*0390*/  LOP3.LUT P5, RZ, R0, 0x2, RZ, 0xc0, !PT ;  /* 0x0000000200ff7812 */ /* 0x000fe200078ac0ff */
[----:B------:R-:W-:Y:S01]  /*03a0*/  IMAD.SHL.U32 R3, R11, 0x100, RZ ;  /* 0x000001000b037824 */ /* 0x000fe200078e00ff */
[----:B------:R-:W-:Y:S01]  /*03b0*/  LOP3.LUT R9, R2, 0x38, R9, 0xf8, !PT ;  /* 0x0000003802097812 */ /* 0x000fe200078ef809 */
[----:B------:R-:W-:Y:S01]  /*03c0*/  IMAD.SHL.U32 R5, R0, 0x20, RZ ;  /* 0x0000002000057824 */ /* 0x000fe200078e00ff */
[----:B------:R-:W-:-:S02]  /*03d0*/  LOP3.LUT R2, R10, 0x1c0, RZ, 0xc0, !PT ;  /* 0x000001c00a027812 */ /* 0x000fc400078ec0ff */
[----:B------:R-:W-:Y:S02]  /*03e0*/  LOP3.LUT R0, R3, 0x100, RZ, 0xc0, !PT ;  /* 0x0000010003007812 */ /* 0x000fe400078ec0ff */
[----:B------:R-:W-:Y:S02]  /*03f0*/  LOP3.LUT R9, R9, R4, RZ, 0x3c, !PT ;  /* 0x0000000409097212 */ /* 0x000fe400078e3cff */
[----:B------:R-:W-:Y:S02]  /*0400*/  SHF.R.S32.HI R3, RZ, 0x6, R14 ;  /* 0x00000006ff037819 */ /* 0x000fe4000001140e */
[----:B------:R-:W-:Y:S02]  /*0410*/  LOP3.LUT R8, R2, 0x8, R13, 0xf8, !PT ;  /* 0x0000000802087812 */ /* 0x000fe400078ef80d */
[----:B------:R-:W-:Y:S01]  /*0420*/  LOP3.LUT R10, R0, 0xe0, R5, 0xf8, !PT ;  /* 0x000000e0000a7812 */ /* 0x000fe200078ef805 */
[C---:B------:R-:W-:Y:S01]  /*0430*/  IMAD R237, R3.reuse, 0x200, R9 ;  /* 0x0000020003ed7824 */ /* 0x040fe200078e0209 */
[----:B------:R-:W-:Y:S01]  /*0440*/  SHF.R.U32.HI R2, RZ, 0x3, R2 ;  /* 0x00000003ff027819 */ /* 0x000fe20000011602 */
[----:B------:R-:W-:Y:S01]  /*0450*/  IMAD.SHL.U32 R5, R3, 0x8, RZ ;  /* 0x0000000803057824 */ /* 0x000fe200078e00ff */
[----:B------:R-:W-:Y:S01]  /*0460*/  SHF.R.S32.HI R0, RZ, 0x7, R15 ;  /* 0x00000007ff007819 */ /* 0x000fe2000001140f */
[----:B------:R-:W-:Y:S01]  /*0470*/  IMAD.SHL.U32 R3, R11, 0x20, RZ ;  /* 0x000000200b037824 */ /* 0x000fe200078e00ff */
[----:B------:R-:W-:-:S02]  /*0480*/  LOP3.LUT R4, R6, 0x1, RZ, 0xc0, !PT ;  /* 0x0000000106047812 */ /* 0x000fc400078ec0ff */
[----:B------:R-:W-:Y:S01]  /*0490*/  LOP3.LUT R2, R8, R2, RZ, 0x3c, !PT ;  /* 0x0000000208027212 */ /* 0x000fe200078e3cff */
[C---:B------:R-:W-:Y:S01]  /*04a0*/  IMAD.SHL.U32 R8, R0.reuse, 0x10, RZ ;  /* 0x0000001000087824 */ /* 0x040fe200078e00ff */
[----:B------:R-:W-:Y:S01]  /*04b0*/  SHF.R.S32.HI R226, RZ, 0x1f, R7 ;  /* 0x0000001fffe27819 */ /* 0x000fe20000011407 */
[----:B------:R-:W-:Y:S01]  /*04c0*/  IMAD R0, R0, 0x2, R11 ;  /* 0x0000000200007824 */ /* 0x000fe200078e020b */
[----:B------:R-:W-:Y:S01]  /*04d0*/  ISETP.NE.U32.AND P1, PT, R4, 0x1, PT ;  /* 0x000000010400780c */ /* 0x000fe20003f25070 */
[----:B------:R-:W-:Y:S01]  /*04e0*/  IMAD.SHL.U32 R4, R6, 0x20, RZ ;  /* 0x0000002006047824 */ /* 0x000fe200078e00ff */
[----:B------:R-:W-:Y:S01]  /*04f0*/  LOP3.LUT R3, R3, 0x20, RZ, 0xc0, !PT ;  /* 0x0000002003037812 */ /* 0x000fe200078ec0ff */
[----:B------:R-:W-:Y:S01]  /*0500*/  IMAD.U32 R234, R0, 0x200, R2 ;  /* 0x0000020000ea7824 */ /* 0x000fe200078e0002 */
[----:B------:R-:W-:Y:S01]  /*0510*/  LEA.HI R226, R226, R7, RZ, 0x3 ;  /* 0x00000007e2e27211 */ /* 0x000fe200078f18ff */
[----:B------:R-:W-:Y:S01]  /*0520*/  IMAD.SHL.U32 R2, R11, 0x8, RZ ;  /* 0x000000080b027824 */ /* 0x000fe200078e00ff */
[----:B------:R-:W-:Y:S01]  /*0530*/  LOP3.LUT R15, R3, 0x18, R5, 0xf8, !PT ;  /* 0x00000018030f7812 */ /* 0x000fe200078ef805 */
[----:B------:R-:W-:Y:S01]  /*0540*/  IMAD.SHL.U32 R0, R7, 0x20, RZ ;  /* 0x0000002007007824 */ /* 0x000fe200078e00ff */
[----:B------:R-:W-:Y:S01]  /*0550*/  LOP3.LUT R4, R4, 0xe0, RZ, 0xc0, !PT ;  /* 0x000000e004047812 */ /* 0x000fe200078ec0ff */
[----:B------:R-:W-:Y:S01]  /*0560*/  IMAD.SHL.U32 R5, R6, 0x4, RZ ;  /* 0x0000000406057824 */ /* 0x000fe200078e00ff */
[C---:B------:R-:W-:Y:S01]  /*0570*/  LOP3.LUT R3, R226.reuse, 0xfffffff8, RZ, 0xc0, !PT ;  /* 0xfffffff8e2037812 */ /* 0x040fe200078ec0ff */
[----:B------:R-:W-:Y:S01]  /*0580*/  IMAD.SHL.U32 R226, R226, 0x40, RZ ;  /* 0x00000040e2e27824 */ /* 0x000fe200078e00ff */
[----:B------:R-:W-:-:S02]  /*0590*/  LOP3.LUT R9, R2, 0x8, RZ, 0xc0, !PT ;  /* 0x0000000802097812 */ /* 0x000fc400078ec0ff */
[----:B------:R-:W-:Y:S01]  /*05a0*/  LOP3.LUT R8, R4, 0x10, R8, 0xf8, !PT ;  /* 0x0000001004087812 */ /* 0x000fe200078ef808 */
[C---:B------:R-:W-:Y:S01]  /*05b0*/  IMAD.IADD R4, R7.reuse, 0x1, -R3 ;  /* 0x0000000107047824 */ /* 0x040fe200078e0a03 */
[--C-:B------:R-:W-:Y:S02]  /*05c0*/  SHF.R.S32.HI R18, RZ, 0x5, R12.reuse ;  /* 0x00000005ff127819 */ /* 0x100fe4000001140c */
[----:B------:R-:W-:Y:S02]  /*05d0*/  SHF.R.S32.HI R14, RZ, 0x1f, R12 ;  /* 0x0000001fff0e7819 */ /* 0x000fe4000001140c */
[C---:B------:R-:W-:Y:S01]  /*05e0*/  LOP3.LUT P6, RZ, R7.reuse, 0x4, RZ, 0xc0, !PT ;  /* 0x0000000407ff7812 */ /* 0x040fe200078cc0ff */
[----:B------:R-:W-:Y:S01]  /*05f0*/  IMAD.SHL.U32 R7, R7, 0x4, RZ ;  /* 0x0000000407077824 */ /* 0x000fe200078e00ff */
[----:B------:R-:W-:Y:S02]  /*0600*/  LOP3.LUT P2, RZ, R6, 0x2, RZ, 0xc0, !PT ;  /* 0x0000000206ff7812 */ /* 0x000fe4000784c0ff */
[----:B------:R-:W-:-:S02]  /*0610*/  LOP3.LUT R0, R9, 0x1e0, R0, 0xf8, !PT ;  /* 0x000001e009007812 */ /* 0x000fc400078ef800 */
[-C--:B------:R-:W-:Y:S02]  /*0620*/  LEA.HI R6, R14, R18.reuse, RZ, 0x2 ;  /* 0x000000120e067211 */ /* 0x080fe400078f10ff */
[----:B------:R-:W-:Y:S01]  /*0630*/  LOP3.LUT R232, R0, 0x38, R7, 0x78, !PT ;  /* 0x0000003800e87812 */ /* 0x000fe200078e7807 */
[----:B------:R-:W-:Y:S01]  /*0640*/  IMAD.SHL.U32 R7, R18, 0x8, RZ ;  /* 0x0000000812077824 */ /* 0x000fe200078e00ff */
[----:B------:R-:W-:Y:S02]  /*0650*/  LOP3.LUT R2, R10, 0x8, R13, 0xf8, !PT ;  /* 0x000000080a027812 */ /* 0x000fe400078ef80d */
[----:B------:R-:W-:Y:S02]  /*0660*/  SHF.R.U32.HI R3, RZ, 0x3, R10 ;  /* 0x00000003ff037819 */ /* 0x000fe4000001160a */
[----:B------:R-:W-:Y:S02]  /*0670*/  LOP3.LUT R0, R6, 0xfffffffc, RZ, 0xc0, !PT ;  /* 0xfffffffc06007812 */ /* 0x000fe400078ec0ff */
[----:B------:R-:W-:Y:S01]  /*0680*/  LOP3.LUT R3, R2, 0x38, R3, 0x78, !PT ;  /* 0x0000003802037812 */ /* 0x000fe200078e7803 */
[----:B------:R-:W-:Y:S01]  /*0690*/  IMAD.SHL.U32 R2, R16, 0x2, RZ ;  /* 0x0000000210027824 */ /* 0x000fe200078e00ff */
[----:B------:R-:W-:Y:S01]  /*06a0*/  LOP3.LUT R8, R8, 0x18, R5, 0x78, !PT ;  /* 0x0000001808087812 */ /* 0x000fe200078e7805 */
[----:B------:R-:W-:Y:S01]  /*06b0*/  IMAD.IADD R6, R18, 0x1, -R0 ;  /* 0x0000000112067824 */ /* 0x000fe200078e0a00 */
[----:B------:R-:W-:-:S02]  /*06c0*/  LEA.HI R0, R12, R18, RZ, 0x1 ;  /* 0x000000120c007211 */ /* 0x000fc400078f08ff */
[----:B------:R-:W-:Y:S01]  /*06d0*/  LOP3.LUT P4, RZ, R4, 0x4, RZ, 0xc0, !PT ;  /* 0x0000000404ff7812 */ /* 0x000fe2000788c0ff */
[----:B------:R-:W-:Y:S01]  /*06e0*/  IMAD R5, R6, 0x200, R2 ;  /* 0x0000020006057824 */ /* 0x000fe200078e0202 */
[----:B------:R-:W-:Y:S01]  /*06f0*/  LOP3.LUT R0, R0, 0x3ffffe, RZ, 0xc0, !PT ;  /* 0x003ffffe00007812 */ /* 0x000fe200078ec0ff */
[C---:B------:R-:W-:Y:S01]  /*0700*/  IMAD.SHL.U32 R2, R4.reuse, 0x40, RZ ;  /* 0x0000004004027824 */ /* 0x040fe200078e00ff */
[----:B------:R-:W-:Y:S01]  /*0710*/  LOP3.LUT P3, RZ, R4, 0x2, RZ, 0xc0, !PT ;  /* 0x0000000204ff7812 */ /* 0x000fe2000786c0ff */
[----:B------:R-:W-:Y:S01]  /*0720*/  IMAD.IADD R10, R5, 0x1, R8 ;  /* 0x00000001050a7824 */ /* 0x000fe200078e0208 */
[----:B------:R-:W-:Y:S01]  /*0730*/  LOP3.LUT R7, R7, 0x38, RZ, 0xc0, !PT ;  /* 0x0000003807077812 */ /* 0x000fe200078ec0ff */
[----:B------:R-:W-:Y:S01]  /*0740*/  IMAD.IADD R0, R18, 0x1, -R0 ;  /* 0x0000000112007824 */ /* 0x000fe200078e0a00 */
[----:B------:R-:W-:Y:S02]  /*0750*/  LOP3.LUT R2, R2, 0x1c0, RZ, 0xc0, !PT ;  /* 0x000001c002027812 */ /* 0x000fe400078ec0ff */
[----:B------:R-:W-:Y:S01]  /*0760*/  LOP3.LUT R226, R226, 0xfffffe00, RZ, 0xc0, !PT ;  /* 0xfffffe00e2e27812 */ /* 0x000fe200078ec0ff */
[----:B------:R-:W-:Y:S01]  /*0770*/  IMAD R232, R0, 0x200, R232 ;  /* 0x0000020000e87824 */ /* 0x000fe200078e02e8 */
[----:B------:R-:W-:-:S02]  /*0780*/  SHF.R.U32.HI R4, RZ, 0x3, R2 ;  /* 0x00000003ff047819 */ /* 0x000fc40000011602 */
[----:B------:R-:W-:Y:S02]  /*0790*/  SHF.R.S32.HI R5, RZ, 0x1f, R17 ;  /* 0x0000001fff057819 */ /* 0x000fe40000011411 */
[CC--:B------:R-:W-:Y:S02]  /*07a0*/  LOP3.LUT R0, R4.reuse, R2.reuse, R7, 0x1e, !PT ;  /* 0x0000000204007212 */ /* 0x0c0fe400078e1e07 */
[C---:B------:R-:W-:Y:S02]  /*07b0*/  LOP3.LUT R8, R4.reuse, R2, R9, 0x1e, !PT ;  /* 0x0000000204087212 */ /* 0x040fe400078e1e09 */
[----:B------:R-:W-:Y:S01]  /*07c0*/  LOP3.LUT R7, R4, R15, R2, 0x1e, !PT ;  /* 0x0000000f04077212 */ /* 0x000fe200078e1e02 */
[----:B------:R-:W-:Y:S01]  /*07d0*/  IMAD R2, R11, 0x1000, R226 ;  /* 0x000010000b027824 */ /* 0x000fe200078e02e2 */
[----:B------:R-:W-:Y:S02]  /*07e0*/  LEA.HI R5, R5, R17, RZ, 0x2 ;  /* 0x0000001105057211 */ /* 0x000fe400078f10ff */
[----:B------:R-:W-:Y:S01]  /*07f0*/  SEL R225, R224, 0xffffffe0, !P0 ;  /* 0xffffffe0e0e17807 */ /* 0x000fe20004000000 */
[----:B------:R-:W-:Y:S01]  /*0800*/  IMAD.IADD R233, R2, 0x1, R0 ;  /* 0x0000000102e97824 */ /* 0x000fe200078e0200 */
[----:B------:R-:W-:Y:S01]  /*0810*/  SHF.R.S32.HI R4, RZ, 0x2, R5 ;  /* 0x00000002ff047819 */ /* 0x000fe20000011405 */
[----:B------:R-:W-:Y:S01]  /*0820*/  IMAD.U32 R0, RZ, RZ, UR5 ;  /* 0x00000005ff007e24 */ /* 0x000fe2000f8e00ff */
[----:B------:R-:W-:Y:S01]  /*0830*/  USHF.R.S32.HI UR5, URZ, 0x1f, UR49 ;  /* 0x0000001f3f057899 */ /* 0x000fe20008011431 */
[----:B------:R-:W-:Y:S01]  /*0840*/  IMAD.U32 R0, RZ, RZ, UR6 ;  /* 0x00000006ff007e24 */ /* 0x000fe2000f8e00ff */
[C---:B------:R-:W-:Y:S01]  /*0850*/  SEL R231, R227.reuse, 0xffffffc0, !P0 ;  /* 0xffffffc0e3e77807 */ /* 0x040fe20004000000 */
[C---:B------:R-:W-:Y:S01]  /*0860*/  IMAD R4, R6.reuse, 0x10, R4 ;  /* 0x0000001006047824 */ /* 0x040fe200078e0204 */
[----:B------:R-:W-:Y:S01]  /*0870*/  SEL R227, R227, 0xffffffc0, !P4 ;  /* 0xffffffc0e3e37807 */ /* 0x000fe20006000000 */
[----:B------:R-:W-:Y:S01]  /*0880*/  IMAD R2, R6, 0x400, R226 ;  /* 0x0000040006027824 */ /* 0x000fe200078e02e2 */
[----:B------:R-:W-:Y:S01]  /*0890*/  LEA R6, R10, UR4, 0x1 ;  /* 0x000000040a067c11 */ /* 0x000fe2000f8e08ff */
[----:B------:R-:W-:Y:S01]  /*08a0*/  IMAD.U32 R0, RZ, RZ, UR5 ;  /* 0x00000005ff007e24 */ /* 0x000fe2000f8e00ff */
[----:B------:R-:W-:Y:S01]  /*08b0*/  UIADD3 UR5, UR4, 0x14000, URZ ;  /* 0x0001400004057890 */ /* 0x000fe2000fffe03f */
[----:B------:R1:W-:Y:S01]  /*08c0*/  STL [R1+0x24], R4 ;  /* 0x0000240401007387 */ /* 0x0003e20000100800 */
[----:B------:R-:W-:Y:S01]  /*08d0*/  IMAD.U32 R0, RZ, RZ, UR6 ;  /* 0x00000006ff007e24 */ /* 0x000fe2000f8e00ff */
[----:B------:R-:W-:Y:S01]  /*08e0*/  SEL R0, R224, 0xffffffe0, !P5 ;  /* 0xffffffe0e0007807 */ /* 0x000fe20006800000 */
[----:B------:R-:W-:Y:S01]  /*08f0*/  IMAD.U32 R5, RZ, RZ, UR8 ;  /* 0x00000008ff057e24 */ /* 0x000fe2000f8e00ff */
[----:B------:R-:W-:Y:S01]  /*0900*/  STL [R1+0x10], R6 ;  /* 0x0000100601007387 */ /* 0x000fe20000100800 */
[----:B------:R-:W-:Y:S01]  /*0910*/  LEA R230, R234, UR5, 0x1 ;  /* 0x00000005eae67c11 */ /* 0x000fe2000f8e08ff */
[----:B------:R-:W-:Y:S01]  /*0920*/  IMAD.U32 R5, RZ, RZ, UR7 ;  /* 0x00000007ff057e24 */ /* 0x000fe2000f8e00ff */
[----:B------:R-:W-:Y:S01]  /*0930*/  LEA R232, R232, UR5, 0x1 ;  /* 0x00000005e8e87c11 */ /* 0x000fe2000f8e08ff */
[----:B------:R-:W-:Y:S01]  /*0940*/  VIADD R5, R6, 0x10 ;  /* 0x0000001006057836 */ /* 0x000fe20000000000 */
[----:B------:R-:W-:Y:S01]  /*0950*/  SEL R224, R224, 0xffffffe0, !P3 ;  /* 0xffffffe0e0e07807 */ /* 0x000fe20005800000 */
[----:B------:R-:W-:Y:S01]  /*0960*/  IMAD.IADD R229, R230, 0x1, R0 ;  /* 0x00000001e6e57824 */ /* 0x000fe200078e0200 */
[----:B------:R-:W-:Y:S01]  /*0970*/  LEA R3, R3, UR4, 0x1 ;  /* 0x0000000403037c11 */ /* 0x000fe2000f8e08ff */
[----:B------:R-:W-:Y:S01]  /*0980*/  @P2 VIADD R5, R6, 0xfffffff0 ;  /* 0xfffffff006052836 */ /* 0x000fe20000000000 */
[----:B------:R-:W-:Y:S01]  /*0990*/  UIADD3 UR6, UR4, 0x10000, URZ ;  /* 0x0001000004067890 */ /* 0x000fe2000fffe03f */
[----:B------:R-:W-:Y:S01]  /*09a0*/  IMAD.IADD R2, R2, 0x1, R8 ;  /* 0x0000000102027824 */ /* 0x000fe200078e0208 */
[----:B------:R-:W-:Y:S01]  /*09b0*/  LOP3.LUT R226, R7, R226, RZ, 0xfc, !PT ;  /* 0x000000e207e27212 */ /* 0x000fe200078efcff */
[C---:B------:R-:W-:Y:S01]  /*09c0*/  VIADD R235, R232.reuse, 0x20 ;  /* 0x00000020e8eb7836 */ /* 0x040fe20000000000 */
[----:B------:R-:W-:Y:S01]  /*09d0*/  LEA R237, R237, UR4, 0x1 ;  /* 0x00000004eded7c11 */ /* 0x000fe2000f8e08ff */
[----:B------:R-:W-:Y:S01]  /*09e0*/  @P6 VIADD R235, R232, 0xffffffe0 ;  /* 0xffffffe0e8eb6836 */ /* 0x000fe20000000000 */
[----:B------:R-:W-:Y:S01]  /*09f0*/  LEA R2, R2, UR4, 0x1 ;  /* 0x0000000402027c11 */ /* 0x000fe2000f8e08ff */
[--C-:B------:R-:W-:Y:S01]  /*0a00*/  IMAD.IADD R230, R230, 0x1, R231.reuse ;  /* 0x00000001e6e67824 */ /* 0x100fe200078e02e7 */
[----:B------:R-:W-:Y:S01]  /*0a10*/  LEA R226, R226, UR6, 0x1 ;  /* 0x00000006e2e27c11 */ /* 0x000fe2000f8e08ff */
[----:B------:R-:W-:Y:S01]  /*0a20*/  IMAD.IADD R231, R229, 0x1, R231 ;  /* 0x00000001e5e77824 */ /* 0x000fe200078e02e7 */
[----:B------:R-:W-:Y:S01]  /*0a30*/  ULDC.64 UR6, c[0x0][0x208] ;  /* 0x0000820000067ab9 */ /* 0x000fe20000000a00 */
[----:B------:R-:W-:-:S02]  /*0a40*/  IMAD.IADD R224, R2, 0x1, R224 ;  /* 0x0000000102e07824 */ /* 0x000fc400078e02e0 */
[----:B-1----:R-:W-:Y:S02]  /*0a50*/  IMAD.MOV.U32 R4, RZ, RZ, 0x1c0 ;  /* 0x000001c0ff047424 */ /* 0x002fe400078e00ff */
[----:B------:R-:W-:Y:S02]  /*0a60*/  IMAD.IADD R228, R2, 0x1, R227 ;  /* 0x0000000102e47824 */ /* 0x000fe400078e02e3 */
        /* <DEDUP_REMOVED lines=9> */
.L_x_184:
        /* <DEDUP_REMOVED lines=16> */
[----:B------:R-:W-:Y:S01]  /*0c00*/  IMAD.U32 R4, RZ, RZ, UR8 ;  /* 0x00000008ff047e24 */ /* 0x000fe2000f8e00ff */
        /* <DEDUP_REMOVED lines=50> */
.L_x_152:
        /* <DEDUP_REMOVED lines=29> */
[----:B------:R-:W-:Y:S02]  /*1100*/  UIMAD.WIDE UR8, UR33, UR61, URZ ;  /* 0x0000003d210872a5 */ /* 0x000fe4000f8e023f */
[----:B------:R-:W-:Y:S02]  /*1110*/  UIMAD UR19, UR16, UR29, URZ ;  /* 0x0000001d101372a4 */ /* 0x000fe4000f8e023f */
[----:B--2---:R-:W-:Y:S02]  /*1120*/  UIMAD.WIDE.U32 UR24, UR12, UR10, URZ ;  /* 0x0000000a0c1872a5 */ /* 0x004fe4000f8e003f */
[----:B------:R-:W-:-:S02]  /*1130*/  USHF.L.U64.HI UR17, UR49, 0x7, UR59 ;  /* 0x0000000731117899 */ /* 0x000fc4000801023b */
        /* <DEDUP_REMOVED lines=17> */
[----:B------:R-:W-:Y:S02]  /*1250*/  UIADD3 UR38, UR15, UR30, URZ ;  /* 0x0000001e0f267290 */ /* 0x000fe4000fffe03f */
[----:B------:R-:W-:Y:S02]  /*1260*/  UIMAD.WIDE.U32 UR14, UR8, UR10, URZ ;  /* 0x0000000a080e72a5 */ /* 0x000fe4000f8e003f */
[----:B------:R-:W-:Y:S02]  /*1270*/  UIMAD UR12, UR9, UR10, URZ ;  /* 0x0000000a090c72a4 */ /* 0x000fe4000f8e023f */
[----:B------:R-:W-:Y:S02]  /*1280*/  UIADD3 UR5, UR11, UR5, URZ ;  /* 0x000000050b057290 */ /* 0x000fe4000fffe03f */
[----:B------:R-:W-:-:S02]  /*1290*/  @UP1 UIADD3 UR38, UR13, UR19, URZ ;  /* 0x000000130d261290 */ /* 0x000fc4000fffe03f */
[----:B------:R-:W-:Y:S02]  /*12a0*/  UIMAD.WIDE.U32 UR10, UR8, UR16, URZ ;  /* 0x00000010080a72a5 */ /* 0x000fe4000f8e003f */
[----:B------:R-:W-:Y:S01]  /*12b0*/  ULOP3.LUT UR13, UR25, 0xffffffc0, URZ, 0xc0, !UPT ;  /* 0xffffffc0190d7892 */ /* 0x000fe2000f8ec03f */
[--C-:B-1----:R-:W-:Y:S01]  /*12c0*/  IMAD.MOV R0, RZ, RZ, -R5.reuse ;  /* 0x000000ffff007224 */ /* 0x102fe200078e0a05 */
[----:B------:R-:W-:Y:S01]  /*12d0*/  UIMAD UR5, UR8, UR5, UR12 ;  /* 0x00000005080572a4 */ /* 0x000fe2000f8e020c */
[----:B------:R-:W-:Y:S01]  /*12e0*/  IMAD.MOV.U32 R4, RZ, RZ, RZ ;  /* 0x000000ffff047224 */ /* 0x000fe200078e00ff */
[----:B------:R-:W-:Y:S01]  /*12f0*/  USEL UR57, UR14, UR10, !UP1 ;  /* 0x0000000a0e397287 */ /* 0x000fe2000c800000 */
[----:B------:R-:W-:Y:S01]  /*1300*/  IMAD R0, R0, R7, RZ ;  /* 0x0000000700007224 */ /* 0x000fe200078e02ff */
[----:B------:R-:W-:Y:S02]  /*1310*/  UIADD3 UR14, UR13, -0x40, URZ ;  /* 0xffffffc00d0e7890 */ /* 0x000fe4000fffe03f */
[----:B------:R-:W-:Y:S01]  /*1320*/  UISETP.NE.AND UP0, UPT, UR27, -0x1, UPT ;  /* 0xffffffff1b00788c */ /* 0x000fe2000bf05270 */
[----:B------:R-:W-:Y:S01]  /*1330*/  IMAD.HI.U32 R0, R5, R0, R4 ;  /* 0x0000000005007227 */ /* 0x000fe200078e0004 */
[----:B------:R-:W-:Y:S01]  /*1340*/  MOV R4, R6 ;  /* 0x0000000600047202 */ /* 0x000fe20000000f00 */
[----:B------:R-:W-:-:S02]  /*1350*/  USEL UR17, UR17, URZ, UP2 ;  /* 0x0000003f11117287 */ /* 0x000fc40009000000 */
[----:B------:R-:W-:Y:S01]  /*1360*/  UIADD3 UR51, UR15, UR5, URZ ;  /* 0x000000050f337290 */ /* 0x000fe2000fffe03f */
[----:B------:R-:W-:Y:S01]  /*1370*/  PLOP3.LUT P2, PT, PT, PT, UP0, 0x40, 0x0 ;  /* 0x000000000000781c */ /* 0x000fe20003f4e808 */
[----:B------:R-:W-:Y:S01]  /*1380*/  IMAD.HI.U32 R0, R0, R4, RZ ;  /* 0x0000000400007227 */ /* 0x000fe200078e00ff */
[----:B------:R-:W-:Y:S02]  /*1390*/  UIADD3 UR5, UP2, UR14, UR31, URZ ;  /* 0x0000001f0e057290 */ /* 0x000fe4000ff5e03f */
[----:B------:R-:W-:Y:S01]  /*13a0*/  USHF.R.S32.HI UR43, URZ, 0x1f, UR14 ;  /* 0x0000001f3f2b7899 */ /* 0x000fe2000801140e */
[----:B------:R-:W-:Y:S01]  /*13b0*/  IMAD.MOV R5, RZ, RZ, -R0 ;  /* 0x000000ffff057224 */ /* 0x000fe200078e0a00 */
[----:B------:R-:W-:Y:S01]  /*13c0*/  ULDC UR42, c[0x0][0x2c4] ;  /* 0x0000b100002a7ab9 */ /* 0x000fe20000000800 */
[----:B------:R-:W-:Y:S02]  /*13d0*/  UIMAD UR12, UR9, UR16, URZ ;  /* 0x00000010090c72a4 */ /* 0x000fe4000f8e023f */
[----:B------:R-:W-:Y:S01]  /*13e0*/  IMAD R4, R7, R5, R4 ;  /* 0x0000000507047224 */ /* 0x000fe200078e0204 */
[----:B------:R-:W-:-:S02]  /*13f0*/  UIMAD UR9, UR9, UR5, URZ ;  /* 0x00000005090972a4 */ /* 0x000fc4000f8e023f */
[----:B------:R-:W-:Y:S02]  /*1400*/  UIMAD.WIDE.U32 UR18, UR8, UR5, URZ ;  /* 0x00000005081272a5 */ /* 0x000fe4000f8e003f */
[----:B------:R-:W-:Y:S01]  /*1410*/  ISETP.GT.U32.AND P0, PT, R7, R4, PT ;  /* 0x000000040700720c */ /* 0x000fe20003f04070 */
[----:B------:R-:W-:Y:S02]  /*1420*/  UIADD3.X UR10, UR43, UR17, URZ, UP2, !UPT ;  /* 0x000000112b0a7290 */ /* 0x000fe400097fe43f */
[----:B------:R-:W-:Y:S01]  /*1430*/  @UP3 UIMAD UR5, UR49, UR42, URZ ;  /* 0x0000002a310532a4 */ /* 0x000fe2000f8e023f */
[----:B------:R-:W-:Y:S01]  /*1440*/  ULDC.U8 UR32, c[0x0][0x480] ;  /* 0x0001200000207ab9 */ /* 0x000fe20000000000 */
[----:B------:R-:W-:Y:S02]  /*1450*/  @UP0 UIADD3 UR22, UR21, UR27, URZ ;  /* 0x0000001b15160290 */ /* 0x000fe4000fffe03f */
[----:B------:R-:W-:Y:S02]  /*1460*/  @UP0 UIADD3 UR23, UR21, UR27, URZ ;  /* 0x0000001b15170290 */ /* 0x000fe4000fffe03f */
[----:B------:R-:W-:-:S02]  /*1470*/  UISETP.NE.AND UP4, UPT, UR32, URZ, UPT ;  /* 0x0000003f2000728c */ /* 0x000fc4000bf85270 */
[----:B------:R-:W-:Y:S02]  /*1480*/  UIMAD UR9, UR8, UR10, UR9 ;  /* 0x0000000a080972a4 */ /* 0x000fe4000f8e0209 */
[----:B------:R-:W-:Y:S01]  /*1490*/  @!P0 IMAD.IADD R4, R4, 0x1, -R7 ;  /* 0x0000000104048824 */ /* 0x000fe200078e0a07 */
[----:B------:R-:W-:Y:S01]  /*14a0*/  @!P0 IADD3 R0, R0, 0x1, RZ ;  /* 0x0000000100008810 */ /* 0x000fe20007ffe0ff */
[----:B------:R-:W-:Y:S01]  /*14b0*/  UIMAD UR52, UR56, UR33, URZ ;  /* 0x00000021383472a4 */ /* 0x000fe2000f8e023f */
[----:B------:R-:W-:Y:S01]  /*14c0*/  PLOP3.LUT P0, PT, PT, PT, UP0, 0x40, 0x0 ;  /* 0x000000000000781c */ /* 0x000fe20003f0e808 */
[----:B------:R-:W-:Y:S01]  /*14d0*/  @UP3 USEL UR8, UR5, UR16, !UP1 ;  /* 0x0000001005083287 */ /* 0x000fe2000c800000 */
[----:B------:R-:W-:Y:S01]  /*14e0*/  ISETP.GE.U32.AND P1, PT, R4, R7, PT ;  /* 0x000000070400720c */ /* 0x000fe20003f26070 */
[----:B------:R-:W-:Y:S01]  /*14f0*/  @UP0 ULDC.64 UR36, c[0x0][0x248] ;  /* 0x0000920000240ab9 */ /* 0x000fe20000000a00 */
[----:B------:R-:W-:Y:S01]  /*1500*/  LOP3.LUT R4, R8, UR56, RZ, 0x3c, !PT ;  /* 0x0000003808047c12 */ /* 0x000fe2000f8e3cff */
[----:B------:R-:W-:Y:S01]  /*1510*/  @UP0 ULDC.64 UR32, c[0x0][0x250] ;  /* 0x0000940000200ab9 */ /* 0x000fe20000000a00 */
[----:B------:R-:W-:-:S02]  /*1520*/  @UP1 UIADD3 UR51, UR11, UR12, URZ ;  /* 0x0000000c0b331290 */ /* 0x000fc4000fffe03f */
[----:B------:R-:W-:Y:S01]  /*1530*/  ISETP.GE.AND P3, PT, R4, RZ, PT ;  /* 0x000000ff0400720c */ /* 0x000fe20003f66270 */
[----:B------:R-:W-:Y:S01]  /*1540*/  @UP3 ULDC UR5, c[0x0][0x2e4] ;  /* 0x0000b90000053ab9 */ /* 0x000fe20000000800 */
[----:B------:R-:W-:Y:S02]  /*1550*/  @UP0 UIMAD.WIDE.U32 UR12, UR22, UR36, URZ ;  /* 0x00000024160c02a5 */ /* 0x000fe4000f8e003f */
[----:B------:R-:W-:Y:S02]  /*1560*/  @UP0 UIMAD.WIDE.U32 UR10, UR23, UR32, URZ ;  /* 0x00000020170a02a5 */ /* 0x000fe4000f8e003f */
[----:B------:R-:W-:Y:S01]  /*1570*/  USEL UR54, UR24, URZ, UP4 ;  /* 0x0000003f18367287 */ /* 0x000fe2000a000000 */
[----:B------:R-:W-:Y:S01]  /*1580*/  @P1 VIADD R0, R0, 0x1 ;  /* 0x0000000100001836 */ /* 0x000fe20000000000 */
[----:B------:R-:W-:Y:S01]  /*1590*/  @UP3 UIMAD UR24, UR56, UR5, UR8 ;  /* 0x00000005381832a4 */ /* 0x000fe2000f8e0208 */
[----:B------:R-:W-:Y:S01]  /*15a0*/  PLOP3.LUT P1, PT, PT, PT, UP3, 0x80, 0x0 ;  /* 0x000000000000781c */ /* 0x000fe20003f2f038 */
[----:B------:R-:W-:Y:S01]  /*15b0*/  @!UP3 UIMAD UR5, UR49, UR61, UR56 ;  /* 0x0000003d3105b2a4 */ /* 0x000fe2000f8e0238 */
[----:B------:R-:W-:Y:S01]  /*15c0*/  IMAD.MOV.U32 R23, RZ, RZ, R0 ;  /* 0x000000ffff177224 */ /* 0x000fe200078e0000 */
[----:B------:R-:W-:-:S02]  /*15d0*/  @UP0 UIMAD UR17, UR22, UR37, URZ ;  /* 0x00000025161102a4 */ /* 0x000fc4000f8e023f */
[----:B------:R-:W-:Y:S02]  /*15e0*/  @UP0 UIMAD UR15, UR23, UR33, URZ ;  /* 0x00000021170f02a4 */ /* 0x000fe4000f8e023f */
[----:B------:R-:W-:Y:S01]  /*15f0*/  USHF.R.S32.HI UR50, URZ, 0x6, UR25 ;  /* 0x000000063f327899 */ /* 0x000fe20008011419 */
[----:B------:R-:W-:Y:S01]  /*1600*/  @!P3 IADD3 R23, -R23, RZ, RZ ;  /* 0x000000ff1717b210 */ /* 0x000fe20007ffe1ff */
[----:B------:R-:W-:Y:S01]  /*1610*/  USEL UR53, UR40, URZ, UP4 ;  /* 0x0000003f28357287 */ /* 0x000fe2000a000000 */
[----:B------:R-:W-:Y:S01]  /*1620*/  @!P4 LOP3.LUT R23, RZ, R8, RZ, 0x33, !PT ;  /* 0x00000008ff17c212 */ /* 0x000fe200078e33ff */
[----:B------:R-:W-:Y:S02]  /*1630*/  @!UP3 UIMAD UR24, UR5, UR42, URZ ;  /* 0x0000002a0518b2a4 */ /* 0x000fe4000f8e023f */
[----:B------:R-:W-:Y:S02]  /*1640*/  @!UP1 UIADD3 UR39, UR45, UR35, URZ ;  /* 0x000000232d279290 */ /* 0x000fe4000fffe03f */
[----:B------:R-:W-:-:S02]  /*1650*/  USHF.R.S32.HI UR55, URZ, 0x1f, UR52 ;  /* 0x0000001f3f377899 */ /* 0x000fc40008011434 */
[----:B------:R-:W-:Y:S02]  /*1660*/  @UP0 UIADD3 UR41, UR11, UR15, URZ ;  /* 0x0000000f0b290290 */ /* 0x000fe4000fffe03f */
        /* <DEDUP_REMOVED lines=17> */
.L_x_154:
        /* <DEDUP_REMOVED lines=13> */
.L_x_155:
        /* <DEDUP_REMOVED lines=11> */
.L_x_156:
[----:B------:R-:W-:-:S04]  /*1900*/  UIMAD UR5, UR49, UR61, UR56 ;  /* 0x0000003d310572a4 */ /* 0x000fc8000f8e0238 */
[----:B------:R-:W-:-:S12]  /*1910*/  UIMAD UR5, UR5, UR60, URZ ;  /* 0x0000003c050572a4 */ /* 0x000fd8000f8e023f */
.L_x_157:
[----:B------:R-:W2:Y:S01]  /*1920*/  LDL R5, [R1+0x28] ;  /* 0x0000280001057983 */ /* 0x000ea20000100800 */
[----:B------:R-:W-:Y:S01]  /*1930*/  ULDC UR8, c[0x0][0x2dc] ;  /* 0x0000b70000087ab9 */ /* 0x000fe20000000800 */
[----:B------:R-:W-:Y:S01]  /*1940*/  UIADD3 UR15, UR14, UR5, URZ ;  /* 0x000000050e0f7290 */ /* 0x000fe2000fffe03f */
[----:B------:R-:W1:Y:S01]  /*1950*/  LDC.64 R8, c[0x0][0x420] ;  /* 0x00010800ff087b82 */ /* 0x000e620000000a00 */
[----:B------:R-:W3:Y:S01]  /*1960*/  S2R R0, SR_TID.X ;  /* 0x0000000000007919 */ /* 0x000ee20000002100 */
[----:B------:R-:W-:Y:S01]  /*1970*/  UIMAD UR9, UR8, UR61, URZ ;  /* 0x0000003d080972a4 */ /* 0x000fe2000f8e023f */
[----:B------:R-:W-:Y:S01]  /*1980*/  BSSY B1, `(.L_x_153) ;  /* 0x0000685000017945 */ /* 0x000fe20003800000 */
[----:B------:R-:W-:Y:S01]  /*1990*/  UIADD3 UR35, -UR20, UR34, UR26 ;  /* 0x0000002214237290 */ /* 0x000fe2000fffe11a */
[----:B------:R-:W4:Y:S01]  /*19a0*/  S2R R4, SR_TID.X ;  /* 0x0000000000047919 */ /* 0x000f220000002100 */
[----:B------:R-:W-:Y:S01]  /*19b0*/  USHF.L.U32 UR5, UR9, 0x6, URZ ;  /* 0x0000000609057899 */ /* 0x000fe2000800063f */
[----:B------:R-:W-:Y:S01]  /*19c0*/  ULDC.64 UR12, c[0x0][0x400] ;  /* 0x00010000000c7ab9 */ /* 0x000fe20000000a00 */
[----:B------:R-:W5:Y:S02]  /*19d0*/  S2R R40, SR_TID.X ;  /* 0x0000000000287919 */ /* 0x000f640000002100 */
[----:B------:R-:W-:-:S02]  /*19e0*/  UIADD3 UR10, UP2, UP1, UR18, UR5, UR52 ;  /* 0x00000005120a7290 */ /* 0x000fc4000f95e034 */
[----:B------:R-:W-:Y:S01]  /*19f0*/  USHF.R.S32.HI UR5, URZ, 0x1f, UR5 ;  /* 0x0000001f3f057899 */ /* 0x000fe20008011405 */
[----:B------:R-:W-:Y:S01]  /*1a00*/  ULDC UR60, c[0x0][0x398] ;  /* 0x0000e600003c7ab9 */ /* 0x000fe20000000800 */
[----:B------:R-:W-:Y:S02]  /*1a10*/  ULDC.64 UR46, c[0x0][0x478] ;  /* 0x00011e00002e7ab9 */ /* 0x000fe40000000a00 */
[----:B------:R-:W-:Y:S02]  /*1a20*/  UIADD3.X UR11, UR25, UR5, UR55, UP2, UP1 ;  /* 0x00000005190b7290 */ /* 0x000fe400097e2437 */
[----:B------:R-:W-:Y:S01]  /*1a30*/  UIADD3 UR5, UP2, UP1, UR54, UR10, UR57 ;  /* 0x0000000a36057290 */ /* 0x000fe2000f95e039 */
[----:B------:R-:W-:Y:S01]  /*1a40*/  ULDC UR45, c[0x0][0x2d0] ;  /* 0x0000b400002d7ab9 */ /* 0x000fe20000000800 */
[----:B------:R-:W-:Y:S02]  /*1a50*/  USHF.R.S32.HI UR61, URZ, 0x1f, UR56 ;  /* 0x0000001f3f3d7899 */ /* 0x000fe40008011438 */
[----:B------:R-:W-:-:S02]  /*1a60*/  UIADD3.X UR11, UR53, UR11, UR51, UP2, UP1 ;  /* 0x0000000b350b7290 */ /* 0x000fc400097e2433 */
[----:B------:R-:W-:Y:S01]  /*1a70*/  UIADD3 UR44, UR14, UR24, URZ ;  /* 0x000000180e2c7290 */ /* 0x000fe2000fffe03f */
[----:B------:R-:W-:Y:S02]  /*1a80*/  ULDC.64 UR30, c[0x0][0x258] ;  /* 0x00009600001e7ab9 */ /* 0x000fe40000000a00 */
[----:B------:R-:W-:Y:S01]  /*1a90*/  ULDC.64 UR24, c[0x0][0x428] ;  /* 0x00010a0000187ab9 */ /* 0x000fe20000000a00 */
[----:B------:R-:W-:Y:S01]  /*1aa0*/  IMAD.U32 R34, RZ, RZ, UR30 ;  /* 0x0000001eff227e24 */ /* 0x000fe2000f8e00ff */
[----:B------:R-:W-:Y:S01]  /*1ab0*/  ULDC.64 UR54, c[0x0][0x2b0] ;  /* 0x0000ac0000367ab9 */ /* 0x000fe20000000a00 */
[----:B------:R-:W-:Y:S01]  /*1ac0*/  IMAD.U32 R29, RZ, RZ, UR24 ;  /* 0x00000018ff1d7e24 */ /* 0x000fe2000f8e00ff */
[----:B------:R-:W-:Y:S01]  /*1ad0*/  ULDC.64 UR18, c[0x0][0x210] ;  /* 0x0000840000127ab9 */ /* 0x000fe20000000a00 */
[----:B---3--:R-:W-:Y:S01]  /*1ae0*/  SHF.R.S32.HI R0, RZ, 0x1f, R0 ;  /* 0x0000001fff007819 */ /* 0x008fe20000011400 */
[----:B------:R-:W-:Y:S01]  /*1af0*/  ULDC.64 UR16, c[0x0][0x3e0] ;  /* 0x0000f80000107ab9 */ /* 0x000fe20000000a00 */
[----:B------:R-:W-:-:S02]  /*1b00*/  UIADD3 UR8, UR50, -0x1, URZ ;  /* 0xffffffff32087890 */ /* 0x000fc4000fffe03f */
        /* <DEDUP_REMOVED lines=19> */
[----:B------:R-:W-:-:S03]  /*1c40*/  UIADD3 UR5, UR35, -UR60, URZ ;  /* 0x8000003c23057290 */ /* 0x000fc6000fffe03f */
[----:B------:R-:W-:Y:S01]  /*1c50*/  LEA.HI.X.SX32 R0, R0, UR11, 0x1, P0 ;  /* 0x0000000b00007c11 */ /* 0x000fe200080f0eff */
[----:B------:R-:W-:Y:S01]  /*1c60*/  UIMAD.WIDE UR10, UR15, 0x4, UR46 ;  /* 0x000000040f0a78a5 */ /* 0x000fe2000f8e022e */
[----:B------:R-:W-:Y:S01]  /*1c70*/  LEA R238, P0, R5, UR12, 0x2 ;  /* 0x0000000c05ee7c11 */ /* 0x000fe2000f8010ff */
[----:B------:R-:W-:-:S03]  /*1c80*/  USHF.R.S32.HI UR15, URZ, 0x1f, UR5 ;  /* 0x0000001f3f0f7899 */ /* 0x000fc60008011405 */
        /* <DEDUP_REMOVED lines=35> */
[-C--:B------:R-:W-:Y:S01]  /*1ec0*/  IMAD R6, R39, R8.reuse, RZ ;  /* 0x0000000827067224 */ /* 0x080fe200078e02ff */
[----:B------:R-:W-:Y:S01]  /*1ed0*/  UMOV UR12, UR10 ;  /* 0x0000000a000c7c82 */ /* 0x000fe20008000000 */
        /* <DEDUP_REMOVED lines=32> */
.L_x_159:
        /* <DEDUP_REMOVED lines=20> */
.L_x_160:
        /* <DEDUP_REMOVED lines=30> */
.L_x_162:
[----:B------:R-:W-:Y:S05]  /*2400*/  BSYNC B0 ;  /* 0x0000000000007941 */ /* 0x000fea0003800000 */
.L_x_161:
        /* <DEDUP_REMOVED lines=29> */
.L_x_158:
        /* <DEDUP_REMOVED lines=71> */
.L_x_165:
[----:B------:R-:W-:Y:S05]  /*2a50*/  BSYNC B0 ;  /* 0x0000000000007941 */ /* 0x000fea0003800000 */
.L_x_164:
        /* <DEDUP_REMOVED lines=22> */
[----:B------:R3:W-:Y:S02]  /*2bc0*/  @P3 STS.128 [R237+0x8000], RZ ;  /* 0x008000ffed003388 */ /* 0x0007e40000000c00 */
        /* <DEDUP_REMOVED lines=30> */
.L_x_167:
[----:B------:R-:W-:Y:S05]  /*2db0*/  BSYNC B0 ;  /* 0x0000000000007941 */ /* 0x000fea0003800000 */
.L_x_166:
        /* <DEDUP_REMOVED lines=44> */
.L_x_169:
[----:B------:R-:W-:Y:S05]  /*3080*/  BSYNC B0 ;  /* 0x0000000000007941 */ /* 0x000fea0003800000 */
.L_x_168:
        /* <DEDUP_REMOVED lines=39> */
.L_x_171:
[----:B------:R-:W-:Y:S05]  /*3300*/  BSYNC B0 ;  /* 0x0000000000007941 */ /* 0x000fea0003800000 */
.L_x_170:
        /* <DEDUP_REMOVED lines=42> */
.L_x_173:
[----:B------:R-:W-:Y:S05]  /*35b0*/  BSYNC B0 ;  /* 0x0000000000007941 */ /* 0x000fea0003800000 */
.L_x_172:
        /* <DEDUP_REMOVED lines=61> */
.L_x_175:
[----:B------:R-:W-:Y:S05]  /*3990*/  BSYNC B0 ;  /* 0x0000000000007941 */ /* 0x000fea0003800000 */
.L_x_174:
[----:B------:R-:W0:Y:S01]  /*39a0*/  LDGDEPBAR ;  /* 0x00000000000079af */ /* 0x000e220000000000 */
[----:B------:R-:W-:Y:S01]  /*39b0*/  ULDC.64 UR18, c[0x0][0x3c8] ;  /* 0x0000f20000127ab9 */ /* 0x000fe20000000a00 */
[----:B------:R-:W-:Y:S02]  /*39c0*/  USHF.R.S32.HI UR13, URZ, 0x1f, UR56 ;  /* 0x0000001f3f0d7899 */ /* 0x000fe40008011438 */
[----:B------:R-:W-:Y:S01]  /*39d0*/  UISETP.NE.U32.AND UP1, UPT, UR18, URZ, UPT ;  /* 0x0000003f1200728c */ /* 0x000fe2000bf25070 */
[----:B------:R-:W-:Y:S01]  /*39e0*/  LEA.HI R0, R41, R40, RZ, 0x7 ;  /* 0x0000002829007211 */ /* 0x000fe200078f38ff */
[----:B-12---:R-:W-:Y:S01]  /*39f0*/  IMAD.MOV.U32 R9, RZ, RZ, 0x20 ;  /* 0x00000020ff097424 */ /* 0x006fe200078e00ff */
[C---:B------:R-:W-:Y:S01]  /*3a00*/  LOP3.LUT P2, RZ, R37.reuse, 0x4, RZ, 0xc0, !PT ;  /* 0x0000000425ff7812 */ /* 0x040fe2000784c0ff */
[----:B------:R-:W-:Y:S01]  /*3a10*/  UISETP.NE.AND.EX UP1, UPT, UR19, URZ, UPT, UP1 ;  /* 0x0000003f1300728c */ /* 0x000fe2000bf25310 */
[----:B------:R-:W-:Y:S01]  /*3a20*/  IMAD.MOV.U32 R192, RZ, RZ, 0x40 ;  /* 0x00000040ffc07424 */ /* 0x000fe200078e00ff */
[----:B------:R-:W-:Y:S01]  /*3a30*/  LOP3.LUT P1, RZ, R37, 0x2, RZ, 0xc0, !PT ;  /* 0x0000000225ff7812 */ /* 0x000fe2000782c0ff */
[----:B------:R-:W-:Y:S01]  /*3a40*/  VIADD R8, R45, 0x1 ;  /* 0x000000012d087836 */ /* 0x000fe20000000000 */
[----:B------:R-:W-:Y:S01]  /*3a50*/  LEA R180, R234, UR4, 0x1 ;  /* 0x00000004eab47c11 */ /* 0x000fe2000f8e08ff */
[----:B---3--:R-:W-:Y:S01]  /*3a60*/  IMAD.U32 R6, RZ, RZ, UR34 ;  /* 0x00000022ff067e24 */ /* 0x008fe2000f8e00ff */
[----:B------:R-:W-:-:S02]  /*3a70*/  PLOP3.LUT P0, PT, PT, PT, UP1, 0x80, 0x0 ;  /* 0x000000000000781c */ /* 0x000fc40003f0f018 */
[----:B------:R-:W-:Y:S02]  /*3a80*/  CS2R R126, SRZ ;  /* 0x00000000007e7805 */ /* 0x000fe4000001ff00 */
[----:B------:R-:W-:Y:S02]  /*3a90*/  CS2R R124, SRZ ;  /* 0x00000000007c7805 */ /* 0x000fe4000001ff00 */
[----:B------:R-:W-:Y:S02]  /*3aa0*/  CS2R R130, SRZ ;  /* 0x0000000000827805 */ /* 0x000fe4000001ff00 */
[----:B------:R-:W-:Y:S01]  /*3ab0*/  CS2R R128, SRZ ;  /* 0x0000000000807805 */ /* 0x000fe2000001ff00 */
        /* <DEDUP_REMOVED lines=9> */
[----:B------:R-:W-:Y:S01]  /*3b50*/  @UP1 UIADD3 UR5, UR17, UR5, URZ ;  /* 0x0000000511051290 */ /* 0x000fe2000fffe03f */
[----:B------:R-:W-:Y:S01]  /*3b60*/  SHF.R.S32.HI R0, RZ, 0x7, R0 ;  /* 0x00000007ff007819 */ /* 0x000fe20000011400 */
[----:B------:R-:W-:Y:S02]  /*3b70*/  UIADD3 UR13, UR4, 0x14000, URZ ;  /* 0x00014000040d7890 */ /* 0x000fe4000fffe03f */
[----:B------:R-:W-:Y:S01]  /*3b80*/  @UP1 ULEA.HI.X UR19, UR16, UR19, UR5, 0x2, UP0 ;  /* 0x0000001310131291 */ /* 0x000fe200080f1405 */
[----:B------:R-:W-:Y:S01]  /*3b90*/  IMAD.U32 R4, RZ, RZ, UR18 ;  /* 0x00000012ff047e24 */ /* 0x000fe2000f8e00ff */
[----:B------:R-:W-:Y:S01]  /*3ba0*/  SEL R9, R9, 0xffffffe0, !P1 ;  /* 0xffffffe009097807 */ /* 0x000fe20004800000 */
[----:B------:R-:W-:Y:S01]  /*3bb0*/  @UP1 ULDC UR5, c[0x0][0x2e8] ;  /* 0x0000ba0000051ab9 */ /* 0x000fe20000000800 */
[----:B------:R-:W-:Y:S01]  /*3bc0*/  IMAD.SHL.U32 R40, R40, 0x2, RZ ;  /* 0x0000000228287824 */ /* 0x000fe200078e00ff */
[----:B------:R-:W-:Y:S01]  /*3bd0*/  SEL R192, R192, 0xffffffc0, !P2 ;  /* 0xffffffc0c0c07807 */ /* 0x000fe20005000000 */
[----:B------:R-:W-:Y:S01]  /*3be0*/  IMAD.U32 R5, RZ, RZ, UR19 ;  /* 0x00000013ff057e24 */ /* 0x000fe2000f8e00ff */
[----:B------:R-:W-:-:S02]  /*3bf0*/  CS2R R122, SRZ ;  /* 0x00000000007a7805 */ /* 0x000fc4000001ff00 */
[----:B------:R-:W-:Y:S02]  /*3c00*/  CS2R R120, SRZ ;  /* 0x0000000000787805 */ /* 0x000fe4000001ff00 */
[----:B------:R-:W-:Y:S02]  /*3c10*/  CS2R R118, SRZ ;  /* 0x0000000000767805 */ /* 0x000fe4000001ff00 */
[----:B------:R-:W-:Y:S02]  /*3c20*/  CS2R R116, SRZ ;  /* 0x0000000000747805 */ /* 0x000fe4000001ff00 */
[----:B------:R-:W-:Y:S02]  /*3c30*/  CS2R R110, SRZ ;  /* 0x00000000006e7805 */ /* 0x000fe4000001ff00 */
[----:B------:R-:W-:Y:S01]  /*3c40*/  CS2R R108, SRZ ;  /* 0x00000000006c7805 */ /* 0x000fe2000001ff00 */
[----:B------:R1:W2:Y:S01]  /*3c50*/  @P0 LDG.E R5, desc[UR6][R4.64] ;  /* 0x0000000604050981 */ /* 0x0002a2000c1e1900 */
[----:B------:R-:W-:Y:S01]  /*3c60*/  LEA R10, R234, UR13, 0x1 ;  /* 0x0000000dea0a7c11 */ /* 0x000fe2000f8e08ff */
[----:B------:R-:W-:Y:S01]  /*3c70*/  IMAD.SHL.U32 R7, R0, 0x10, RZ ;  /* 0x0000001000077824 */ /* 0x000fe200078e00ff */
[----:B------:R-:W-:Y:S01]  /*3c80*/  UIADD3 UR19, UR34, 0x20, UR26 ;  /* 0x0000002022137890 */ /* 0x000fe2000fffe01a */
[----:B------:R-:W3:Y:S01]  /*3c90*/  LDSM.16.M88.4 R132, [R180+0x14000] ;  /* 0x01400000b484783b */ /* 0x000ee20000000200 */
[----:B------:R-:W-:-:S02]  /*3ca0*/  IADD3 R192, R9, R10, R192 ;  /* 0x0000000a09c07210 */ /* 0x000fc40007ffe0c0 */
[----:B------:R-:W-:Y:S02]  /*3cb0*/  CS2R R114, SRZ ;  /* 0x0000000000727805 */ /* 0x000fe4000001ff00 */
[----:B------:R-:W-:Y:S01]  /*3cc0*/  LOP3.LUT R7, R7, 0x6, R40, 0xf8, !PT ;  /* 0x0000000607077812 */ /* 0x000fe200078ef828 */
[----:B------:R-:W2:Y:S01]  /*3cd0*/  LDSM.16.M88.4 R148, [R180+0x15000] ;  /* 0x01500000b494783b */ /* 0x000ea20000000200 */
[----:B------:R-:W-:Y:S02]  /*3ce0*/  CS2R R112, SRZ ;  /* 0x0000000000707805 */ /* 0x000fe4000001ff00 */
[----:B------:R-:W-:Y:S02]  /*3cf0*/  CS2R R106, SRZ ;  /* 0x00000000006a7805 */ /* 0x000fe4000001ff00 */
[----:B------:R-:W-:Y:S01]  /*3d00*/  CS2R R104, SRZ ;  /* 0x0000000000687805 */ /* 0x000fe2000001ff00 */
[----:B------:R-:W2:Y:S01]  /*3d10*/  LDSM.16.M88.4 R164, [R180+0x16000] ;  /* 0x01600000b4a4783b */ /* 0x000ea20000000200 */
[----:B------:R-:W-:Y:S01]  /*3d20*/  VIADD R247, R7, UR26 ;  /* 0x0000001a07f77c36 */ /* 0x000fe20008000000 */
[----:B------:R-:W-:-:S02]  /*3d30*/  CS2R R102, SRZ ;  /* 0x0000000000667805 */ /* 0x000fc4000001ff00 */
[----:B------:R-:W-:Y:S01]  /*3d40*/  CS2R R100, SRZ ;  /* 0x0000000000647805 */ /* 0x000fe2000001ff00 */
[----:B------:R-:W2:Y:S01]  /*3d50*/  LDSM.16.M88.4 R160, [R192+0x1000] ;  /* 0x00100000c0a0783b */ /* 0x000ea20000000200 */
[C---:B------:R-:W-:Y:S01]  /*3d60*/  VIADD R248, R247.reuse, 0x1 ;  /* 0x00000001f7f87836 */ /* 0x040fe20000000000 */
[----:B------:R-:W-:Y:S01]  /*3d70*/  CS2R R38, SRZ ;  /* 0x0000000000267805 */ /* 0x000fe2000001ff00 */
[C---:B------:R-:W-:Y:S01]  /*3d80*/  VIADD R250, R247.reuse, 0x9 ;  /* 0x00000009f7fa7836 */ /* 0x040fe20000000000 */
[----:B------:R-:W2:Y:S01]  /*3d90*/  LDSM.16.M88.4 R176, [R192+0x2000] ;  /* 0x00200000c0b0783b */ /* 0x000ea20000000200 */
[----:B------:R-:W-:Y:S01]  /*3da0*/  VIADD R249, R247, 0x8 ;  /* 0x00000008f7f97836 */ /* 0x000fe20000000000 */
[----:B------:R-:W-:Y:S02]  /*3db0*/  CS2R R36, SRZ ;  /* 0x0000000000247805 */ /* 0x000fe4000001ff00 */
[----:B------:R-:W-:Y:S01]  /*3dc0*/  CS2R R42, SRZ ;  /* 0x00000000002a7805 */ /* 0x000fe2000001ff00 */
[----:B------:R-:W2:Y:S01]  /*3dd0*/  LDSM.16.M88.4 R180, [R180+0x17000] ;  /* 0x01700000b4b4783b */ /* 0x000ea20000000200 */
[----:B-1----:R-:W2:Y:S01]  /*3de0*/  @P0 MUFU.RCP R4, UR5 ;  /* 0x0000000500040d08 */ /* 0x002ea20008001000 */
[----:B------:R-:W-:-:S02]  /*3df0*/  CS2R R40, SRZ ;  /* 0x0000000000287805 */ /* 0x000fc4000001ff00 */
[----:B------:R-:W-:Y:S01]  /*3e00*/  CS2R R34, SRZ ;  /* 0x0000000000227805 */ /* 0x000fe2000001ff00 */
[----:B------:R-:W1:Y:S01]  /*3e10*/  LDSM.16.M88.4 R192, [R192+0x3000] ;  /* 0x00300000c0c0783b */ /* 0x000e620000000200 */
[----:B------:R-:W-:Y:S02]  /*3e20*/  CS2R R32, SRZ ;  /* 0x0000000000207805 */ /* 0x000fe4000001ff00 */
[----:B------:R-:W-:Y:S02]  /*3e30*/  CS2R R30, SRZ ;  /* 0x00000000001e7805 */ /* 0x000fe4000001ff00 */
[----:B------:R-:W-:Y:S01]  /*3e40*/  CS2R R28, SRZ ;  /* 0x00000000001c7805 */ /* 0x000fe2000001ff00 */
[----:B------:R-:W1:Y:S01]  /*3e50*/  LDSM.16.M88.4 R136, [R229] ;  /* 0x00000000e588783b */ /* 0x000e620000000200 */
[----:B------:R-:W-:Y:S02]  /*3e60*/  CS2R R22, SRZ ;  /* 0x0000000000167805 */ /* 0x000fe4000001ff00 */
[----:B------:R-:W-:-:S02]  /*3e70*/  CS2R R20, SRZ ;  /* 0x0000000000147805 */ /* 0x000fc4000001ff00 */
[----:B------:R-:W-:Y:S01]  /*3e80*/  CS2R R26, SRZ ;  /* 0x00000000001a7805 */ /* 0x000fe2000001ff00 */
[----:B------:R-:W1:Y:S01]  /*3e90*/  LDSM.16.M88.4 R140, [R230] ;  /* 0x00000000e68c783b */ /* 0x000e620000000200 */
[----:B------:R-:W-:Y:S02]  /*3ea0*/  CS2R R24, SRZ ;  /* 0x0000000000187805 */ /* 0x000fe4000001ff00 */
[----:B------:R-:W-:Y:S02]  /*3eb0*/  CS2R R18, SRZ ;  /* 0x0000000000127805 */ /* 0x000fe4000001ff00 */
[----:B------:R-:W-:Y:S01]  /*3ec0*/  CS2R R16, SRZ ;  /* 0x0000000000107805 */ /* 0x000fe2000001ff00 */
[----:B------:R-:W1:Y:S01]  /*3ed0*/  LDSM.16.M88.4 R144, [R231] ;  /* 0x00000000e790783b */ /* 0x000e620000000200 */
[----:B------:R-:W-:Y:S02]  /*3ee0*/  CS2R R14, SRZ ;  /* 0x00000000000e7805 */ /* 0x000fe4000001ff00 */
[----:B------:R-:W-:-:S02]  /*3ef0*/  CS2R R12, SRZ ;  /* 0x00000000000c7805 */ /* 0x000fc4000001ff00 */
[----:B------:R-:W-:Y:S01]  /*3f00*/  I2FP.F32.S32 R252, R250 ;  /* 0x000000fa00fc7245 */ /* 0x000fe20000201400 */
[----:B------:R-:W1:Y:S01]  /*3f10*/  LDSM.16.M88.4 R152, [R229+0x1000] ;  /* 0x00100000e598783b */ /* 0x000e620000000200 */
[----:B------:R-:W-:Y:S01]  /*3f20*/  I2FP.F32.S32 R251, R249 ;  /* 0x000000f900fb7245 */ /* 0x000fe20000201400 */
[----:B------:R-:W-:Y:S01]  /*3f30*/  UMOV UR5, URZ ;  /* 0x0000003f00057c82 */ /* 0x000fe20008000000 */
[----:B------:R-:W-:Y:S01]  /*3f40*/  ULDC UR22, c[0x0][0x2dc] ;  /* 0x0000b70000167ab9 */ /* 0x000fe20000000800 */
[----:B------:R-:W1:Y:S01]  /*3f50*/  LDSM.16.M88.4 R156, [R230+0x1000] ;  /* 0x00100000e69c783b */ /* 0x000e620000000200 */
[----:B------:R-:W-:Y:S02]  /*3f60*/  UIADD3 UR18, UR26, 0x20, URZ ;  /* 0x000000201a127890 */ /* 0x000fe4000fffe03f */
[----:B------:R-:W-:Y:S01]  /*3f70*/  UIADD3 UR19, UR19, -UR20, URZ ;  /* 0x8000001413137290 */ /* 0x000fe2000fffe03f */
[----:B------:R-:W1:Y:S01]  /*3f80*/  LDSM.16.M88.4 R168, [R229+0x2000] ;  /* 0x00200000e5a8783b */ /* 0x000e620000000200 */
[----:B------:R-:W-:Y:S01]  /*3f90*/  ULDC UR14, c[0x0][0x39c] ;  /* 0x0000e700000e7ab9 */ /* 0x000fe20000000800 */
[----:B------:R-:W-:-:S02]  /*3fa0*/  ULDC UR17, c[0x0][0x2ec] ;  /* 0x0000bb0000117ab9 */ /* 0x000fc40000000800 */
[----:B------:R-:W1:Y:S04]  /*3fb0*/  LDSM.16.M88.4 R172, [R230+0x2000] ;  /* 0x00200000e6ac783b */ /* 0x000e680000000200 */
[----:B------:R-:W1:Y:S04]  /*3fc0*/  LDSM.16.M88.4 R184, [R229+0x3000] ;  /* 0x00300000e5b8783b */ /* 0x000e680000000200 */
[----:B------:R-:W1:Y:S01]  /*3fd0*/  LDSM.16.M88.4 R188, [R230+0x3000] ;  /* 0x00300000e6bc783b */ /* 0x000e620000000200 */
[----:B--2---:R-:W-:Y:S01]  /*3fe0*/  @P0 FMUL.FTZ R0, R5, R4 ;  /* 0x0000000405000220 */ /* 0x004fe20000410000 */
[----:B------:R-:W-:-:S04]  /*3ff0*/  IADD3 R4, R8, UR20, -R6 ;  /* 0x0000001408047c10 */ /* 0x000fc8000fffe806 */
[----:B------:R-:W-:Y:S01]  /*4000*/  @P0 R2UR UR13, R0 ;  /* 0x00000000000d02ca */ /* 0x000fe200000e0000 */
[C---:B------:R-:W-:Y:S01]  /*4010*/  IMAD.SHL.U32 R0, R45.reuse, 0x4, RZ ;  /* 0x000000042d007824 */ /* 0x040fe200078e00ff */
[----:B------:R2:W-:Y:S04]  /*4020*/  STL [R1+0x20], R4 ;  /* 0x0000200401007387 */ /* 0x0005e80000100800 */
[----:B------:R4:W-:Y:S07]  /*4030*/  STL [R1+0xc], R0 ;  /* 0x00000c0001007387 */ /* 0x0009ee0000100800 */
[----:B------:R-:W-:Y:S01]  /*4040*/  @UP1 UMOV UR5, UR13 ;  /* 0x0000000d00051c82 */ /* 0x000fe20008000000 */
[----:B--2---:R-:W-:-:S02]  /*4050*/  SHF.L.U64.HI R4, R45, 0x2, R44 ;  /* 0x000000022d047819 */ /* 0x004fc4000001022c */
[----:B----4-:R-:W-:-:S03]  /*4060*/  I2FP.F32.S32 R0, R247 ;  /* 0x000000f700007245 */ /* 0x010fc60000201400 */
[----:B------:R-:W-:Y:S04]  /*4070*/  STL [R1+0x4], R4 ;  /* 0x0000040401007387 */ /* 0x000fe80000100800 */
[----:B------:R2:W-:Y:S02]  /*4080*/  STL [R1], R0 ;  /* 0x0000000001007387 */ /* 0x0005e40000100800 */
[----:B--2---:R-:W-:-:S05]  /*4090*/  I2FP.F32.S32 R0, R248 ;  /* 0x000000f800007245 */ /* 0x004fca0000201400 */
[----:B-1-3--:R2:W-:Y:S02]  /*40a0*/  STL [R1+0x8], R0 ;  /* 0x0000080001007387 */ /* 0x00a5e40000100800 */
.L_x_178:
[----:B------:R-:W0:Y:S01]  /*40b0*/  LDGDEPBAR ;  /* 0x00000000000079af */ /* 0x000e220000000000 */
[----:B--2---:R-:W-:Y:S01]  /*40c0*/  LEA R0, R234, UR4, 0x1 ;  /* 0x00000004ea007c11 */ /* 0x004fe2000f8e08ff */
[----:B------:R-:W-:Y:S01]  /*40d0*/  USHF.L.U32 UR13, UR8, 0x6, URZ ;  /* 0x00000006080d7899 */ /* 0x000fe2000800063f */
[----:B-----5:R-:W-:Y:S01]  /*40e0*/  FSETP.NEU.FTZ.AND P0, PT, R245, -INF , PT ;  /* 0xff800000f500780b */ /* 0x020fe20003f1d000 */
[----:B------:R-:W2:Y:S02]  /*40f0*/  LDL R70, [R1+0x20] ;  /* 0x0000200001467983 */ /* 0x000ea40000100800 */
[----:B------:R-:W-:Y:S02]  /*4100*/  UISETP.GE.AND UP0, UPT, UR13, UR19, UPT ;  /* 0x000000130d00728c */ /* 0x000fe4000bf06270 */
[----:B------:R-:W3:Y:S02]  /*4110*/  LDL R69, [R1] ;  /* 0x0000000001457983 */ /* 0x000ee40000100800 */
[----:B------:R-:W-:Y:S02]  /*4120*/  UISETP.LT.AND UP0, UPT, UR18, UR20, UP0 ;  /* 0x000000141200728c */ /* 0x000fe40008701270 */
[----:B------:R-:W4:Y:S04]  /*4130*/  LDL R68, [R1+0x8] ;  /* 0x0000080001447983 */ /* 0x000f280000100800 */
[----:B------:R-:W-:Y:S01]  /*4140*/  PLOP3.LUT P1, PT, PT, PT, UP0, 0x80, 0x0 ;  /* 0x000000000000781c */ /* 0x000fe20003f2f008 */
[----:B------:R-:W4:Y:S01]  /*4150*/  LDL R73, [R1+0x10] ;  /* 0x0000100001497983 */ /* 0x000f220000100800 */
[----:B------:R-:W-:Y:S03]  /*4160*/  UISETP.GT.AND UP0, UPT, UR8, UR15, UPT ;  /* 0x0000000f0800728c */ /* 0x000fe6000bf04270 */
[----:B------:R-:W4:Y:S04]  /*4170*/  LDL R72, [R1+0x1c] ;  /* 0x00001c0001487983 */ /* 0x000f280000100800 */
[----:B------:R-:W4:Y:S04]  /*4180*/  LDL R71, [R1+0x14] ;  /* 0x0000140001477983 */ /* 0x000f280000100800 */
[----:B------:R-:W4:Y:S01]  /*4190*/  LDL R74, [R1+0x4] ;  /* 0x00000400014a7983 */ /* 0x000f220000100800 */
[----:B------:R-:W-:Y:S04]  /*41a0*/  DEPBAR.LE SB0, 0x0 ;  /* 0x000080000000791a */ /* 0x000fe80000000000 */
[----:B------:R-:W-:Y:S06]  /*41b0*/  BAR.SYNC.DEFER_BLOCKING 0x0 ;  /* 0x0000000000007b1d */ /* 0x000fec0000010000 */
[----:B-1----:R-:W-:Y:S04]  /*41c0*/  LDSM.16.M88.4 R8, [R2] ;  /* 0x000000000208783b */ /* 0x002fe80000000200 */
[----:B------:R-:W1:Y:S04]  /*41d0*/  LDSM.16.M88.4 R44, [R0+0x10000] ;  /* 0x01000000002c783b */ /* 0x000e680000000200 */
[----:B------:R-:W-:Y:S04]  /*41e0*/  LDSM.16.M88.4 R48, [R224] ;  /* 0x00000000e030783b */ /* 0x000fe80000000200 */
[----:B------:R-:W1:Y:S04]  /*41f0*/  LDSM.16.M88.4 R52, [R229+-0x4000] ;  /* 0xffc00000e534783b */ /* 0x000e680000000200 */
[----:B------:R-:W-:Y:S04]  /*4200*/  LDSM.16.M88.4 R56, [R228] ;  /* 0x00000000e438783b */ /* 0x000fe80000000200 */
[----:B------:R-:W1:Y:S04]  /*4210*/  LDSM.16.M88.4 R60, [R230+-0x4000] ;  /* 0xffc00000e63c783b */ /* 0x000e680000000200 */
[----:B------:R-:W-:Y:S01]  /*4220*/  LDSM.16.M88.4 R64, [R231+-0x4000] ;  /* 0xffc00000e740783b */ /* 0x000fe20000000200 */
[C---:B-1----:R-:W-:Y:S06]  /*4230*/  HMMA.16816.F32.BF16 R4, R8.reuse, R44, RZ ;  /* 0x0000002c0804723c */ /* 0x042fec00000418ff */
[----:B------:R-:W-:Y:S01]  /*4240*/  HMMA.16816.F32.BF16 R8, R8, R46, RZ ;  /* 0x0000002e0808723c */ /* 0x000fe200000418ff */
[----:B------:R-:W1:Y:S11]  /*4250*/  LDSM.16.M88.4 R44, [R227] ;  /* 0x00000000e32c783b */ /* 0x000e760000000200 */
[----:B------:R-:W-:Y:S06]  /*4260*/  @!UPT UIADD3 URZ, URZ, URZ, URZ ;  /* 0x0000003f3f3ff290 */ /* 0x000fec000fffe03f */
[C---:B------:R-:W-:Y:S06]  /*4270*/  HMMA.16816.F32.BF16 R4, R48.reuse, R52, R4 ;  /* 0x000000343004723c */ /* 0x040fec0000041804 */
        /* <DEDUP_REMOVED lines=49> */
[C---:B---3--:R-:W-:Y:S06]  /*4590*/  HMMA.16816.F32.BF16 R4, R56.reuse, R60, R4 ;  /* 0x0000003c3804723c */ /* 0x048fec0000041804 */
[----:B------:R-:W-:Y:S01]  /*45a0*/  HMMA.16816.F32.BF16 R8, R56, R62, R8 ;  /* 0x0000003e3808723c */ /* 0x000fe20000041808 */
[----:B------:R-:W-:Y:S04]  /*45b0*/  LDSM.16.M88.4 R56, [R228+0x6000] ;  /* 0x00600000e438783b */ /* 0x000fe80000000200 */
[----:B------:R-:W3:Y:S11]  /*45c0*/  LDSM.16.M88.4 R60, [R230+-0x1000] ;  /* 0xfff00000e63c783b */ /* 0x000ef60000000200 */
[----:B------:R-:W-:Y:S02]  /*45d0*/  @!UPT UIADD3 URZ, URZ, URZ, URZ ;  /* 0x0000003f3f3ff290 */ /* 0x000fe4000fffe03f */
[C---:B-1----:R-:W-:Y:S06]  /*45e0*/  HMMA.16816.F32.BF16 R4, R44.reuse, R64, R4 ;  /* 0x000000402c04723c */ /* 0x042fec0000041804 */
[----:B------:R-:W-:Y:S01]  /*45f0*/  HMMA.16816.F32.BF16 R8, R44, R66, R8 ;  /* 0x000000422c08723c */ /* 0x000fe20000041808 */
[----:B------:R-:W-:Y:S04]  /*4600*/  LDSM.16.M88.4 R44, [R227+0x6000] ;  /* 0x00600000e32c783b */ /* 0x000fe80000000200 */
[----:B------:R-:W1:Y:S11]  /*4610*/  LDSM.16.M88.4 R64, [R231+-0x1000] ;  /* 0xfff00000e740783b */ /* 0x000e760000000200 */
[----:B------:R-:W-:Y:S02]  /*4620*/  @!UPT UIADD3 URZ, URZ, URZ, URZ ;  /* 0x0000003f3f3ff290 */ /* 0x000fe4000fffe03f */
[C---:B--2---:R-:W-:Y:S01]  /*4630*/  HMMA.16816.F32.BF16 R4, R48.reuse, R52, R4 ;  /* 0x000000343004723c */ /* 0x044fe20000041804 */
[----:B------:R-:W2:Y:S05]  /*4640*/  LDL R52, [R1+0xc] ;  /* 0x00000c0001347983 */ /* 0x000eaa0000100800 */
[----:B------:R-:W-:Y:S11]  /*4650*/  HMMA.16816.F32.BF16 R8, R48, R54, R8 ;  /* 0x000000363008723c */ /* 0x000ff60000041808 */
[----:B------:R-:W-:Y:S07]  /*4660*/  @!UPT UIADD3 URZ, URZ, URZ, URZ ;  /* 0x0000003f3f3ff290 */ /* 0x000fee000fffe03f */
[C---:B---3--:R-:W-:Y:S06]  /*4670*/  HMMA.16816.F32.BF16 R4, R56.reuse, R60, R4 ;  /* 0x0000003c3804723c */ /* 0x048fec0000041804 */
        /* <DEDUP_REMOVED lines=15> */
[----:B------:R4:W4:Y:S01]  /*4770*/  MUFU.TANH R58, R4 ;  /* 0x00000004003a7308 */ /* 0x0009220000002400 */
[----:B-1----:R-:W-:Y:S02]  /*4780*/  @!P1 IADD3 R7, R70, UR13, RZ ;  /* 0x0000000d46079c10 */ /* 0x002fe4000fffe0ff */
[----:B------:R-:W-:Y:S07]  /*4790*/  MOV R70, 0x8 ;  /* 0x0000000800467802 */ /* 0x000fee0000000f00 */
[----:B------:R1:W1:Y:S01]  /*47a0*/  MUFU.TANH R55, R5 ;  /* 0x0000000500377308 */ /* 0x0002620000002400 */
[C---:B---3--:R-:W-:Y:S02]  /*47b0*/  @!P1 VIMNMX R8, R7.reuse, UR20, PT ;  /* 0x0000001407089c48 */ /* 0x048fe4000bfe0100 */
[----:B------:R-:W-:Y:S02]  /*47c0*/  @!P1 VIADDMNMX R7, R7, R70, UR20, PT ;  /* 0x0000001407079e46 */ /* 0x000fe4000b800146 */
[----:B------:R-:W3:Y:S01]  /*47d0*/  LDL R70, [R1+0x18] ;  /* 0x0000180001467983 */ /* 0x000ee20000100800 */
[-C--:B------:R-:W-:Y:S04]  /*47e0*/  @!P1 ISETP.GE.AND P2, PT, R247, R8.reuse, PT ;  /* 0x00000008f700920c */ /* 0x080fe80003f46270 */
[----:B------:R-:W1:Y:S01]  /*47f0*/  MUFU.TANH R56, R6 ;  /* 0x0000000600387308 */ /* 0x000e620000002400 */
[----:B----4-:R-:W-:Y:S05]  /*4800*/  FMUL.FTZ R4, R245, 1.4426950216293334961 ;  /* 0x3fb8aa3bf5047820 */ /* 0x010fea0000410000 */
[----:B------:R-:W-:Y:S04]  /*4810*/  FSEL R4, R4, RZ, P0 ;  /* 0x000000ff04047208 */ /* 0x000fe80000000000 */
[----:B------:R4:W4:Y:S01]  /*4820*/  MUFU.TANH R60, R9 ;  /* 0x00000009003c7308 */ /* 0x0009220000002400 */
[----:B-1----:R-:W-:Y:S01]  /*4830*/  FFMA.FTZ R5, R69, UR5, R58 ;  /* 0x0000000545057c23 */ /* 0x002fe2000801003a */
[----:B------:R-:W-:Y:S01]  /*4840*/  FFMA.FTZ R0, R68, UR5, R55 ;  /* 0x0000000544007c23 */ /* 0x000fe20008010037 */
[-C--:B------:R-:W-:Y:S03]  /*4850*/  @!P1 ISETP.GE.AND P0, PT, R248, R8.reuse, PT ;  /* 0x00000008f800920c */ /* 0x080fe60003f06270 */
[----:B------:R-:W-:Y:S02]  /*4860*/  @!P1 FSEL R5, R5, -INF , !P2 ;  /* 0xff80000005059808 */ /* 0x000fe40005000000 */
[----:B------:R-:W-:Y:S01]  /*4870*/  @!P1 FSEL R0, R0, -INF , !P0 ;  /* 0xff80000000009808 */ /* 0x000fe20004000000 */
[----:B------:R-:W-:Y:S01]  /*4880*/  FFMA.FTZ R6, R69, UR5, R56 ;  /* 0x0000000545067c23 */ /* 0x000fe20008010038 */
[----:B------:R-:W-:Y:S01]  /*4890*/  FSETP.NEU.FTZ.AND P2, PT, R246, -INF , PT ;  /* 0xff800000f600780b */ /* 0x000fe20003f5d000 */
[--C-:B------:R-:W-:Y:S01]  /*48a0*/  FFMA.FTZ R5, R5, UR17, -R4.reuse ;  /* 0x0000001105057c23 */ /* 0x100fe20008010804 */
[-C--:B------:R-:W-:Y:S01]  /*48b0*/  @!P1 ISETP.GE.AND P0, PT, R247, R7.reuse, PT ;  /* 0x00000007f700920c */ /* 0x080fe20003f06270 */
[----:B------:R-:W1:Y:S03]  /*48c0*/  MUFU.TANH R59, R10 ;  /* 0x0000000a003b7308 */ /* 0x000e660000002400 */
[----:B------:R-:W-:Y:S01]  /*48d0*/  @!P1 FSEL R6, R6, -INF , !P0 ;  /* 0xff80000006069808 */ /* 0x000fe20004000000 */
[----:B----4-:R-:W-:Y:S01]  /*48e0*/  FFMA.FTZ R9, R0, UR17, -R4 ;  /* 0x0000001100097c23 */ /* 0x010fe20008010804 */
[-C--:B------:R-:W-:Y:S05]  /*48f0*/  @!P1 ISETP.GE.AND P0, PT, R248, R7.reuse, PT ;  /* 0x00000007f800920c */ /* 0x080fea0003f06270 */
[----:B------:R4:W-:Y:S10]  /*4900*/  MUFU.EX2 R65, R5 ;  /* 0x0000000500417308 */ /* 0x0009f40000000800 */
[----:B------:R-:W1:Y:S10]  /*4910*/  MUFU.TANH R57, R11 ;  /* 0x0000000b00397308 */ /* 0x000e740000002400 */
[----:B------:R-:W-:Y:S01]  /*4920*/  MUFU.EX2 R64, R9 ;  /* 0x0000000900407308 */ /* 0x000fe20000000800 */
[----:B----4-:R-:W-:Y:S05]  /*4930*/  FMUL.FTZ R5, R246, 1.4426950216293334961 ;  /* 0x3fb8aa3bf6057820 */ /* 0x010fea0000410000 */
[----:B------:R-:W-:Y:S01]  /*4940*/  FSEL R0, R5, RZ, P2 ;  /* 0x000000ff05007208 */ /* 0x000fe20001000000 */
[----:B------:R-:W-:Y:S01]  /*4950*/  FFMA.FTZ R5, R68, UR5, R61 ;  /* 0x0000000544057c23 */ /* 0x000fe2000801003d */
[-C--:B------:R-:W-:Y:S03]  /*4960*/  @!P1 ISETP.GE.AND P2, PT, R249, R7.reuse, PT ;  /* 0x00000007f900920c */ /* 0x080fe60003f46270 */
[--C-:B------:R-:W-:Y:S01]  /*4970*/  FFMA.FTZ R6, R6, UR17, -R0.reuse ;  /* 0x0000001106067c23 */ /* 0x100fe20008010800 */
[----:B------:R-:W-:Y:S02]  /*4980*/  @!P1 FSEL R5, R5, -INF , !P0 ;  /* 0xff80000005059808 */ /* 0x000fe40004000000 */
[-C--:B------:R-:W-:Y:S01]  /*4990*/  @!P1 ISETP.GE.AND P0, PT, R249, R8.reuse, PT ;  /* 0x00000008f900920c */ /* 0x080fe20003f06270 */
[----:B------:R4:W-:Y:S02]  /*49a0*/  MUFU.EX2 R69, R6 ;  /* 0x0000000600457308 */ /* 0x0009e40000000800 */
[----:B------:R-:W-:Y:S08]  /*49b0*/  FFMA.FTZ R5, R5, UR17, -R0 ;  /* 0x0000001105057c23 */ /* 0x000ff00008010800 */
[----:B------:R1:W1:Y:S01]  /*49c0*/  MUFU.EX2 R68, R5 ;  /* 0x0000000500447308 */ /* 0x0002620000000800 */
[C---:B----4-:R-:W-:Y:S05]  /*49d0*/  FFMA.FTZ R6, R251.reuse, UR5, R54 ;  /* 0x00000005fb067c23 */ /* 0x050fea0008010036 */
[----:B------:R-:W-:Y:S02]  /*49e0*/  @!P1 FSEL R6, R6, -INF , !P0 ;  /* 0xff80000006069808 */ /* 0x000fe40004000000 */
[----:B------:R-:W-:Y:S01]  /*49f0*/  @!P1 ISETP.GE.AND P0, PT, R250, R8, PT ;  /* 0x00000008fa00920c */ /* 0x000fe20003f06270 */
[----:B-1----:R-:W-:Y:S02]  /*4a00*/  FFMA.FTZ R5, R252, UR5, R60 ;  /* 0x00000005fc057c23 */ /* 0x002fe4000801003c */
[--C-:B------:R-:W-:Y:S01]  /*4a10*/  FFMA.FTZ R8, R6, UR17, -R4.reuse ;  /* 0x0000001106087c23 */ /* 0x100fe20008010804 */
[----:B------:R-:W-:Y:S02]  /*4a20*/  FFMA.FTZ R6, R251, UR5, R59 ;  /* 0x00000005fb067c23 */ /* 0x000fe4000801003b */
[----:B------:R-:W-:Y:S01]  /*4a30*/  @!P1 FSEL R5, R5, -INF , !P0 ;  /* 0xff80000005059808 */ /* 0x000fe20004000000 */
[----:B------:R-:W-:Y:S01]  /*4a40*/  MUFU.EX2 R63, R8 ;  /* 0x00000008003f7308 */ /* 0x000fe20000000800 */
[----:B------:R-:W-:Y:S02]  /*4a50*/  @!P1 ISETP.GE.AND P0, PT, R250, R7, PT ;  /* 0x00000007fa00920c */ /* 0x000fe40003f06270 */
[----:B------:R-:W-:Y:S01]  /*4a60*/  @!P1 FSEL R6, R6, -INF , !P2 ;  /* 0xff80000006069808 */ /* 0x000fe20005000000 */
[----:B------:R-:W-:Y:S01]  /*4a70*/  FFMA.FTZ R4, R5, UR17, -R4 ;  /* 0x0000001105047c23 */ /* 0x000fe20008010804 */
[----:B------:R-:W-:Y:S01]  /*4a80*/  FFMA.FTZ R5, R252, UR5, R57 ;  /* 0x00000005fc057c23 */ /* 0x000fe20008010039 */
[----:B------:R-:W-:Y:S02]  /*4a90*/  PLOP3.LUT P2, PT, PT, PT, UP0, 0x80, 0x0 ;  /* 0x000000000000781c */ /* 0x000fe40003f4f008 */
[--C-:B------:R-:W-:Y:S02]  /*4aa0*/  FFMA.FTZ R6, R6, UR17, -R0.reuse ;  /* 0x0000001106067c23 */ /* 0x100fe40008010800 */
[----:B------:R-:W1:Y:S01]  /*4ab0*/  MUFU.EX2 R62, R4 ;  /* 0x00000004003e7308 */ /* 0x000e620000000800 */
[----:B------:R-:W-:Y:S02]  /*4ac0*/  @!P1 FSEL R5, R5, -INF , !P0 ;  /* 0xff80000005059808 */ /* 0x000fe40004000000 */
[----:B------:R-:W-:Y:S03]  /*4ad0*/  P2R R240, PR, RZ, 0x4 ;  /* 0x00000004fff07803 */ /* 0x000fe60000000000 */
[----:B------:R-:W-:Y:S01]  /*4ae0*/  FFMA.FTZ R0, R5, UR17, -R0 ;  /* 0x0000001105007c23 */ /* 0x000fe20008010800 */
[----:B------:R-:W-:Y:S03]  /*4af0*/  F2FP.BF16.F32.PACK_AB R5, R68, R69 ;  /* 0x000000454405723e */ /* 0x000fe600000010ff */
[----:B------:R4:W-:Y:S10]  /*4b00*/  MUFU.EX2 R67, R6 ;  /* 0x0000000600437308 */ /* 0x0009f40000000800 */
[----:B------:R-:W4:Y:S01]  /*4b10*/  MUFU.EX2 R66, R0 ;  /* 0x0000000000427308 */ /* 0x000f220000000800 */
[----:B-1----:R-:W-:Y:S02]  /*4b20*/  F2FP.BF16.F32.PACK_AB R4, R62, R63 ;  /* 0x0000003f3e04723e */ /* 0x002fe400000010ff */
[----:B----4-:R-:W-:Y:S05]  /*4b30*/  F2FP.BF16.F32.PACK_AB R6, R64, R65 ;  /* 0x000000414006723e */ /* 0x010fea00000010ff */
[----:B------:R-:W-:Y:S01]  /*4b40*/  STS [R73+0x15000], R6 ;  /* 0x0150000649007388 */ /* 0x000fe20000000800 */
[----:B------:R-:W-:Y:S03]  /*4b50*/  F2FP.BF16.F32.PACK_AB R0, R66, R67 ;  /* 0x000000434200723e */ /* 0x000fe600000010ff */
[----:B------:R-:W-:Y:S04]  /*4b60*/  STS [R72+0x15000], R5 ;  /* 0x0150000548007388 */ /* 0x000fe80000000800 */
[----:B------:R-:W-:Y:S01]  /*4b70*/  STS [R71+0x15000], R4 ;  /* 0x0150000447007388 */ /* 0x000fe20000000800 */
[----:B--2---:R-:W-:Y:S04]  /*4b80*/  IADD3 R52, P0, R52, UR12, RZ ;  /* 0x0000000c34347c10 */ /* 0x004fe8000ff1e0ff */
[----:B------:R-:W-:Y:S01]  /*4b90*/  IADD3.X R53, R74, UR11, RZ, P0, !PT ;  /* 0x0000000b4a357c10 */ /* 0x000fe200087fe4ff */
[----:B---3--:R1:W-:Y:S04]  /*4ba0*/  STS [R70+0x15000], R0 ;  /* 0x0150000046007388 */ /* 0x0083e80000000800 */
        /* <DEDUP_REMOVED lines=228> */
.L_x_176:
        /* <DEDUP_REMOVED lines=387> */
.L_x_177:
        /* <DEDUP_REMOVED lines=11> */
[----:B------:R-:W-:Y:S01]  /*72d0*/  UIADD3 UR8, UR4, 0x10000, URZ ;  /* 0x0001000004087890 */ /* 0x000fe2000fffe03f */
        /* <DEDUP_REMOVED lines=42> */
[----:B------:R-:W-:Y:S01]  /*7580*/  FMUL.FTZ R127, R127, UR5 ;  /* 0x000000057f7f7c20 */ /* 0x000fe20008410000 */
[----:B------:R-:W-:Y:S01]  /*7590*/  LOP3.LUT R0, R0, 0xfffffff8, RZ, 0xc0, !PT ;  /* 0xfffffff800007812 */ /* 0x000fe200078ec0ff */
[----:B------:R-:W-:Y:S01]  /*75a0*/  UISETP.NE.AND UP0, UPT, UR27, -0x1, UPT ;  /* 0xffffffff1b00788c */ /* 0x000fe2000bf05270 */
        /* <DEDUP_REMOVED lines=14> */
[----:B------:R-:W-:-:S02]  /*7690*/  F2FP.BF16.F32.PACK_AB R30, R31, R30 ;  /* 0x0000001e1f1e723e */ /* 0x000fc400000010ff */
[----:B------:R-:W-:Y:S02]  /*76a0*/  SHF.R.U32.HI R5, RZ, 0x3, R0 ;  /* 0x00000003ff057819 */ /* 0x000fe40000011600 */
[----:B------:R-:W-:Y:S02]  /*76b0*/  F2FP.BF16.F32.PACK_AB R32, R33, R32 ;  /* 0x000000202120723e */ /* 0x000fe400000010ff */
[----:B------:R-:W-:Y:S02]  /*76c0*/  LOP3.LUT R5, R5, R0, R6, 0x1e, !PT ;  /* 0x0000000005057212 */ /* 0x000fe400078e1e06 */
[----:B------:R-:W-:Y:S02]  /*76d0*/  F2FP.BF16.F32.PACK_AB R34, R35, R34 ;  /* 0x000000222322723e */ /* 0x000fe400000010ff */
[----:B------:R-:W-:Y:S01]  /*76e0*/  F2FP.BF16.F32.PACK_AB R40, R41, R40 ;  /* 0x000000282928723e */ /* 0x000fe200000010ff */
[----:B------:R-:W-:Y:S01]  /*76f0*/  IMAD.IADD R0, R4, 0x1, R5 ;  /* 0x0000000104007824 */ /* 0x000fe200078e0205 */
        /* <DEDUP_REMOVED lines=16> */
[----:B------:R-:W-:Y:S01]  /*7800*/  LEA R0, R0, UR8, 0x1 ;  /* 0x0000000800007c11 */ /* 0x000fe2000f8e08ff */
[----:B------:R-:W-:Y:S01]  /*7810*/  BAR.SYNC.DEFER_BLOCKING 0x0 ;  /* 0x0000000000007b1d */ /* 0x000fe20000010000 */
[----:B------:R-:W-:Y:S01]  /*7820*/  F2FP.BF16.F32.PACK_AB R6, R131, R130 ;  /* 0x000000828306723e */ /* 0x000fe200000010ff */
[----:B------:R-:W-:Y:S01]  /*7830*/  @UP0 UIMAD.WIDE.U32 UR8, UR5, UR14, URZ ;  /* 0x0000000e050802a5 */ /* 0x000fe2000f8e003f */
[----:B------:R-:W-:Y:S01]  /*7840*/  F2FP.BF16.F32.PACK_AB R5, R125, R124 ;  /* 0x0000007c7d05723e */ /* 0x000fe200000010ff */
[----:B------:R-:W-:Y:S01]  /*7850*/  @UP0 UIMAD UR5, UR5, UR15, URZ ;  /* 0x0000000f050502a4 */ /* 0x000fe2000f8e023f */
[----:B------:R-:W-:-:S02]  /*7860*/  F2FP.BF16.F32.PACK_AB R4, R127, R126 ;  /* 0x0000007e7f04723e */ /* 0x000fc400000010ff */
        /* <DEDUP_REMOVED lines=49> */
.L_x_179:
        /* <DEDUP_REMOVED lines=20> */
.L_x_180:
        /* <DEDUP_REMOVED lines=50> */
.L_x_182:
[----:B------:R-:W-:Y:S05]  /*7fe0*/  BSYNC B0 ;  /* 0x0000000000007941 */ /* 0x000fea0003800000 */
.L_x_181:
        /* <DEDUP_REMOVED lines=30> */
.L_x_163:
[----:B------:R-:W-:Y:S05]  /*81d0*/  BSYNC B1 ;  /* 0x0000000000017941 */ /* 0x000fea0003800000 */
.L_x_153:
        /* <DEDUP_REMOVED lines=8> */
.L_x_183:
[----:B------:R-:W-:Y:S05]  /*8260*/  EXIT ;  /* 0x000000000000794d */ /* 0x000fea0003800000 */
.L_x_185:
        /* <DEDUP_REMOVED lines=9> */
.L_x_1035:


//--------------------- .text._ZN5flash25flash_bwd_dot_do_o_kernelILb0E23Flash_bwd_kernel_traitsILi256ELi64ELi32ELi8ELi4ELi1ELi2ELb1ELb1EN7cutlass10bfloat16_tE19Flash_kernel_traitsILi256ELi64ELi32ELi8ES3_EEEEvNS_16Flash_bwd_paramsE --------------------------
	.section	.text._ZN5flash25flash_bwd_dot_do_o_kernelILb0E23Flash_bwd_kernel_traitsILi256ELi64ELi32ELi8ELi4ELi1ELi2ELb1ELb1EN7cutlass10bfloat16_tE19Flash_kernel_traitsILi256ELi64ELi32ELi8ES3_EEEEvNS_16Flash_bwd_paramsE,"ax",@progbits
	.align	128
        .global         _ZN5flash25flash_bwd_dot_do_o_kernelILb0E23Flash_bwd_kernel_traitsILi256ELi64ELi32ELi8ELi4ELi1ELi2ELb1ELb1EN7cutlass10bfloat16_tE19Flash_kernel_traitsILi256ELi64ELi32ELi8ES3_EEEEvNS_16Flash_bwd_paramsE
        .type           _ZN5flash25flash_bwd_dot_do_o_kernelILb0E23Flash_bwd_kernel_traitsILi256ELi64ELi32ELi8ELi4ELi1ELi2ELb1ELb1EN7cutlass10bfloat16_tE19Flash_kernel_traitsILi256ELi64ELi32ELi8ES3_EEEEvNS_16Flash_bwd_paramsE,@function
        .size           _ZN5flash25flash_bwd_dot_do_o_kernelILb0E23Flash_bwd_kernel_traitsILi256ELi64ELi32ELi8ELi4ELi1ELi2ELb1ELb1EN7cutlass10bfloat16_tE19Flash_kernel_traitsILi256ELi64ELi32ELi8ES3_EEEEvNS_16Flash_bwd_paramsE,(.L_x_1036 - _ZN5flash25flash_bwd_dot_do_o_kernelILb0E23Flash_bwd_kernel_traitsILi256ELi64ELi32ELi8ELi4ELi1ELi2ELb1ELb1EN7cutlass10bfloat16_tE19Flash_kernel_traitsILi256ELi64ELi32ELi8ES3_EEEEvNS_16Flash_bwd_paramsE)
        .other          _ZN5flash25flash_bwd_dot_do_o_kernelILb0E23Flash_bwd_kernel_traitsILi256ELi64ELi32ELi8ELi4ELi1ELi2ELb1ELb1EN7cutlass10bfloat16_tE19Flash_kernel_traitsILi256ELi64ELi32ELi8ES3_EEEEvNS_16Flash_bwd_paramsE,@"STO_CUDA_ENTRY STV_DEFAULT"
_ZN5flash25flash_bwd_dot_do_o_kernelILb0E23Flash_bwd_kernel_traitsILi256ELi64ELi32ELi8ELi4ELi1ELi2ELb1ELb1EN7cutlass10bfloat16_tE19Flash_kernel_traitsILi256ELi64ELi32ELi8ES3_EEEEvNS_16Flash_bwd_paramsE:
.text._ZN5flash25flash_bwd_dot_do_o_kernelILb0E23Flash_bwd_kernel_traitsILi256ELi64ELi32ELi8ELi4ELi1ELi2ELb1ELb1EN7cutlass10bfloat16_tE19Flash_kernel_traitsILi256ELi64ELi32ELi8ES3_EEEEvNS_16Flash_bwd_paramsE:
[----:B------:R-:W-:Y:S08]  /*0000*/  LDC R1, c[0x0][0x28] ;  /* 0x00000a00ff017b82 */ /* 0x000ff00000000800 */
[----:B------:R-:W0:Y:S01]  /*0010*/  LDC.64 R2, c[0x0][0x2f0] ;  /* 0x0000bc00ff027b82 */ /* 0x000e220000000a00 */
[----:B------:R-:W1:Y:S01]  /*0020*/  S2R R9, SR_CTAID.Y ;  /* 0x0000000000097919 */ /* 0x000e620000002600 */
[----:B------:R-:W-:Y:S01]  /*0030*/  IMAD.MOV.U32 R11, RZ, RZ, -0x1 ;  /* 0xffffffffff0b7424 */ /* 0x000fe200078e00ff */
[----:B------:R-:W-:Y:S01]  /*0040*/  ULDC.64 UR6, c[0x0][0x208] ;  /* 0x0000820000067ab9 */ /* 0x000fe20000000a00 */
[----:B0-----:R-:W-:-:S04]  /*0050*/  ISETP.NE.U32.AND P0, PT, R2, RZ, PT ;  /* 0x000000ff0200720c */ /* 0x001fc80003f05070 */
[----:B------:R-:W-:-:S13]  /*0060*/  ISETP.NE.AND.EX P0, PT, R3, RZ, PT, P0 ;  /* 0x000000ff0300720c */ /* 0x000fda0003f05300 */
[----:B------:R-:W0:Y:S01]  /*0070*/  @P0 LDC.64 R4, c[0x0][0x2f0] ;  /* 0x0000bc00ff040b82 */ /* 0x000e220000000a00 */
[----:B-1----:R-:W-:-:S07]  /*0080*/  @P0 VIADD R7, R9, 0x1 ;  /* 0x0000000109070836 */ /* 0x002fce0000000000 */
[----:B------:R-:W1:Y:S01]  /*0090*/  @P0 LDC.64 R2, c[0x0][0x2f0] ;  /* 0x0000bc00ff020b82 */ /* 0x000e620000000a00 */
[----:B0-----:R-:W-:-:S06]  /*00a0*/  @P0 IMAD.WIDE R4, R7, 0x4, R4 ;  /* 0x0000000407040825 */ /* 0x001fcc00078e0204 */
[----:B------:R-:W2:Y:S01]  /*00b0*/  @P0 LDG.E R4, desc[UR6][R4.64] ;  /* 0x0000000604040981 */ /* 0x000ea2000c1e1900 */
[----:B-1----:R-:W-:-:S05]  /*00c0*/  @P0 IMAD.WIDE R2, R9, 0x4, R2 ;  /* 0x0000000409020825 */ /* 0x002fca00078e0202 */
[----:B------:R-:W2:Y:S01]  /*00d0*/  @P0 LDG.E R11, desc[UR6][R2.64] ;  /* 0x00000006020b0981 */ /* 0x000ea2000c1e1900 */
[----:B------:R-:W0:Y:S02]  /*00e0*/  S2UR UR4, SR_CTAID.X ;  /* 0x00000000000479c3 */ /* 0x000e240000002500 */
[----:B0-----:R-:W-:Y:S01]  /*00f0*/  USHF.L.U32 UR4, UR4, 0x6, URZ ;  /* 0x0000000604047899 */ /* 0x001fe2000800063f */
[----:B--2---:R-:W-:-:S06]  /*0100*/  @P0 IADD3 R0, R4, -R11, RZ ;  /* 0x8000000b04000210 */ /* 0x004fcc0007ffe0ff */
[----:B------:R-:W0:Y:S02]  /*0110*/  @!P0 LDC R0, c[0x0][0x2c4] ;  /* 0x0000b100ff008b82 */ /* 0x000e240000000800 */
[----:B0-----:R-:W-:-:S13]  /*0120*/  ISETP.GT.AND P0, PT, R0, UR4, PT ;  /* 0x0000000400007c0c */ /* 0x001fda000bf04270 */
[----:B------:R-:W-:Y:S05]  /*0130*/  @!P0 EXIT ;  /* 0x000000000000894d */ /* 0x000fea0003800000 */
[----:B------:R-:W-:Y:S01]  /*0140*/  ISETP.NE.AND P1, PT, R11, -0x1, PT ;  /* 0xffffffff0b00780c */ /* 0x000fe20003f25270 */
[----:B------:R-:W0:Y:S01]  /*0150*/  S2R R13, SR_TID.X ;  /* 0x00000000000d7919 */ /* 0x000e220000002100 */
[----:B------:R-:W-:Y:S01]  /*0160*/  ULDC.U8 UR8, c[0x0][0x3d8] ;  /* 0x0000f60000087ab9 */ /* 0x000fe20000000000 */
[----:B------:R-:W1:Y:S01]  /*0170*/  S2UR UR5, SR_CTAID.Z ;  /* 0x00000000000579c3 */ /* 0x000e620000002700 */
[----:B------:R-:W-:-:S09]  /*0180*/  ISETP.NE.AND P0, PT, RZ, UR8, PT ;  /* 0x00000008ff007c0c */ /* 0x000fd2000bf05270 */
[----:B------:R-:W2:Y:S01]  /*0190*/  @!P1 LDC.64 R18, c[0x0][0x418] ;  /* 0x00010600ff129b82 */ /* 0x000ea20000000a00 */
[--C-:B------:R-:W-:Y:S02]  /*01a0*/  @!P1 SHF.R.S32.HI R3, RZ, 0x1f, R9.reuse ;  /* 0x0000001fff039819 */ /* 0x100fe40000011409 */
[----:B------:R-:W-:-:S05]  /*01b0*/  @!P1 SHF.R.S32.HI R5, RZ, 0x1f, R9 ;  /* 0x0000001fff059819 */ /* 0x000fca0000011409 */
[----:B------:R-:W3:Y:S08]  /*01c0*/  @P1 LDC.64 R16, c[0x0][0x420] ;  /* 0x00010800ff101b82 */ /* 0x000ef00000000a00 */
[----:B------:R-:W4:Y:S08]  /*01d0*/  @!P1 LDC.64 R20, c[0x0][0x290] ;  /* 0x0000a400ff149b82 */ /* 0x000f300000000a00 */
[----:B------:R-:W5:Y:S01]  /*01e0*/  @P1 LDC.64 R14, c[0x0][0x298] ;  /* 0x0000a600ff0e1b82 */ /* 0x000f620000000a00 */
[----:B--2---:R-:W-:-:S04]  /*01f0*/  @!P1 IMAD R4, R3, R18, RZ ;  /* 0x0000001203049224 */ /* 0x004fc800078e02ff */
[----:B------:R-:W-:Y:S02]  /*0200*/  @!P1 IMAD R19, R9, R19, R4 ;  /* 0x0000001309139224 */ /* 0x000fe400078e0204 */
[----:B---3--:R-:W-:-:S04]  /*0210*/  @P1 IMAD.WIDE.U32 R2, R11, R16, RZ ;  /* 0x000000100b021225 */ /* 0x008fc800078e00ff */
[----:B------:R-:W-:Y:S02]  /*0220*/  @P1 IMAD R17, R11, R17, R3 ;  /* 0x000000110b111224 */ /* 0x000fe400078e0203 */
[----:B------:R-:W-:Y:S02]  /*0230*/  @P1 IMAD.MOV.U32 R39, RZ, RZ, R2 ;  /* 0x000000ffff271224 */ /* 0x000fe400078e0002 */
[----:B----4-:R-:W-:Y:S02]  /*0240*/  @!P1 IMAD R6, R5, R20, RZ ;  /* 0x0000001405069224 */ /* 0x010fe400078e02ff */
[----:B------:R-:W-:-:S04]  /*0250*/  @!P1 IMAD.WIDE.U32 R2, R9, R18, RZ ;  /* 0x0000001209029225 */ /* 0x000fc800078e00ff */
[----:B------:R-:W-:Y:S01]  /*0260*/  @!P1 IMAD R21, R9, R21, R6 ;  /* 0x0000001509159224 */ /* 0x000fe200078e0206 */
[----:B------:R-:W-:Y:S01]  /*0270*/  @!P1 IADD3 R17, R3, R19, RZ ;  /* 0x0000001303119210 */ /* 0x000fe20007ffe0ff */
[----:B-----5:R-:W-:-:S04]  /*0280*/  @P1 IMAD.WIDE.U32 R4, R11, R14, RZ ;  /* 0x0000000e0b041225 */ /* 0x020fc800078e00ff */
[----:B------:R-:W-:-:S04]  /*0290*/  @!P1 IMAD.WIDE.U32 R6, R9, R20, RZ ;  /* 0x0000001409069225 */ /* 0x000fc800078e00ff */
[----:B------:R-:W-:Y:S02]  /*02a0*/  @P1 IMAD R15, R11, R15, R5 ;  /* 0x0000000f0b0f1224 */ /* 0x000fe400078e0205 */
[----:B------:R-:W-:Y:S01]  /*02b0*/  @P1 IMAD.MOV.U32 R73, RZ, RZ, R4 ;  /* 0x000000ffff491224 */ /* 0x000fe200078e0004 */
[----:B------:R-:W-:Y:S01]  /*02c0*/  @!P1 MOV R73, R6 ;  /* 0x0000000600499202 */ /* 0x000fe20000000f00 */
[----:B------:R-:W-:Y:S02]  /*02d0*/  @!P1 IMAD.MOV.U32 R39, RZ, RZ, R2 ;  /* 0x000000ffff279224 */ /* 0x000fe400078e0002 */
[----:B------:R-:W-:Y:S01]  /*02e0*/  @!P1 IMAD.IADD R15, R7, 0x1, R21 ;  /* 0x00000001070f9824 */ /* 0x000fe200078e0215 */
[----:B01----:R-:W-:Y:S06]  /*02f0*/  @!P0 BRA `(.L_x_186) ;  /* 0x0000000000208947 */ /* 0x003fec0003800000 */
[----:B------:R-:W0:Y:S08]  /*0300*/  LDC R4, c[0x0][0x2d4] ;  /* 0x0000b500ff047b82 */ /* 0x000e300000000800 */
[----:B------:R-:W1:Y:S08]  /*0310*/  LDC R2, c[0x0][0x2c0] ;  /* 0x0000b000ff027b82 */ /* 0x000e700000000800 */
[----:B------:R-:W1:Y:S01]  /*0320*/  LDC R3, c[0x0][0x2e4] ;  /* 0x0000b900ff037b82 */ /* 0x000e620000000800 */
[----:B0-----:R-:W-:-:S02]  /*0330*/  @!P1 IMAD R11, R9, R4, RZ ;  /* 0x00000004090b9224 */ /* 0x001fc400078e02ff */
[----:B-1----:R-:W-:Y:S02]  /*0340*/  IMAD R2, R2, 0x80, R3 ;  /* 0x0000008002027824 */ /* 0x002fe400078e0203 */
[----:B------:R-:W-:-:S04]  /*0350*/  IMAD R3, R9, 0x80, R11 ;  /* 0x0000008009037824 */ /* 0x000fc800078e020b */
[----:B------:R-:W-:Y:S01]  /*0360*/  IMAD R6, R2, UR5, R3 ;  /* 0x0000000502067c24 */ /* 0x000fe2000f8e0203 */
[----:B------:R-:W-:Y:S06]  /*0370*/  BRA `(.L_x_187) ;  /* 0x0000000000107947 */ /* 0x000fec0003800000 */
.L_x_186:
[----:B------:R-:W0:Y:S08]  /*0380*/  LDC R6, c[0x0][0x270] ;  /* 0x00009c00ff067b82 */ /* 0x000e300000000800 */
[----:B------:R-:W1:Y:S01]  /*0390*/  LDC R3, c[0x0][0x2d4] ;  /* 0x0000b500ff037b82 */ /* 0x000e620000000800 */
[----:B0-----:R-:W-:-:S04]  /*03a0*/  IMAD R6, R9, R6, UR5 ;  /* 0x0000000509067e24 */ /* 0x001fc8000f8e0206 */
[----:B-1----:R-:W-:-:S07]  /*03b0*/  IMAD R6, R6, R3, RZ ;  /* 0x0000000306067224 */ /* 0x002fce00078e02ff */
.L_x_187:
[----:B------:R-:W-:Y:S01]  /*03c0*/  SHF.R.S32.HI R2, RZ, 0x1f, R13 ;  /* 0x0000001fff027819 */ /* 0x000fe2000001140d */
[----:B------:R-:W0:Y:S01]  /*03d0*/  LDC.64 R36, c[0x0][0x420] ;  /* 0x00010800ff247b82 */ /* 0x000e220000000a00 */
[----:B------:R-:W-:Y:S01]  /*03e0*/  USHF.R.S32.HI UR8, URZ, 0x1f, UR4 ;  /* 0x0000001f3f087899 */ /* 0x000fe20008011404 */
[----:B------:R-:W-:Y:S01]  /*03f0*/  BSSY B0, `(.L_x_188) ;  /* 0x0000047000007945 */ /* 0x000fe20003800000 */
[----:B------:R-:W-:Y:S01]  /*0400*/  LEA.HI R77, R2, R13, RZ, 0x3 ;  /* 0x0000000d024d7211 */ /* 0x000fe200078f18ff */
[----:B------:R-:W-:Y:S01]  /*0410*/  USHF.R.S32.HI UR9, URZ, 0x1f, UR5 ;  /* 0x0000001f3f097899 */ /* 0x000fe20008011405 */
[----:B------:R-:W-:Y:S02]  /*0420*/  CS2R R18, SRZ ;  /* 0x0000000000127805 */ /* 0x000fe4000001ff00 */
[----:B------:R-:W-:Y:S02]  /*0430*/  CS2R R10, SRZ ;  /* 0x00000000000a7805 */ /* 0x000fe4000001ff00 */
[----:B------:R-:W-:Y:S01]  /*0440*/  LOP3.LUT R2, R77, 0x1ffffff8, RZ, 0xc0, !PT ;  /* 0x1ffffff84d027812 */ /* 0x000fe200078ec0ff */
[----:B------:R-:W1:Y:S01]  /*0450*/  LDC.64 R70, c[0x0][0x298] ;  /* 0x0000a600ff467b82 */ /* 0x000e620000000a00 */
[----:B------:R-:W-:-:S02]  /*0460*/  SHF.R.S32.HI R77, RZ, 0x3, R77 ;  /* 0x00000003ff4d7819 */ /* 0x000fc4000001144d */
[----:B------:R-:W-:Y:S02]  /*0470*/  CS2R R22, SRZ ;  /* 0x0000000000167805 */ /* 0x000fe4000001ff00 */
[----:B------:R-:W-:Y:S02]  /*0480*/  IADD3 R2, -R2, R13, RZ ;  /* 0x0000000d02027210 */ /* 0x000fe40007ffe1ff */
[----:B------:R-:W-:Y:S02]  /*0490*/  CS2R R12, SRZ ;  /* 0x00000000000c7805 */ /* 0x000fe4000001ff00 */
[----:B------:R-:W-:Y:S02]  /*04a0*/  CS2R R20, SRZ ;  /* 0x0000000000147805 */ /* 0x000fe4000001ff00 */
[----:B------:R-:W-:Y:S02]  /*04b0*/  CS2R R26, SRZ ;  /* 0x00000000001a7805 */ /* 0x000fe4000001ff00 */
[----:B------:R-:W-:Y:S01]  /*04c0*/  CS2R R24, SRZ ;  /* 0x0000000000187805 */ /* 0x000fe2000001ff00 */
[----:B------:R-:W-:Y:S01]  /*04d0*/  IMAD.SHL.U32 R68, R2, 0x8, RZ ;  /* 0x0000000802447824 */ /* 0x000fe200078e00ff */
[----:B------:R-:W2:Y:S01]  /*04e0*/  LDC.64 R42, c[0x0][0x428] ;  /* 0x00010a00ff2a7b82 */ /* 0x000ea20000000a00 */
[----:B------:R-:W-:-:S02]  /*04f0*/  CS2R R34, SRZ ;  /* 0x0000000000227805 */ /* 0x000fc4000001ff00 */
[----:B------:R-:W-:Y:S02]  /*0500*/  CS2R R30, SRZ ;  /* 0x00000000001e7805 */ /* 0x000fe4000001ff00 */
[----:B------:R-:W-:Y:S02]  /*0510*/  CS2R R28, SRZ ;  /* 0x00000000001c7805 */ /* 0x000fe4000001ff00 */
[--C-:B------:R-:W-:Y:S02]  /*0520*/  SHF.R.S32.HI R69, RZ, 0x1f, R68.reuse ;  /* 0x0000001fff457819 */ /* 0x100fe40000011444 */
[----:B------:R-:W-:Y:S02]  /*0530*/  CS2R R32, SRZ ;  /* 0x0000000000207805 */ /* 0x000fe4000001ff00 */
[----:B------:R-:W-:Y:S01]  /*0540*/  SHF.R.S32.HI R75, RZ, 0x1f, R77 ;  /* 0x0000001fff4b7819 */ /* 0x000fe2000001144d */
[C---:B0-----:R-:W-:Y:S01]  /*0550*/  IMAD R4, R36.reuse, UR8, RZ ;  /* 0x0000000824047c24 */ /* 0x041fe2000f8e02ff */
[----:B------:R-:W0:Y:S01]  /*0560*/  LDC.64 R8, c[0x0][0x2a0] ;  /* 0x0000a800ff087b82 */ /* 0x000e220000000a00 */
[----:B------:R-:W-:-:S04]  /*0570*/  IMAD.WIDE.U32 R2, R36, UR4, R68 ;  /* 0x0000000424027c25 */ /* 0x000fc8000f8e0044 */
[----:B------:R-:W-:Y:S01]  /*0580*/  IMAD R7, R37, UR4, R4 ;  /* 0x0000000425077c24 */ /* 0x000fe2000f8e0204 */
[----:B------:R-:W-:Y:S01]  /*0590*/  IADD3 R38, P0, R39, R2, RZ ;  /* 0x0000000227267210 */ /* 0x000fe20007f1e0ff */
[C---:B-1----:R-:W-:Y:S02]  /*05a0*/  IMAD R2, R70.reuse, UR8, RZ ;  /* 0x0000000846027c24 */ /* 0x042fe4000f8e02ff */
[----:B------:R-:W-:Y:S01]  /*05b0*/  IMAD.WIDE.U32 R4, R70, UR4, R68 ;  /* 0x0000000446047c25 */ /* 0x000fe2000f8e0044 */
[----:B------:R-:W-:Y:S02]  /*05c0*/  IADD3.X R39, R17, R3, R7, P0, !PT ;  /* 0x0000000311277210 */ /* 0x000fe400007fe407 */
[----:B------:R-:W-:Y:S01]  /*05d0*/  CS2R R16, SRZ ;  /* 0x0000000000107805 */ /* 0x000fe2000001ff00 */
[----:B------:R-:W-:Y:S01]  /*05e0*/  VIADD R7, R0, -UR4 ;  /* 0x8000000400077c36 */ /* 0x000fe20008000000 */
[----:B------:R-:W-:Y:S01]  /*05f0*/  IADD3 R0, R77, 0x20, RZ ;  /* 0x000000204d007810 */ /* 0x000fe20007ffe0ff */
[----:B------:R-:W-:Y:S01]  /*0600*/  IMAD R3, R71, UR4, R2 ;  /* 0x0000000447037c24 */ /* 0x000fe2000f8e0202 */
[----:B------:R-:W-:Y:S01]  /*0610*/  IADD3 R72, P2, R73, R4, RZ ;  /* 0x0000000449487210 */ /* 0x000fe20007f5e0ff */
[C---:B--2---:R-:W-:Y:S01]  /*0620*/  IMAD R2, R42.reuse, UR9, RZ ;  /* 0x000000092a027c24 */ /* 0x044fe2000f8e02ff */
[-C--:B------:R-:W-:Y:S01]  /*0630*/  ISETP.GE.AND P0, PT, R77, R7.reuse, PT ;  /* 0x000000074d00720c */ /* 0x080fe20003f06270 */
[----:B------:R-:W-:Y:S01]  /*0640*/  IMAD.WIDE.U32 R38, R42, UR5, R38 ;  /* 0x000000052a267c25 */ /* 0x000fe2000f8e0026 */
[----:B------:R-:W-:-:S02]  /*0650*/  ISETP.GE.AND P1, PT, R0, R7, PT ;  /* 0x000000070000720c */ /* 0x000fc40003f26270 */
[----:B------:R-:W-:Y:S01]  /*0660*/  IADD3.X R73, R15, R5, R3, P2, !PT ;  /* 0x000000050f497210 */ /* 0x000fe200017fe403 */
[----:B------:R-:W-:Y:S01]  /*0670*/  IMAD R43, R43, UR5, R2 ;  /* 0x000000052b2b7c24 */ /* 0x000fe2000f8e0202 */
[----:B------:R-:W-:Y:S01]  /*0680*/  CS2R R4, SRZ ;  /* 0x0000000000047805 */ /* 0x000fe2000001ff00 */
[C---:B0-----:R-:W-:Y:S01]  /*0690*/  IMAD R0, R8.reuse, UR9, RZ ;  /* 0x0000000908007c24 */ /* 0x041fe2000f8e02ff */
[----:B------:R-:W-:Y:S01]  /*06a0*/  CS2R R14, SRZ ;  /* 0x00000000000e7805 */ /* 0x000fe2000001ff00 */
[----:B------:R-:W-:Y:S01]  /*06b0*/  IMAD.WIDE.U32 R72, R8, UR5, R72 ;  /* 0x0000000508487c25 */ /* 0x000fe2000f8e0048 */
[----:B------:R-:W-:-:S03]  /*06c0*/  IADD3 R43, R39, R43, RZ ;  /* 0x0000002b272b7210 */ /* 0x000fc60007ffe0ff */
[----:B------:R-:W-:Y:S01]  /*06d0*/  IMAD R3, R9, UR5, R0 ;  /* 0x0000000509037c24 */ /* 0x000fe2000f8e0200 */
[----:B------:R-:W-:Y:S01]  /*06e0*/  CS2R R8, SRZ ;  /* 0x0000000000087805 */ /* 0x000fe2000001ff00 */
[----:B------:R-:W-:Y:S01]  /*06f0*/  VIADD R0, R6, UR4 ;  /* 0x0000000406007c36 */ /* 0x000fe20008000000 */
[----:B------:R-:W-:Y:S01]  /*0700*/  CS2R R6, SRZ ;  /* 0x0000000000067805 */ /* 0x000fe2000001ff00 */
[----:B------:R-:W-:Y:S01]  /*0710*/  VIADD R74, R68, 0x40 ;  /* 0x00000040444a7836 */ /* 0x000fe20000000000 */
[----:B------:R-:W-:Y:S06]  /*0720*/  @P0 BRA `(.L_x_189) ;  /* 0x00000000004c0947 */ /* 0x000fec0003800000 */
[C---:B------:R-:W-:Y:S01]  /*0730*/  VIADD R40, R68.reuse, 0x80 ;  /* 0x0000008044287836 */ /* 0x040fe20000000000 */
[----:B------:R-:W-:Y:S01]  /*0740*/  MOV R42, R38 ;  /* 0x00000026002a7202 */ /* 0x000fe20000000f00 */
[-C--:B------:R-:W-:Y:S01]  /*0750*/  IMAD R2, R75, R36.reuse, RZ ;  /* 0x000000244b027224 */ /* 0x080fe200078e02ff */
[----:B------:R-:W-:Y:S01]  /*0760*/  ULDC UR10, c[0x0][0x2d0] ;  /* 0x0000b400000a7ab9 */ /* 0x000fe20000000800 */
[----:B------:R-:W-:Y:S01]  /*0770*/  VIADD R44, R68, 0xc0 ;  /* 0x000000c0442c7836 */ /* 0x000fe20000000000 */
[----:B------:R-:W-:Y:S01]  /*0780*/  ISETP.GE.AND P4, PT, R40, UR10, PT ;  /* 0x0000000a28007c0c */ /* 0x000fe2000bf86270 */
[C---:B------:R-:W-:Y:S01]  /*0790*/  IMAD.WIDE.U32 R40, R77.reuse, R36, R42 ;  /* 0x000000244d287225 */ /* 0x040fe200078e002a */
[----:B------:R-:W-:Y:S01]  /*07a0*/  ISETP.GE.AND P2, PT, R68, UR10, PT ;  /* 0x0000000a44007c0c */ /* 0x000fe2000bf46270 */
[----:B------:R-:W-:Y:S01]  /*07b0*/  ULDC.64 UR12, c[0x0][0x3e0] ;  /* 0x0000f800000c7ab9 */ /* 0x000fe20000000a00 */
[----:B------:R-:W-:Y:S01]  /*07c0*/  ISETP.GE.AND P5, PT, R44, UR10, PT ;  /* 0x0000000a2c007c0c */ /* 0x000fe2000bfa6270 */
[----:B------:R-:W-:Y:S01]  /*07d0*/  IMAD R45, R77, R37, R2 ;  /* 0x000000254d2d7224 */ /* 0x000fe200078e0202 */
[----:B------:R-:W-:-:S02]  /*07e0*/  ISETP.GE.AND P3, PT, R74, UR10, PT ;  /* 0x0000000a4a007c0c */ /* 0x000fc4000bf66270 */
[----:B------:R-:W-:Y:S01]  /*07f0*/  LEA R44, P6, R40, UR12, 0x1 ;  /* 0x0000000c282c7c11 */ /* 0x000fe2000f8c08ff */
[----:B------:R-:W-:-:S05]  /*0800*/  IMAD.IADD R41, R41, 0x1, R45 ;  /* 0x0000000129297824 */ /* 0x000fca00078e022d */
[----:B------:R-:W-:-:S05]  /*0810*/  LEA.HI.X R45, R40, UR13, R41, 0x1, P6 ;  /* 0x0000000d282d7c11 */ /* 0x000fca000b0f0c29 */
[----:B------:R0:W5:Y:S04]  /*0820*/  @!P2 LDG.E.128 R12, desc[UR6][R44.64] ;  /* 0x000000062c0ca981 */ /* 0x000168000c1e1d00 */
[----:B------:R0:W5:Y:S04]  /*0830*/  @!P3 LDG.E.128 R8, desc[UR6][R44.64+0x80] ;  /* 0x000080062c08b981 */ /* 0x000168000c1e1d00 */
[----:B------:R0:W5:Y:S04]  /*0840*/  @!P4 LDG.E.128 R4, desc[UR6][R44.64+0x100] ;  /* 0x000100062c04c981 */ /* 0x000168000c1e1d00 */
[----:B------:R0:W5:Y:S02]  /*0850*/  @!P5 LDG.E.128 R28, desc[UR6][R44.64+0x180] ;  /* 0x000180062c1cd981 */ /* 0x000164000c1e1d00 */
.L_x_189:
[----:B------:R-:W-:Y:S05]  /*0860*/  BSYNC B0 ;  /* 0x0000000000007941 */ /* 0x000fea0003800000 */
.L_x_188:
[----:B------:R-:W-:Y:S04]  /*0870*/  BSSY B0, `(.L_x_190) ;  /* 0x0000017000007945 */ /* 0x000fe80003800000 */
[----:B------:R-:W-:Y:S05]  /*0880*/  @P1 BRA `(.L_x_191) ;  /* 0x0000000000541947 */ /* 0x000fea0003800000 */
[----:B------:R-:W-:Y:S01]  /*0890*/  IADD3 R41, P2, R77, 0x20, RZ ;  /* 0x000000204d297810 */ /* 0x000fe20007f5e0ff */
[C---:B------:R-:W-:Y:S01]  /*08a0*/  VIADD R40, R68.reuse, 0x80 ;  /* 0x0000008044287836 */ /* 0x040fe20000000000 */
[----:B------:R-:W-:Y:S01]  /*08b0*/  MOV R39, R43 ;  /* 0x0000002b00277202 */ /* 0x000fe20000000f00 */
[----:B------:R-:W-:Y:S01]  /*08c0*/  VIADD R42, R68, 0xc0 ;  /* 0x000000c0442a7836 */ /* 0x000fe20000000000 */
[----:B------:R-:W-:Y:S01]  /*08d0*/  ULDC UR10, c[0x0][0x2d0] ;  /* 0x0000b400000a7ab9 */ /* 0x000fe20000000800 */
[----:B0-----:R-:W-:Y:S01]  /*08e0*/  IMAD.X R45, RZ, RZ, R75, P2 ;  /* 0x000000ffff2d7224 */ /* 0x001fe200010e064b */
[----:B------:R-:W-:Y:S01]  /*08f0*/  ISETP.GE.AND P5, PT, R40, UR10, PT ;  /* 0x0000000a28007c0c */ /* 0x000fe2000bfa6270 */
[-C--:B------:R-:W-:Y:S01]  /*0900*/  IMAD.WIDE.U32 R38, R41, R36.reuse, R38 ;  /* 0x0000002429267225 */ /* 0x080fe200078e0026 */
[----:B------:R-:W-:Y:S01]  /*0910*/  ISETP.GE.AND P6, PT, R42, UR10, PT ;  /* 0x0000000a2a007c0c */ /* 0x000fe2000bfc6270 */
[----:B------:R-:W-:Y:S01]  /*0920*/  ULDC.64 UR12, c[0x0][0x3e0] ;  /* 0x0000f800000c7ab9 */ /* 0x000fe20000000a00 */
[----:B------:R-:W-:Y:S01]  /*0930*/  ISETP.GE.AND P3, PT, R68, UR10, PT ;  /* 0x0000000a44007c0c */ /* 0x000fe2000bf66270 */
[----:B------:R-:W-:Y:S01]  /*0940*/  IMAD R2, R45, R36, RZ ;  /* 0x000000242d027224 */ /* 0x000fe200078e02ff */
[----:B------:R-:W-:-:S02]  /*0950*/  ISETP.GE.AND P4, PT, R74, UR10, PT ;  /* 0x0000000a4a007c0c */ /* 0x000fc4000bf86270 */
[----:B------:R-:W-:Y:S01]  /*0960*/  LEA R36, P2, R38, UR12, 0x1 ;  /* 0x0000000c26247c11 */ /* 0x000fe2000f8408ff */
[----:B------:R-:W-:-:S05]  /*0970*/  IMAD R37, R41, R37, R2 ;  /* 0x0000002529257224 */ /* 0x000fca00078e0202 */
[----:B------:R-:W-:-:S04]  /*0980*/  IADD3 R37, R39, R37, RZ ;  /* 0x0000002527257210 */ /* 0x000fc80007ffe0ff */
[----:B------:R-:W-:-:S05]  /*0990*/  LEA.HI.X R37, R38, UR13, R37, 0x1, P2 ;  /* 0x0000000d26257c11 */ /* 0x000fca00090f0c25 */
[----:B------:R1:W5:Y:S04]  /*09a0*/  @!P3 LDG.E.128 R24, desc[UR6][R36.64] ;  /* 0x000000062418b981 */ /* 0x000368000c1e1d00 */
[----:B------:R1:W5:Y:S04]  /*09b0*/  @!P4 LDG.E.128 R20, desc[UR6][R36.64+0x80] ;  /* 0x000080062414c981 */ /* 0x000368000c1e1d00 */
[----:B------:R1:W5:Y:S04]  /*09c0*/  @!P5 LDG.E.128 R16, desc[UR6][R36.64+0x100] ;  /* 0x000100062410d981 */ /* 0x000368000c1e1d00 */
[----:B------:R1:W5:Y:S02]  /*09d0*/  @!P6 LDG.E.128 R32, desc[UR6][R36.64+0x180] ;  /* 0x000180062420e981 */ /* 0x000364000c1e1d00 */
.L_x_191:
[----:B------:R-:W-:Y:S05]  /*09e0*/  BSYNC B0 ;  /* 0x0000000000007941 */ /* 0x000fea0003800000 */
.L_x_190:
[----:B------:R-:W-:Y:S01]  /*09f0*/  BSSY B0, `(.L_x_192) ;  /* 0x000001e000007945 */ /* 0x000fe20003800000 */
[----:B------:R-:W-:Y:S02]  /*0a00*/  CS2R R38, SRZ ;  /* 0x0000000000267805 */ /* 0x000fe4000001ff00 */
[----:B-1----:R-:W-:Y:S02]  /*0a10*/  CS2R R36, SRZ ;  /* 0x0000000000247805 */ /* 0x002fe4000001ff00 */
[----:B------:R-:W-:Y:S02]  /*0a20*/  CS2R R42, SRZ ;  /* 0x00000000002a7805 */ /* 0x000fe4000001ff00 */
[----:B------:R-:W-:Y:S02]  /*0a30*/  CS2R R40, SRZ ;  /* 0x0000000000287805 */ /* 0x000fe4000001ff00 */
[----:B------:R-:W-:Y:S02]  /*0a40*/  CS2R R46, SRZ ;  /* 0x00000000002e7805 */ /* 0x000fe4000001ff00 */
[----:B0-----:R-:W-:-:S02]  /*0a50*/  CS2R R44, SRZ ;  /* 0x00000000002c7805 */ /* 0x001fc4000001ff00 */
[----:B------:R-:W-:Y:S02]  /*0a60*/  CS2R R50, SRZ ;  /* 0x0000000000327805 */ /* 0x000fe4000001ff00 */
[----:B------:R-:W-:Y:S01]  /*0a70*/  CS2R R48, SRZ ;  /* 0x0000000000307805 */ /* 0x000fe2000001ff00 */
[----:B------:R-:W-:Y:S01]  /*0a80*/  IMAD.IADD R3, R73, 0x1, R3 ;  /* 0x0000000149037824 */ /* 0x000fe200078e0203 */
[----:B------:R-:W-:Y:S06]  /*0a90*/  @P0 BRA `(.L_x_193) ;  /* 0x00000000004c0947 */ /* 0x000fec0003800000 */
[C---:B------:R-:W-:Y:S01]  /*0aa0*/  VIADD R2, R68.reuse, 0x80 ;  /* 0x0000008044027836 */ /* 0x040fe20000000000 */
[----:B------:R-:W-:Y:S01]  /*0ab0*/  ULDC UR8, c[0x0][0x2d0] ;  /* 0x0000b40000087ab9 */ /* 0x000fe20000000800 */
[-C--:B------:R-:W-:Y:S01]  /*0ac0*/  IMAD R54, R75, R70.reuse, RZ ;  /* 0x000000464b367224 */ /* 0x080fe200078e02ff */
[----:B------:R-:W-:Y:S01]  /*0ad0*/  IADD3 R56, R68, 0xc0, RZ ;  /* 0x000000c044387810 */ /* 0x000fe20007ffe0ff */
[----:B------:R-:W-:Y:S01]  /*0ae0*/  ULDC.64 UR4, c[0x0][0x280] ;  /* 0x0000a00000047ab9 */ /* 0x000fe20000000a00 */
[----:B------:R-:W-:Y:S01]  /*0af0*/  ISETP.GE.AND P4, PT, R2, UR8, PT ;  /* 0x0000000802007c0c */ /* 0x000fe2000bf86270 */
[----:B------:R-:W-:Y:S01]  /*0b00*/  IMAD.MOV.U32 R2, RZ, RZ, R72 ;  /* 0x000000ffff027224 */ /* 0x000fe200078e0048 */
[----:B------:R-:W-:Y:S01]  /*0b10*/  ISETP.GE.AND P5, PT, R56, UR8, PT ;  /* 0x0000000838007c0c */ /* 0x000fe2000bfa6270 */
[C---:B------:R-:W-:Y:S01]  /*0b20*/  IMAD R55, R77.reuse, R71, R54 ;  /* 0x000000474d377224 */ /* 0x040fe200078e0236 */
[----:B------:R-:W-:Y:S01]  /*0b30*/  ISETP.GE.AND P2, PT, R68, UR8, PT ;  /* 0x0000000844007c0c */ /* 0x000fe2000bf46270 */
[----:B------:R-:W-:Y:S01]  /*0b40*/  IMAD.WIDE.U32 R52, R77, R70, R2 ;  /* 0x000000464d347225 */ /* 0x000fe200078e0002 */
[----:B------:R-:W-:-:S03]  /*0b50*/  ISETP.GE.AND P3, PT, R74, UR8, PT ;  /* 0x000000084a007c0c */ /* 0x000fc6000bf66270 */
[----:B------:R-:W-:Y:S01]  /*0b60*/  IMAD.IADD R53, R53, 0x1, R55 ;  /* 0x0000000135357824 */ /* 0x000fe200078e0237 */
[----:B------:R-:W-:-:S04]  /*0b70*/  LEA R54, P0, R52, UR4, 0x1 ;  /* 0x0000000434367c11 */ /* 0x000fc8000f8008ff */
[----:B------:R-:W-:-:S05]  /*0b80*/  LEA.HI.X R55, R52, UR5, R53, 0x1, P0 ;  /* 0x0000000534377c11 */ /* 0x000fca00080f0c35 */
[----:B------:R0:W5:Y:S04]  /*0b90*/  @!P2 LDG.E.128 R44, desc[UR6][R54.64] ;  /* 0x00000006362ca981 */ /* 0x000168000c1e1d00 */
[----:B------:R0:W5:Y:S04]  /*0ba0*/  @!P3 LDG.E.128 R40, desc[UR6][R54.64+0x80] ;  /* 0x000080063628b981 */ /* 0x000168000c1e1d00 */
[----:B------:R0:W5:Y:S04]  /*0bb0*/  @!P4 LDG.E.128 R36, desc[UR6][R54.64+0x100] ;  /* 0x000100063624c981 */ /* 0x000168000c1e1d00 */
[----:B------:R0:W5:Y:S02]  /*0bc0*/  @!P5 LDG.E.128 R48, desc[UR6][R54.64+0x180] ;  /* 0x000180063630d981 */ /* 0x000164000c1e1d00 */
.L_x_193:
[----:B------:R-:W-:Y:S05]  /*0bd0*/  BSYNC B0 ;  /* 0x0000000000007941 */ /* 0x000fea0003800000 */
.L_x_192:
[----:B------:R-:W-:Y:S01]  /*0be0*/  BSSY B0, `(.L_x_194) ;  /* 0x000001f000007945 */ /* 0x000fe20003800000 */
[----:B0-----:R-:W-:Y:S02]  /*0bf0*/  CS2R R54, SRZ ;  /* 0x0000000000367805 */ /* 0x001fe4000001ff00 */
[----:B------:R-:W-:Y:S02]  /*0c00*/  CS2R R52, SRZ ;  /* 0x0000000000347805 */ /* 0x000fe4000001ff00 */
[----:B------:R-:W-:Y:S02]  /*0c10*/  CS2R R62, SRZ ;  /* 0x00000000003e7805 */ /* 0x000fe4000001ff00 */
[----:B------:R-:W-:Y:S02]  /*0c20*/  CS2R R58, SRZ ;  /* 0x00000000003a7805 */ /* 0x000fe4000001ff00 */
[----:B------:R-:W-:Y:S02]  /*0c30*/  CS2R R56, SRZ ;  /* 0x0000000000387805 */ /* 0x000fe4000001ff00 */
[----:B------:R-:W-:-:S02]  /*0c40*/  CS2R R60, SRZ ;  /* 0x00000000003c7805 */ /* 0x000fc4000001ff00 */
[----:B------:R-:W-:Y:S02]  /*0c50*/  CS2R R66, SRZ ;  /* 0x0000000000427805 */ /* 0x000fe4000001ff00 */
[----:B------:R-:W-:Y:S01]  /*0c60*/  CS2R R64, SRZ ;  /* 0x0000000000407805 */ /* 0x000fe2000001ff00 */
[----:B------:R-:W-:Y:S06]  /*0c70*/  @P1 BRA `(.L_x_195) ;  /* 0x0000000000541947 */ /* 0x000fec0003800000 */
[----:B------:R-:W-:Y:S01]  /*0c80*/  IADD3 R2, P0, R77, 0x20, RZ ;  /* 0x000000204d027810 */ /* 0x000fe20007f1e0ff */
[----:B------:R-:W-:Y:S01]  /*0c90*/  IMAD.MOV.U32 R73, RZ, RZ, R3 ;  /* 0x000000ffff497224 */ /* 0x000fe200078e0003 */
[----:B------:R-:W-:Y:S02]  /*0ca0*/  ULDC UR4, c[0x0][0x2d0] ;  /* 0x0000b40000047ab9 */ /* 0x000fe40000000800 */
[----:B------:R-:W-:Y:S01]  /*0cb0*/  IADD3.X R69, RZ, R75, RZ, P0, !PT ;  /* 0x0000004bff457210 */ /* 0x000fe200007fe4ff */
[-C--:B------:R-:W-:Y:S01]  /*0cc0*/  IMAD.WIDE.U32 R72, R2, R70.reuse, R72 ;  /* 0x0000004602487225 */ /* 0x080fe200078e0048 */
[----:B------:R-:W-:Y:S02]  /*0cd0*/  ISETP.GE.AND P1, PT, R68, UR4, PT ;  /* 0x0000000444007c0c */ /* 0x000fe4000bf26270 */
[----:B------:R-:W-:Y:S01]  /*0ce0*/  ISETP.GE.AND P2, PT, R74, UR4, PT ;  /* 0x000000044a007c0c */ /* 0x000fe2000bf46270 */
[----:B------:R-:W-:-:S04]  /*0cf0*/  IMAD R69, R69, R70, RZ ;  /* 0x0000004645457224 */ /* 0x000fc800078e02ff */
[----:B------:R-:W-:Y:S02]  /*0d00*/  IMAD R3, R2, R71, R69 ;  /* 0x0000004702037224 */ /* 0x000fe400078e0245 */
[C---:B------:R-:W-:Y:S01]  /*0d10*/  VIADD R2, R68.reuse, 0x80 ;  /* 0x0000008044027836 */ /* 0x040fe20000000000 */
[----:B------:R-:W-:Y:S01]  /*0d20*/  IADD3 R68, R68, 0xc0, RZ ;  /* 0x000000c044447810 */ /* 0x000fe20007ffe0ff */
[----:B------:R-:W-:-:S03]  /*0d30*/  IMAD.IADD R3, R73, 0x1, R3 ;  /* 0x0000000149037824 */ /* 0x000fc600078e0203 */
[----:B------:R-:W-:Y:S02]  /*0d40*/  ISETP.GE.AND P3, PT, R2, UR4, PT ;  /* 0x0000000402007c0c */ /* 0x000fe4000bf66270 */
[----:B------:R-:W-:Y:S01]  /*0d50*/  ISETP.GE.AND P4, PT, R68, UR4, PT ;  /* 0x0000000444007c0c */ /* 0x000fe2000bf86270 */
[----:B------:R-:W-:Y:S02]  /*0d60*/  ULDC.64 UR4, c[0x0][0x280] ;  /* 0x0000a00000047ab9 */ /* 0x000fe40000000a00 */
[----:B------:R-:W-:-:S04]  /*0d70*/  LEA R2, P0, R72, UR4, 0x1 ;  /* 0x0000000448027c11 */ /* 0x000fc8000f8008ff */
[----:B------:R-:W-:-:S05]  /*0d80*/  LEA.HI.X R3, R72, UR5, R3, 0x1, P0 ;  /* 0x0000000548037c11 */ /* 0x000fca00080f0c03 */
[----:B------:R0:W5:Y:S04]  /*0d90*/  @!P1 LDG.E.128 R64, desc[UR6][R2.64] ;  /* 0x0000000602409981 */ /* 0x000168000c1e1d00 */
[----:B------:R0:W5:Y:S04]  /*0da0*/  @!P2 LDG.E.128 R60, desc[UR6][R2.64+0x80] ;  /* 0x00008006023ca981 */ /* 0x000168000c1e1d00 */
[----:B------:R0:W5:Y:S04]  /*0db0*/  @!P3 LDG.E.128 R52, desc[UR6][R2.64+0x100] ;  /* 0x000100060234b981 */ /* 0x000168000c1e1d00 */
[----:B------:R0:W5:Y:S02]  /*0dc0*/  @!P4 LDG.E.128 R56, desc[UR6][R2.64+0x180] ;  /* 0x000180060238c981 */ /* 0x000164000c1e1d00 */
.L_x_195:
[----:B------:R-:W-:Y:S05]  /*0dd0*/  BSYNC B0 ;  /* 0x0000000000007941 */ /* 0x000fea0003800000 */
.L_x_194:
[C---:B0----5:R-:W-:Y:S01]  /*0de0*/  LOP3.LUT R3, R12.reuse, 0xffff0000, RZ, 0xc0, !PT ;  /* 0xffff00000c037812 */ /* 0x061fe200078ec0ff */
[----:B------:R-:W-:Y:S01]  /*0df0*/  IMAD.U32 R2, R12, 0x10000, RZ ;  /* 0x000100000c027824 */ /* 0x000fe200078e00ff */
[C---:B------:R-:W-:Y:S01]  /*0e00*/  LOP3.LUT R68, R44.reuse, 0xffff0000, RZ, 0xc0, !PT ;  /* 0xffff00002c447812 */ /* 0x040fe200078ec0ff */
[----:B------:R-:W-:Y:S01]  /*0e10*/  ULDC.64 UR4, c[0x0][0x478] ;  /* 0x00011e0000047ab9 */ /* 0x000fe20000000a00 */
[----:B------:R-:W-:Y:S02]  /*0e20*/  SHF.L.U32 R69, R44, 0x10, RZ ;  /* 0x000000102c457819 */ /* 0x000fe400000006ff */
[----:B------:R-:W-:Y:S01]  /*0e30*/  LOP3.LUT R12, R13, 0xffff0000, RZ, 0xc0, !PT ;  /* 0xffff00000d0c7812 */ /* 0x000fe200078ec0ff */
[----:B------:R-:W-:Y:S01]  /*0e40*/  FMUL.FTZ R71, R3, R68 ;  /* 0x0000004403477220 */ /* 0x000fe20000410000 */
[----:B------:R-:W-:Y:S01]  /*0e50*/  IMAD.U32 R68, R13, 0x10000, RZ ;  /* 0x000100000d447824 */ /* 0x000fe200078e00ff */
[C---:B------:R-:W-:Y:S01]  /*0e60*/  LOP3.LUT R3, R45.reuse, 0xffff0000, RZ, 0xc0, !PT ;  /* 0xffff00002d037812 */ /* 0x040fe200078ec0ff */
[----:B------:R-:W-:-:S02]  /*0e70*/  IMAD.U32 R13, R45, 0x10000, RZ ;  /* 0x000100002d0d7824 */ /* 0x000fc400078e00ff */
[----:B------:R-:W-:Y:S01]  /*0e80*/  FFMA.FTZ R69, R2, R69, R71 ;  /* 0x0000004502457223 */ /* 0x000fe20000010047 */
[C---:B------:R-:W-:Y:S01]  /*0e90*/  SHF.L.U32 R44, R14.reuse, 0x10, RZ ;  /* 0x000000100e2c7819 */ /* 0x040fe200000006ff */
[C---:B------:R-:W-:Y:S01]  /*0ea0*/  IMAD.U32 R2, R15.reuse, 0x10000, RZ ;  /* 0x000100000f027824 */ /* 0x040fe200078e00ff */
[----:B------:R-:W-:Y:S01]  /*0eb0*/  LOP3.LUT R45, R14, 0xffff0000, RZ, 0xc0, !PT ;  /* 0xffff00000e2d7812 */ /* 0x000fe200078ec0ff */
[----:B------:R-:W-:Y:S01]  /*0ec0*/  FFMA.FTZ R13, R68, R13, R69 ;  /* 0x0000000d440d7223 */ /* 0x000fe20000010045 */
[----:B------:R-:W-:Y:S01]  /*0ed0*/  LOP3.LUT R14, R15, 0xffff0000, RZ, 0xc0, !PT ;  /* 0xffff00000f0e7812 */ /* 0x000fe200078ec0ff */
[C---:B------:R-:W-:Y:S01]  /*0ee0*/  IMAD.U32 R15, R46.reuse, 0x10000, RZ ;  /* 0x000100002e0f7824 */ /* 0x040fe200078e00ff */
[----:B------:R-:W-:Y:S01]  /*0ef0*/  LOP3.LUT R46, R46, 0xffff0000, RZ, 0xc0, !PT ;  /* 0xffff00002e2e7812 */ /* 0x000fe200078ec0ff */
[----:B------:R-:W-:Y:S01]  /*0f00*/  FFMA.FTZ R71, R12, R3, R13 ;  /* 0x000000030c477223 */ /* 0x000fe2000001000d */
[C---:B------:R-:W-:Y:S01]  /*0f10*/  SHF.L.U32 R69, R47.reuse, 0x10, RZ ;  /* 0x000000102f457819 */ /* 0x040fe200000006ff */
[----:B------:R-:W-:Y:S01]  /*0f20*/  IMAD.U32 R3, R8, 0x10000, RZ ;  /* 0x0001000008037824 */ /* 0x000fe200078e00ff */
[----:B------:R-:W-:Y:S01]  /*0f30*/  LOP3.LUT R47, R47, 0xffff0000, RZ, 0xc0, !PT ;  /* 0xffff00002f2f7812 */ /* 0x000fe200078ec0ff */
[----:B------:R-:W-:Y:S01]  /*0f40*/  FFMA.FTZ R68, R44, R15, R71 ;  /* 0x0000000f2c447223 */ /* 0x000fe20000010047 */
[----:B------:R-:W-:Y:S01]  /*0f50*/  SHF.L.U32 R44, R40, 0x10, RZ ;  /* 0x00000010282c7819 */ /* 0x000fe200000006ff */
[----:B------:R-:W-:Y:S01]  /*0f60*/  IMAD.U32 R12, R9, 0x10000, RZ ;  /* 0x00010000090c7824 */ /* 0x000fe200078e00ff */
[----:B------:R-:W-:Y:S01]  /*0f70*/  LOP3.LUT R8, R8, 0xffff0000, RZ, 0xc0, !PT ;  /* 0xffff000008087812 */ /* 0x000fe200078ec0ff */
[----:B------:R-:W-:Y:S01]  /*0f80*/  FFMA.FTZ R71, R45, R46, R68 ;  /* 0x0000002e2d477223 */ /* 0x000fe20000010044 */
[----:B------:R-:W-:Y:S01]  /*0f90*/  LOP3.LUT R15, R40, 0xffff0000, RZ, 0xc0, !PT ;  /* 0xffff0000280f7812 */ /* 0x000fe200078ec0ff */
[----:B------:R-:W-:Y:S01]  /*0fa0*/  IMAD.U32 R45, R10, 0x10000, RZ ;  /* 0x000100000a2d7824 */ /* 0x000fe200078e00ff */
[----:B------:R-:W-:Y:S01]  /*0fb0*/  LOP3.LUT R70, R24, 0xffff0000, RZ, 0xc0, !PT ;  /* 0xffff000018467812 */ /* 0x000fe200078ec0ff */
[----:B------:R-:W-:Y:S01]  /*0fc0*/  FFMA.FTZ R71, R2, R69, R71 ;  /* 0x0000004502477223 */ /* 0x000fe20000010047 */
[----:B------:R-:W-:Y:S01]  /*0fd0*/  SHF.L.U32 R24, R24, 0x10, RZ ;  /* 0x0000001018187819 */ /* 0x000fe200000006ff */
[----:B------:R-:W-:Y:S01]  /*0fe0*/  IMAD.U32 R46, R42, 0x10000, RZ ;  /* 0x000100002a2e7824 */ /* 0x000fe200078e00ff */
[----:B------:R-:W-:Y:S01]  /*0ff0*/  LOP3.LUT R13, R9, 0xffff0000, RZ, 0xc0, !PT ;  /* 0xffff0000090d7812 */ /* 0x000fe200078ec0ff */
[----:B------:R-:W-:Y:S01]  /*1000*/  FFMA.FTZ R68, R14, R47, R71 ;  /* 0x0000002f0e447223 */ /* 0x000fe20000010047 */
[C---:B------:R-:W-:Y:S01]  /*1010*/  SHF.L.U32 R71, R38.reuse, 0x10, RZ ;  /* 0x0000001026477819 */ /* 0x040fe200000006ff */
[C---:B------:R-:W-:Y:S01]  /*1020*/  IMAD.U32 R9, R41.reuse, 0x10000, RZ ;  /* 0x0001000029097824 */ /* 0x040fe200078e00ff */
[----:B------:R-:W-:Y:S01]  /*1030*/  LOP3.LUT R40, R41, 0xffff0000, RZ, 0xc0, !PT ;  /* 0xffff000029287812 */ /* 0x000fe200078ec0ff */
[----:B------:R-:W-:Y:S01]  /*1040*/  FFMA.FTZ R73, R3, R44, R68 ;  /* 0x0000002c03497223 */ /* 0x000fe20000010044 */
[----:B------:R-:W-:Y:S01]  /*1050*/  LOP3.LUT R68, R38, 0xffff0000, RZ, 0xc0, !PT ;  /* 0xffff000026447812 */ /* 0x000fe200078ec0ff */
[----:B------:R-:W-:Y:S01]  /*1060*/  IMAD.U32 R69, R43, 0x10000, RZ ;  /* 0x000100002b457824 */ /* 0x000fe200078e00ff */
[C---:B------:R-:W-:Y:S01]  /*1070*/  LOP3.LUT R38, R39.reuse, 0xffff0000, RZ, 0xc0, !PT ;  /* 0xffff000027267812 */ /* 0x040fe200078ec0ff */
[----:B------:R-:W-:Y:S01]  /*1080*/  FFMA.FTZ R73, R8, R15, R73 ;  /* 0x0000000f08497223 */ /* 0x000fe20000010049 */
[----:B------:R-:W-:Y:S01]  /*1090*/  IMAD.U32 R15, R39, 0x10000, RZ ;  /* 0x00010000270f7824 */ /* 0x000fe200078e00ff */
[C---:B------:R-:W-:Y:S01]  /*10a0*/  LOP3.LUT R39, R64.reuse, 0xffff0000, RZ, 0xc0, !PT ;  /* 0xffff000040277812 */ /* 0x040fe200078ec0ff */
[----:B------:R-:W-:-:S02]  /*10b0*/  IMAD.U32 R64, R64, 0x10000, RZ ;  /* 0x0001000040407824 */ /* 0x000fc400078e00ff */
[----:B------:R-:W-:Y:S01]  /*10c0*/  FFMA.FTZ R12, R12, R9, R73 ;  /* 0x000000090c0c7223 */ /* 0x000fe20000010049 */
[----:B------:R-:W-:Y:S01]  /*10d0*/  LOP3.LUT R41, R10, 0xffff0000, RZ, 0xc0, !PT ;  /* 0xffff00000a297812 */ /* 0x000fe200078ec0ff */
[----:B------:R-:W-:Y:S02]  /*10e0*/  IMAD.U32 R9, R62, 0x10000, RZ ;  /* 0x000100003e097824 */ /* 0x000fe400078e00ff */
[----:B------:R-:W-:Y:S01]  /*10f0*/  FMUL.FTZ R39, R39, R70 ;  /* 0x0000004627277220 */ /* 0x000fe20000410000 */
[----:B------:R-:W-:Y:S01]  /*1100*/  FFMA.FTZ R12, R13, R40, R12 ;  /* 0x000000280d0c7223 */ /* 0x000fe2000001000c */
[----:B------:R-:W-:Y:S01]  /*1110*/  SHF.L.U32 R13, R22, 0x10, RZ ;  /* 0x00000010160d7819 */ /* 0x000fe200000006ff */
[----:B------:R-:W-:Y:S02]  /*1120*/  IMAD.U32 R44, R36, 0x10000, RZ ;  /* 0x00010000242c7824 */ /* 0x000fe400078e00ff */
[----:B------:R-:W-:Y:S01]  /*1130*/  FFMA.FTZ R24, R64, R24, R39 ;  /* 0x0000001840187223 */ /* 0x000fe20000010027 */
[C---:B------:R-:W-:Y:S01]  /*1140*/  IMAD.U32 R39, R65.reuse, 0x10000, RZ ;  /* 0x0001000041277824 */ /* 0x040fe200078e00ff */
[----:B------:R-:W-:Y:S01]  /*1150*/  LOP3.LUT R65, R65, 0xffff0000, RZ, 0xc0, !PT ;  /* 0xffff000041417812 */ /* 0x000fe200078ec0ff */
[C---:B------:R-:W-:Y:S01]  /*1160*/  IMAD.U32 R64, R25.reuse, 0x10000, RZ ;  /* 0x0001000019407824 */ /* 0x040fe200078e00ff */
[----:B------:R-:W-:Y:S01]  /*1170*/  LOP3.LUT R25, R25, 0xffff0000, RZ, 0xc0, !PT ;  /* 0xffff000019197812 */ /* 0x000fe200078ec0ff */
[----:B------:R-:W-:Y:S01]  /*1180*/  FFMA.FTZ R12, R45, R46, R12 ;  /* 0x0000002e2d0c7223 */ /* 0x000fe2000001000c */
[----:B------:R-:W-:Y:S01]  /*1190*/  LOP3.LUT R2, R42, 0xffff0000, RZ, 0xc0, !PT ;  /* 0xffff00002a027812 */ /* 0x000fe200078ec0ff */
[----:B------:R-:W-:Y:S01]  /*11a0*/  FFMA.FTZ R24, R39, R64, R24 ;  /* 0x0000004027187223 */ /* 0x000fe20000010018 */
[C---:B------:R-:W-:Y:S01]  /*11b0*/  IMAD.U32 R39, R26.reuse, 0x10000, RZ ;  /* 0x000100001a277824 */ /* 0x040fe200078e00ff */
[----:B------:R-:W-:Y:S01]  /*11c0*/  LOP3.LUT R26, R26, 0xffff0000, RZ, 0xc0, !PT ;  /* 0xffff00001a1a7812 */ /* 0x000fe200078ec0ff */
[----:B------:R-:W-:-:S02]  /*11d0*/  IMAD.U32 R8, R6, 0x10000, RZ ;  /* 0x0001000006087824 */ /* 0x000fc400078e00ff */
[----:B------:R-:W-:Y:S01]  /*11e0*/  FFMA.FTZ R24, R65, R25, R24 ;  /* 0x0000001941187223 */ /* 0x000fe20000010018 */
[C---:B------:R-:W-:Y:S01]  /*11f0*/  SHF.L.U32 R25, R66.reuse, 0x10, RZ ;  /* 0x0000001042197819 */ /* 0x040fe200000006ff */
        /* <DEDUP_REMOVED lines=9> */
[----:B------:R-:W-:Y:S01]  /*1290*/  LOP3.LUT R63, R63, 0xffff0000, RZ, 0xc0, !PT ;  /* 0xffff00003f3f7812 */ /* 0x000fe200078ec0ff */
[----:B------:R-:W-:Y:S01]  /*12a0*/  FFMA.FTZ R24, R25, R26, R24 ;  /* 0x0000001a19187223 */ /* 0x000fe20000010018 */
[----:B------:R-:W-:Y:S01]  /*12b0*/  SHF.L.U32 R26, R27, 0x10, RZ ;  /* 0x000000101b1a7819 */ /* 0x000fe200000006ff */
[C---:B------:R-:W-:Y:S01]  /*12c0*/  IMAD.U32 R25, R67.reuse, 0x10000, RZ ;  /* 0x0001000043197824 */ /* 0x040fe200078e00ff */
[----:B------:R-:W-:Y:S01]  /*12d0*/  LOP3.LUT R67, R67, 0xffff0000, RZ, 0xc0, !PT ;  /* 0xffff000043437812 */ /* 0x000fe200078ec0ff */
[----:B------:R-:W-:Y:S01]  /*12e0*/  FFMA.FTZ R10, R11, R42, R10 ;  /* 0x0000002a0b0a7223 */ /* 0x000fe2000001000a */
[----:B------:R-:W-:Y:S01]  /*12f0*/  LOP3.LUT R27, R27, 0xffff0000, RZ, 0xc0, !PT ;  /* 0xffff00001b1b7812 */ /* 0x000fe200078ec0ff */
[----:B------:R-:W-:Y:S01]  /*1300*/  FFMA.FTZ R24, R25, R26, R24 ;  /* 0x0000001a19187223 */ /* 0x000fe20000010018 */
[----:B------:R-:W-:Y:S01]  /*1310*/  IMAD.U32 R25, R60, 0x10000, RZ ;  /* 0x000100003c197824 */ /* 0x000fe200078e00ff */
[----:B------:R-:W-:Y:S01]  /*1320*/  SHF.L.U32 R43, R4, 0x10, RZ ;  /* 0x00000010042b7819 */ /* 0x000fe200000006ff */
[----:B------:R-:W-:-:S02]  /*1330*/  IMAD.U32 R26, R20, 0x10000, RZ ;  /* 0x00010000141a7824 */ /* 0x000fc400078e00ff */
        /* <DEDUP_REMOVED lines=10> */
[----:B------:R-:W-:Y:S01]  /*13e0*/  FFMA.FTZ R43, R43, R44, R10 ;  /* 0x0000002c2b2b7223 */ /* 0x000fe2000001000a */
[----:B------:R-:W-:Y:S01]  /*13f0*/  LOP3.LUT R24, R62, 0xffff0000, RZ, 0xc0, !PT ;  /* 0xffff00003e187812 */ /* 0x000fe200078ec0ff */
[----:B------:R-:W-:Y:S01]  /*1400*/  FFMA.FTZ R20, R25, R26, R20 ;  /* 0x0000001a19147223 */ /* 0x000fe20000010014 */
[----:B------:R-:W-:Y:S01]  /*1410*/  LOP3.LUT R14, R4, 0xffff0000, RZ, 0xc0, !PT ;  /* 0xffff0000040e7812 */ /* 0x000fe200078ec0ff */
[----:B------:R-:W-:Y:S01]  /*1420*/  IMAD.U32 R4, R5, 0x10000, RZ ;  /* 0x0001000005047824 */ /* 0x000fe200078e00ff */
[----:B------:R-:W-:Y:S01]  /*1430*/  LOP3.LUT R47, R36, 0xffff0000, RZ, 0xc0, !PT ;  /* 0xffff0000242f7812 */ /* 0x000fe200078ec0ff */
[----:B------:R-:W-:Y:S01]  /*1440*/  FFMA.FTZ R20, R61, R21, R20 ;  /* 0x000000153d147223 */ /* 0x000fe20000010014 */
[----:B------:R-:W-:-:S02]  /*1450*/  LOP3.LUT R21, R22, 0xffff0000, RZ, 0xc0, !PT ;  /* 0xffff000016157812 */ /* 0x000fc400078ec0ff */
[----:B------:R-:W-:Y:S01]  /*1460*/  LOP3.LUT R22, R23, 0xffff0000, RZ, 0xc0, !PT ;  /* 0xffff000017167812 */ /* 0x000fe200078ec0ff */
[----:B------:R-:W-:Y:S01]  /*1470*/  FFMA.FTZ R9, R9, R13, R20 ;  /* 0x0000000d09097223 */ /* 0x000fe20000010014 */
[----:B------:R-:W-:Y:S01]  /*1480*/  LOP3.LUT R13, R52, 0xffff0000, RZ, 0xc0, !PT ;  /* 0xffff0000340d7812 */ /* 0x000fe200078ec0ff */
[----:B------:R-:W-:Y:S01]  /*1490*/  FFMA.FTZ R43, R14, R47, R43 ;  /* 0x0000002f0e2b7223 */ /* 0x000fe2000001002b */
[----:B------:R-:W-:Y:S01]  /*14a0*/  LOP3.LUT R10, R16, 0xffff0000, RZ, 0xc0, !PT ;  /* 0xffff0000100a7812 */ /* 0x000fe200078ec0ff */
[----:B------:R-:W-:Y:S01]  /*14b0*/  FFMA.FTZ R9, R24, R21, R9 ;  /* 0x0000001518097223 */ /* 0x000fe20000010009 */
[----:B------:R-:W-:Y:S02]  /*14c0*/  SHF.L.U32 R3, R37, 0x10, RZ ;  /* 0x0000001025037819 */ /* 0x000fe400000006ff */
[----:B------:R-:W-:Y:S01]  /*14d0*/  LOP3.LUT R5, R5, 0xffff0000, RZ, 0xc0, !PT ;  /* 0xffff000005057812 */ /* 0x000fe200078ec0ff */
[----:B------:R-:W-:Y:S01]  /*14e0*/  FFMA.FTZ R2, R2, R12, R9 ;  /* 0x0000000c02027223 */ /* 0x000fe20000010009 */
[----:B------:R-:W-:Y:S01]  /*14f0*/  SHF.L.U32 R9, R52, 0x10, RZ ;  /* 0x0000001034097819 */ /* 0x000fe200000006ff */
[----:B------:R-:W-:Y:S01]  /*1500*/  FFMA.FTZ R4, R4, R3, R43 ;  /* 0x0000000304047223 */ /* 0x000fe2000001002b */
[----:B------:R-:W-:Y:S01]  /*1510*/  LOP3.LUT R36, R37, 0xffff0000, RZ, 0xc0, !PT ;  /* 0xffff000025247812 */ /* 0x000fe200078ec0ff */
[----:B------:R-:W-:Y:S01]  /*1520*/  FFMA.FTZ R2, R63, R22, R2 ;  /* 0x000000163f027223 */ /* 0x000fe20000010002 */
[----:B------:R-:W-:Y:S01]  /*1530*/  LOP3.LUT R16, R17, 0xffff0000, RZ, 0xc0, !PT ;  /* 0xffff000011107812 */ /* 0x000fe200078ec0ff */
[----:B------:R-:W-:Y:S01]  /*1540*/  IMAD.U32 R3, R54, 0x10000, RZ ;  /* 0x0001000036037824 */ /* 0x000fe200078e00ff */
[----:B------:R-:W-:Y:S01]  /*1550*/  LOP3.LUT R37, R6, 0xffff0000, RZ, 0xc0, !PT ;  /* 0xffff000006257812 */ /* 0x000fe200078ec0ff */
[----:B------:R-:W-:Y:S01]  /*1560*/  FFMA.FTZ R2, R9, R11, R2 ;  /* 0x0000000b09027223 */ /* 0x000fe20000010002 */
[----:B------:R-:W-:Y:S01]  /*1570*/  SHF.L.U32 R11, R17, 0x10, RZ ;  /* 0x00000010110b7819 */ /* 0x000fe200000006ff */
[C---:B------:R-:W-:Y:S01]  /*1580*/  IMAD.U32 R9, R53.reuse, 0x10000, RZ ;  /* 0x0001000035097824 */ /* 0x040fe200078e00ff */
[----:B------:R-:W-:Y:S01]  /*1590*/  LOP3.LUT R53, R53, 0xffff0000, RZ, 0xc0, !PT ;  /* 0xffff000035357812 */ /* 0x000fe200078ec0ff */
[----:B------:R-:W-:Y:S01]  /*15a0*/  FFMA.FTZ R2, R13, R10, R2 ;  /* 0x0000000a0d027223 */ /* 0x000fe20000010002 */
[----:B------:R-:W-:Y:S01]  /*15b0*/  FFMA.FTZ R5, R5, R36, R4 ;  /* 0x0000002405057223 */ /* 0x000fe20000010004 */
[----:B------:R-:W-:Y:S01]  /*15c0*/  SHF.L.U32 R4, R18, 0x10, RZ ;  /* 0x0000001012047819 */ /* 0x000fe200000006ff */
[----:B------:R-:W-:-:S02]  /*15d0*/  IMAD.U32 R6, R7, 0x10000, RZ ;  /* 0x0001000007067824 */ /* 0x000fc400078e00ff */
[----:B------:R-:W-:Y:S01]  /*15e0*/  FFMA.FTZ R2, R9, R11, R2 ;  /* 0x0000000b09027223 */ /* 0x000fe20000010002 */
[----:B------:R-:W-:Y:S01]  /*15f0*/  FFMA.FTZ R8, R8, R71, R5 ;  /* 0x0000004708087223 */ /* 0x000fe20000010005 */
[----:B------:R-:W-:Y:S01]  /*1600*/  LOP3.LUT R10, R54, 0xffff0000, RZ, 0xc0, !PT ;  /* 0xffff0000360a7812 */ /* 0x000fe200078ec0ff */
[----:B------:R-:W-:Y:S02]  /*1610*/  IMAD.U32 R17, R55, 0x10000, RZ ;  /* 0x0001000037117824 */ /* 0x000fe400078e00ff */
[----:B------:R-:W-:Y:S01]  /*1620*/  FFMA.FTZ R2, R53, R16, R2 ;  /* 0x0000001035027223 */ /* 0x000fe20000010002 */
[----:B------:R-:W-:Y:S01]  /*1630*/  LOP3.LUT R11, R18, 0xffff0000, RZ, 0xc0, !PT ;  /* 0xffff0000120b7812 */ /* 0x000fe200078ec0ff */
[----:B------:R-:W-:Y:S01]  /*1640*/  FFMA.FTZ R37, R37, R68, R8 ;  /* 0x0000004425257223 */ /* 0x000fe20000010008 */
[----:B------:R-:W-:Y:S01]  /*1650*/  LOP3.LUT R7, R7, 0xffff0000, RZ, 0xc0, !PT ;  /* 0xffff000007077812 */ /* 0x000fe200078ec0ff */
[----:B------:R-:W-:Y:S01]  /*1660*/  FFMA.FTZ R9, R3, R4, R2 ;  /* 0x0000000403097223 */ /* 0x000fe20000010002 */
[----:B------:R-:W-:-:S02]  /*1670*/  IMAD.U32 R18, R19, 0x10000, RZ ;  /* 0x0001000013127824 */ /* 0x000fc400078e00ff */
[----:B------:R-:W-:Y:S01]  /*1680*/  FFMA.FTZ R14, R6, R15, R37 ;  /* 0x0000000f060e7223 */ /* 0x000fe20000010025 */
[----:B------:R-:W-:Y:S01]  /*1690*/  LOP3.LUT R55, R55, 0xffff0000, RZ, 0xc0, !PT ;  /* 0xffff000037377812 */ /* 0x000fe200078ec0ff */
[----:B------:R-:W-:Y:S01]  /*16a0*/  FFMA.FTZ R16, R10, R11, R9 ;  /* 0x0000000b0a107223 */ /* 0x000fe20000010009 */
[----:B------:R-:W-:Y:S01]  /*16b0*/  LOP3.LUT R19, R19, 0xffff0000, RZ, 0xc0, !PT ;  /* 0xffff000013137812 */ /* 0x000fe200078ec0ff */
[----:B------:R-:W-:Y:S01]  /*16c0*/  IMAD.U32 R2, R28, 0x10000, RZ ;  /* 0x000100001c027824 */ /* 0x000fe200078e00ff */
[----:B------:R-:W-:Y:S01]  /*16d0*/  SHF.L.U32 R9, R48, 0x10, RZ ;  /* 0x0000001030097819 */ /* 0x000fe200000006ff */
[----:B------:R-:W-:Y:S01]  /*16e0*/  FFMA.FTZ R16, R17, R18, R16 ;  /* 0x0000001211107223 */ /* 0x000fe20000010010 */
[----:B------:R-:W-:Y:S01]  /*16f0*/  FFMA.FTZ R7, R7, R38, R14 ;  /* 0x0000002607077223 */ /* 0x000fe2000001000e */
[----:B------:R-:W-:Y:S01]  /*1700*/  LOP3.LUT R28, R28, 0xffff0000, RZ, 0xc0, !PT ;  /* 0xffff00001c1c7812 */ /* 0x000fe200078ec0ff */
[----:B------:R-:W-:Y:S01]  /*1710*/  IMAD.U32 R17, R56, 0x10000, RZ ;  /* 0x0001000038117824 */ /* 0x000fe200078e00ff */
[----:B------:R-:W-:Y:S01]  /*1720*/  LOP3.LUT R11, R48, 0xffff0000, RZ, 0xc0, !PT ;  /* 0xffff0000300b7812 */ /* 0x000fe200078ec0ff */
[----:B------:R-:W-:-:S02]  /*1730*/  IMAD.U32 R14, R32, 0x10000, RZ ;  /* 0x00010000200e7824 */ /* 0x000fc400078e00ff */
[----:B------:R-:W-:Y:S01]  /*1740*/  FFMA.FTZ R16, R55, R19, R16 ;  /* 0x0000001337107223 */ /* 0x000fe20000010010 */
[----:B------:R-:W-:Y:S01]  /*1750*/  FFMA.FTZ R7, R2, R9, R7 ;  /* 0x0000000902077223 */ /* 0x000fe20000010007 */
[----:B------:R-:W-:Y:S01]  /*1760*/  LOP3.LUT R9, R56, 0xffff0000, RZ, 0xc0, !PT ;  /* 0xffff000038097812 */ /* 0x000fe200078ec0ff */
[----:B------:R-:W-:Y:S01]  /*1770*/  IMAD.U32 R6, R49, 0x10000, RZ ;  /* 0x0001000031067824 */ /* 0x000fe200078e00ff */
[----:B------:R-:W-:Y:S01]  /*1780*/  LOP3.LUT R32, R32, 0xffff0000, RZ, 0xc0, !PT ;  /* 0xffff000020207812 */ /* 0x000fe200078ec0ff */
[----:B------:R-:W-:Y:S01]  /*1790*/  FFMA.FTZ R14, R17, R14, R16 ;  /* 0x0000000e110e7223 */ /* 0x000fe20000010010 */
[----:B------:R-:W-:Y:S01]  /*17a0*/  SHF.L.U32 R3, R29, 0x10, RZ ;  /* 0x000000101d037819 */ /* 0x000fe200000006ff */
        /* <DEDUP_REMOVED lines=10> */
[----:B------:R-:W-:-:S02]  /*1850*/  IMAD.U32 R4, R30, 0x10000, RZ ;  /* 0x000100001e047824 */ /* 0x000fc400078e00ff */
[----:B------:R-:W-:Y:S01]  /*1860*/  FFMA.FTZ R29, R29, R8, R6 ;  /* 0x000000081d1d7223 */ /* 0x000fe20000010006 */
[----:B------:R-:W-:Y:S01]  /*1870*/  IMAD.U32 R13, R50, 0x10000, RZ ;  /* 0x00010000320d7824 */ /* 0x000fe200078e00ff */
        /* <DEDUP_REMOVED lines=21> */
[----:B------:R-:W-:Y:S01]  /*19d0*/  FFMA.FTZ R10, R31, R12, R10 ;  /* 0x0000000c1f0a7223 */ /* 0x000fe2000001000a */
[----:B------:R-:W0:Y:S01]  /*19e0*/  S2R R7, SR_TID.X ;  /* 0x0000000000077919 */ /* 0x000e220000002100 */
[----:B------:R-:W-:-:S02]  /*19f0*/  SHF.R.S32.HI R8, RZ, 0x1f, R0 ;  /* 0x0000001fff087819 */ /* 0x000fc40000011400 */
[----:B------:R-:W-:Y:S01]  /*1a00*/  FFMA.FTZ R35, R59, R35, R2 ;  /* 0x000000233b237223 */ /* 0x000fe20000010002 */
[----:B------:R-:W1:Y:S04]  /*1a10*/  SHFL.BFLY PT, R3, R10, 0x4, 0x1f ;  /* 0x0c801f000a037f89 */ /* 0x000e6800000e0000 */
[----:B------:R-:W2:Y:S01]  /*1a20*/  SHFL.BFLY PT, R2, R35, 0x4, 0x1f ;  /* 0x0c801f0023027f89 */ /* 0x000ea200000e0000 */
[----:B-1----:R-:W-:Y:S01]  /*1a30*/  FADD.FTZ R3, R10, R3 ;  /* 0x000000030a037221 */ /* 0x002fe20000010000 */
[----:B--2---:R-:W-:Y:S01]  /*1a40*/  FADD.FTZ R4, R35, R2 ;  /* 0x0000000223047221 */ /* 0x004fe20000010000 */
[----:B0-----:R-:W-:-:S03]  /*1a50*/  LOP3.LUT P0, RZ, R7, 0x7, RZ, 0xc0, !PT ;  /* 0x0000000707ff7812 */ /* 0x001fc6000780c0ff */
[----:B------:R-:W0:Y:S01]  /*1a60*/  SHFL.BFLY PT, R2, R3, 0x2, 0x1f ;  /* 0x0c401f0003027f89 */ /* 0x000e2200000e0000 */
[----:B------:R-:W-:-:S03]  /*1a70*/  LEA.HI R7, P1, R7, R0, RZ, 0x1d ;  /* 0x0000000007077211 */ /* 0x000fc6000783e8ff */
[----:B------:R-:W1:Y:S01]  /*1a80*/  SHFL.BFLY PT, R5, R4, 0x2, 0x1f ;  /* 0x0c401f0004057f89 */ /* 0x000e6200000e0000 */
[----:B------:R-:W-:Y:S01]  /*1a90*/  IADD3.X R8, RZ, R8, RZ, P1, !PT ;  /* 0x00000008ff087210 */ /* 0x000fe20000ffe4ff */
[----:B0-----:R-:W-:Y:S01]  /*1aa0*/  FADD.FTZ R9, R3, R2 ;  /* 0x0000000203097221 */ /* 0x001fe20000010000 */
[C---:B------:R-:W-:Y:S01]  /*1ab0*/  LEA R2, P1, R7.reuse, UR4, 0x2 ;  /* 0x0000000407027c11 */ /* 0x040fe2000f8210ff */
[----:B------:R-:W-:Y:S01]  /*1ac0*/  ULDC UR4, c[0x0][0x384] ;  /* 0x0000e10000047ab9 */ /* 0x000fe20000000800 */
[----:B-1----:R-:W-:Y:S02]  /*1ad0*/  FADD.FTZ R5, R4, R5 ;  /* 0x0000000504057221 */ /* 0x002fe40000010000 */
[----:B------:R-:W0:Y:S01]  /*1ae0*/  SHFL.BFLY PT, R12, R9, 0x1, 0x1f ;  /* 0x0c201f00090c7f89 */ /* 0x000e2200000e0000 */
[----:B------:R-:W-:-:S03]  /*1af0*/  LEA.HI.X R3, R7, UR5, R8, 0x2, P1 ;  /* 0x0000000507037c11 */ /* 0x000fc600088f1408 */
[----:B------:R-:W1:Y:S01]  /*1b00*/  SHFL.BFLY PT, R6, R5, 0x1, 0x1f ;  /* 0x0c201f0005067f89 */ /* 0x000e6200000e0000 */
[----:B0-----:R-:W-:Y:S01]  /*1b10*/  @!P0 FADD.FTZ R0, R9, R12 ;  /* 0x0000000c09008221 */ /* 0x001fe20000010000 */
[----:B-1----:R-:W-:-:S03]  /*1b20*/  FADD.FTZ R6, R5, R6 ;  /* 0x0000000605067221 */ /* 0x002fc60000010000 */
[----:B------:R-:W-:Y:S01]  /*1b30*/  @!P0 FMUL.FTZ R5, R0, UR4 ;  /* 0x0000000400058c20 */ /* 0x000fe20008410000 */
[----:B------:R-:W-:-:S04]  /*1b40*/  FMUL.FTZ R7, R6, UR4 ;  /* 0x0000000406077c20 */ /* 0x000fc80008410000 */
[----:B------:R0:W-:Y:S01]  /*1b50*/  @!P0 STG.E desc[UR6][R2.64], R5 ;  /* 0x0000000502008986 */ /* 0x0001e2000c101906 */
[----:B------:R-:W-:Y:S05]  /*1b60*/  @P0 EXIT ;  /* 0x000000000000094d */ /* 0x000fea0003800000 */
[----:B------:R-:W-:Y:S01]  /*1b70*/  STG.E desc[UR6][R2.64+0x80], R7 ;  /* 0x0000800702007986 */ /* 0x000fe2000c101906 */
[----:B------:R-:W-:Y:S05]  /*1b80*/  EXIT ;  /* 0x000000000000794d */ /* 0x000fea0003800000 */
.L_x_196:
        /* <DEDUP_REMOVED lines=15> */
.L_x_1036:


//--------------------- .text._ZN5flash25flash_bwd_dot_do_o_kernelILb1E23Flash_bwd_kernel_traitsILi256ELi64ELi32ELi8ELi4ELi1ELi2ELb1ELb1EN7cutlass10bfloat16_tE19Flash_kernel_traitsILi256ELi64ELi32ELi8ES3_EEEEvNS_16Flash_bwd_paramsE --------------------------
	.section	.text._ZN5flash25flash_bwd_dot_do_o_kernelILb1E23Flash_bwd_kernel_traitsILi256ELi64ELi32ELi8ELi4ELi1ELi2ELb1ELb1EN7cutlass10bfloat16_tE19Flash_kernel_traitsILi256ELi64ELi32ELi8ES3_EEEEvNS_16Flash_bwd_paramsE,"ax",@progbits
	.align	128
        .global         _ZN5flash25flash_bwd_dot_do_o_kernelILb1E23Flash_bwd_kernel_traitsILi256ELi64ELi32ELi8ELi4ELi1ELi2ELb1ELb1EN7cutlass10bfloat16_tE19Flash_kernel_traitsILi256ELi64ELi32ELi8ES3_EEEEvNS_16Flash_bwd_paramsE
        .type           _ZN5flash25flash_bwd_dot_do_o_kernelILb1E23Flash_bwd_kernel_traitsILi256ELi64ELi32ELi8ELi4ELi1ELi2ELb1ELb1EN7cutlass10bfloat16_tE19Flash_kernel_traitsILi256ELi64ELi32ELi8ES3_EEEEvNS_16Flash_bwd_paramsE,@function
        .size           _ZN5flash25flash_bwd_dot_do_o_kernelILb1E23Flash_bwd_kernel_traitsILi256ELi64ELi32ELi8ELi4ELi1ELi2ELb1ELb1EN7cutlass10bfloat16_tE19Flash_kernel_traitsILi256ELi64ELi32ELi8ES3_EEEEvNS_16Flash_bwd_paramsE,(.L_x_1037 - _ZN5flash25flash_bwd_dot_do_o_kernelILb1E23Flash_bwd_kernel_traitsILi256ELi64ELi32ELi8ELi4ELi1ELi2ELb1ELb1EN7cutlass10bfloat16_tE19Flash_kernel_traitsILi256ELi64ELi32ELi8ES3_EEEEvNS_16Flash_bwd_paramsE)
        .other          _ZN5flash25flash_bwd_dot_do_o_kernelILb1E23Flash_bwd_kernel_traitsILi256ELi64ELi32ELi8ELi4ELi1ELi2ELb1ELb1EN7cutlass10bfloat16_tE19Flash_kernel_traitsILi256ELi64ELi32ELi8ES3_EEEEvNS_16Flash_bwd_paramsE,@"STO_CUDA_ENTRY STV_DEFAULT"
_ZN5flash25flash_bwd_dot_do_o_kernelILb1E23Flash_bwd_kernel_traitsILi256ELi64ELi32ELi8ELi4ELi1ELi2ELb1ELb1EN7cutlass10bfloat16_tE19Flash_kernel_traitsILi256ELi64ELi32ELi8ES3_EEEEvNS_16Flash_bwd_paramsE:
.text._ZN5flash25flash_bwd_dot_do_o_kernelILb1E23Flash_bwd_kernel_traitsILi256ELi64ELi32ELi8ELi4ELi1ELi2ELb1ELb1EN7cutlass10bfloat16_tE19Flash_kernel_traitsILi256ELi64ELi32ELi8ES3_EEEEvNS_16Flash_bwd_paramsE:
        /* <DEDUP_REMOVED lines=14> */
[----:B------:R-:W0:Y:S02]  /*00e0*/  S2R R69, SR_CTAID.X ;  /* 0x0000000000457919 */ /* 0x000e240000002500 */
[----:B0-----:R-:W-:Y:S01]  /*00f0*/  IMAD.SHL.U32 R69, R69, 0x40, RZ ;  /* 0x0000004045457824 */ /* 0x001fe200078e00ff */
[----:B--2---:R-:W-:-:S06]  /*0100*/  @P0 IADD3 R2, R6, -R17, RZ ;  /* 0x8000001106020210 */ /* 0x004fcc0007ffe0ff */
[----:B------:R-:W0:Y:S02]  /*0110*/  @!P0 LDC R2, c[0x0][0x2c4] ;  /* 0x0000b100ff028b82 */ /* 0x000e240000000800 */
[----:B0-----:R-:W-:-:S13]  /*0120*/  ISETP.GT.AND P1, PT, R2, R69, PT ;  /* 0x000000450200720c */ /* 0x001fda0003f24270 */
[----:B------:R-:W-:Y:S05]  /*0130*/  @!P1 EXIT ;  /* 0x000000000000994d */ /* 0x000fea0003800000 */
[----:B------:R-:W-:Y:S01]  /*0140*/  ISETP.NE.AND P1, PT, R17, -0x1, PT ;  /* 0xffffffff1100780c */ /* 0x000fe20003f25270 */
[----:B------:R-:W0:Y:S01]  /*0150*/  LDC R16, c[0x0][0x2d4] ;  /* 0x0000b500ff107b82 */ /* 0x000e220000000800 */
[----:B------:R-:W-:Y:S01]  /*0160*/  IMAD.WIDE R4, R15, 0x80, RZ ;  /* 0x000000800f047825 */ /* 0x000fe200078e02ff */
[----:B------:R-:W1:Y:S01]  /*0170*/  S2R R68, SR_TID.X ;  /* 0x0000000000447919 */ /* 0x000e620000002100 */
[----:B------:R-:W-:Y:S01]  /*0180*/  HFMA2.MMA R27, -RZ, RZ, 0, 0 ;  /* 0x00000000ff1b7435 */ /* 0x000fe200000001ff */
[----:B------:R-:W2:Y:S01]  /*0190*/  S2R R36, SR_CTAID.Z ;  /* 0x0000000000247919 */ /* 0x000ea20000002700 */
[----:B------:R-:W-:-:S03]  /*01a0*/  SEL R0, R4, RZ, P0 ;  /* 0x000000ff04007207 */ /* 0x000fc60000000000 */
[----:B------:R-:W3:Y:S01]  /*01b0*/  LDC R31, c[0x0][0x270] ;  /* 0x00009c00ff1f7b82 */ /* 0x000ee20000000800 */
[----:B------:R-:W-:Y:S02]  /*01c0*/  SEL R21, R5, RZ, P0 ;  /* 0x000000ff05157207 */ /* 0x000fe40000000000 */
[----:B------:R-:W-:Y:S01]  /*01d0*/  IADD3 R19, P0, R69, R0, RZ ;  /* 0x0000000045137210 */ /* 0x000fe20007f1e0ff */
[----:B------:R-:W-:Y:S01]  /*01e0*/  @P1 IMAD.MOV.U32 R25, RZ, RZ, R17 ;  /* 0x000000ffff191224 */ /* 0x000fe200078e0011 */
[----:B------:R-:W-:-:S03]  /*01f0*/  @!P1 SHF.R.S32.HI R3, RZ, 0x1f, R15 ;  /* 0x0000001fff039819 */ /* 0x000fc6000001140f */
[----:B------:R-:W4:Y:S08]  /*0200*/  @P1 LDC.64 R10, c[0x0][0x420] ;  /* 0x00010800ff0a1b82 */ /* 0x000f300000000a00 */
[----:B------:R-:W5:Y:S01]  /*0210*/  @!P1 LDC.64 R12, c[0x0][0x418] ;  /* 0x00010600ff0c9b82 */ /* 0x000f620000000a00 */
[----:B0-----:R-:W-:-:S07]  /*0220*/  IMAD.WIDE R4, R15, R16, RZ ;  /* 0x000000100f047225 */ /* 0x001fce00078e02ff */
[----:B------:R-:W0:Y:S01]  /*0230*/  @P1 LDC.64 R22, c[0x0][0x298] ;  /* 0x0000a600ff161b82 */ /* 0x000e220000000a00 */
[----:B---3--:R-:W-:-:S07]  /*0240*/  IMAD R5, R5, R31, RZ ;  /* 0x0000001f05057224 */ /* 0x008fce00078e02ff */
[----:B------:R-:W3:Y:S01]  /*0250*/  LDC R33, c[0x0][0x2dc] ;  /* 0x0000b700ff217b82 */ /* 0x000ee20000000800 */
[----:B----4-:R-:W-:-:S04]  /*0260*/  @P1 IMAD.WIDE.U32 R6, R17, R10, RZ ;  /* 0x0000000a11061225 */ /* 0x010fc800078e00ff */
[----:B------:R-:W-:Y:S02]  /*0270*/  @P1 IMAD.MOV.U32 R29, RZ, RZ, R6 ;  /* 0x000000ffff1d1224 */ /* 0x000fe400078e0006 */
[-C--:B-----5:R-:W-:Y:S02]  /*0280*/  @!P1 IMAD R8, R3, R12.reuse, RZ ;  /* 0x0000000c03089224 */ /* 0x0a0fe400078e02ff */
[----:B------:R-:W-:Y:S01]  /*0290*/  @P1 IMAD R3, R17, R11, R7 ;  /* 0x0000000b11031224 */ /* 0x000fe200078e0207 */
[----:B------:R-:W-:Y:S01]  /*02a0*/  SHF.R.S32.HI R11, RZ, 0x1f, R31 ;  /* 0x0000001fff0b7819 */ /* 0x000fe2000001141f */
[C---:B------:R-:W-:Y:S02]  /*02b0*/  @!P1 IMAD R13, R15.reuse, R13, R8 ;  /* 0x0000000d0f0d9224 */ /* 0x040fe400078e0208 */
[----:B------:R-:W-:Y:S01]  /*02c0*/  @!P1 IMAD.WIDE.U32 R8, R15, R12, RZ ;  /* 0x0000000c0f089225 */ /* 0x000fe200078e00ff */
[----:B------:R-:W-:-:S03]  /*02d0*/  SHF.R.S32.HI R12, RZ, 0x1f, R69 ;  /* 0x0000001fff0c7819 */ /* 0x000fc60000011445 */
[C---:B------:R-:W-:Y:S01]  /*02e0*/  IMAD R5, R4.reuse, R11, R5 ;  /* 0x0000000b04057224 */ /* 0x040fe200078e0205 */
[----:B------:R-:W-:Y:S01]  /*02f0*/  @!P1 IADD3 R3, R9, R13, RZ ;  /* 0x0000000d09039210 */ /* 0x000fe20007ffe0ff */
[----:B------:R-:W-:-:S04]  /*0300*/  IMAD.WIDE.U32 R10, R4, R31, RZ ;  /* 0x0000001f040a7225 */ /* 0x000fc800078e00ff */
[----:B0-----:R-:W-:Y:S01]  /*0310*/  @P1 IMAD.WIDE.U32 R6, R17, R22, RZ ;  /* 0x0000001611061225 */ /* 0x001fe200078e00ff */
[----:B---3--:R-:W-:-:S03]  /*0320*/  SHF.R.S32.HI R13, RZ, 0x1f, R33 ;  /* 0x0000001fff0d7819 */ /* 0x008fc60000011421 */
[----:B------:R-:W-:Y:S02]  /*0330*/  IMAD.IADD R0, R11, 0x1, R5 ;  /* 0x000000010b007824 */ /* 0x000fe400078e0205 */
[----:B------:R-:W-:Y:S02]  /*0340*/  @P1 IMAD R23, R17, R23, R7 ;  /* 0x0000001711171224 */ /* 0x000fe400078e0207 */
[----:B------:R-:W-:Y:S02]  /*0350*/  @P1 IMAD.MOV.U32 R41, RZ, RZ, R6 ;  /* 0x000000ffff291224 */ /* 0x000fe400078e0006 */
[----:B------:R-:W-:-:S04]  /*0360*/  IMAD.WIDE R4, R31, R33, RZ ;  /* 0x000000211f047225 */ /* 0x000fc800078e02ff */
[----:B------:R-:W-:Y:S01]  /*0370*/  IMAD R14, R0, R33, RZ ;  /* 0x00000021000e7224 */ /* 0x000fe200078e02ff */
[----:B-12---:R-:W-:Y:S06]  /*0380*/  @P1 BRA `(.L_x_197) ;  /* 0x0000000000201947 */ /* 0x006fec0003800000 */
[----:B------:R-:W0:Y:S01]  /*0390*/  LDC.64 R22, c[0x0][0x290] ;  /* 0x0000a400ff167b82 */ /* 0x000e220000000a00 */
[----:B------:R-:W-:Y:S01]  /*03a0*/  SHF.R.S32.HI R7, RZ, 0x1f, R15 ;  /* 0x0000001fff077819 */ /* 0x000fe2000001140f */
[----:B------:R-:W-:-:S04]  /*03b0*/  IMAD.MOV.U32 R25, RZ, RZ, -0x1 ;  /* 0xffffffffff197424 */ /* 0x000fc800078e00ff */
[-C--:B0-----:R-:W-:Y:S02]  /*03c0*/  IMAD R0, R7, R22.reuse, RZ ;  /* 0x0000001607007224 */ /* 0x081fe400078e02ff */
[----:B------:R-:W-:-:S04]  /*03d0*/  IMAD.WIDE.U32 R6, R15, R22, RZ ;  /* 0x000000160f067225 */ /* 0x000fc800078e00ff */
[----:B------:R-:W-:Y:S01]  /*03e0*/  IMAD R23, R15, R23, R0 ;  /* 0x000000170f177224 */ /* 0x000fe200078e0200 */
[----:B------:R-:W-:-:S03]  /*03f0*/  MOV R41, R6 ;  /* 0x0000000600297202 */ /* 0x000fc60000000f00 */
[----:B------:R-:W-:-:S07]  /*0400*/  IMAD.IADD R23, R7, 0x1, R23 ;  /* 0x0000000107177824 */ /* 0x000fce00078e0217 */
.L_x_197:
[----:B------:R-:W-:Y:S01]  /*0410*/  ULDC.U8 UR6, c[0x0][0x3d8] ;  /* 0x0000f60000067ab9 */ /* 0x000fe20000000000 */
[----:B------:R-:W-:Y:S01]  /*0420*/  IADD3.X R7, R12, R21, RZ, P0, !PT ;  /* 0x000000150c077210 */ /* 0x000fe200007fe4ff */
[----:B------:R-:W-:Y:S01]  /*0430*/  IMAD R0, R5, R25, RZ ;  /* 0x0000001905007224 */ /* 0x000fe200078e02ff */
[----:B------:R-:W-:Y:S01]  /*0440*/  ISETP.NE.AND P0, PT, RZ, UR6, PT ;  /* 0x00000006ff007c0c */ /* 0x000fe2000bf05270 */
[----:B------:R-:W-:Y:S01]  /*0450*/  IMAD R9, R13, R10, R14 ;  /* 0x0000000a0d097224 */ /* 0x000fe200078e020e */
[----:B------:R-:W-:Y:S01]  /*0460*/  SHF.R.S32.HI R37, RZ, 0x1f, R36 ;  /* 0x0000001fff257819 */ /* 0x000fe20000011424 */
[----:B------:R-:W-:Y:S02]  /*0470*/  IMAD R27, R4, R27, R0 ;  /* 0x0000001b041b7224 */ /* 0x000fe400078e0200 */
[----:B------:R-:W-:-:S04]  /*0480*/  IMAD.WIDE.U32 R10, R10, R33, RZ ;  /* 0x000000210a0a7225 */ /* 0x000fc800078e00ff */
[----:B------:R-:W-:Y:S02]  /*0490*/  IMAD R0, R7, R4, RZ ;  /* 0x0000000407007224 */ /* 0x000fe400078e02ff */
[----:B------:R-:W-:Y:S02]  /*04a0*/  @!P1 IMAD.MOV.U32 R29, RZ, RZ, R8 ;  /* 0x000000ffff1d9224 */ /* 0x000fe400078e0008 */
[----:B------:R-:W-:-:S04]  /*04b0*/  IMAD.WIDE.U32 R6, R4, R25, RZ ;  /* 0x0000001904067225 */ /* 0x000fc800078e00ff */
[----:B------:R-:W-:Y:S01]  /*04c0*/  IMAD.IADD R14, R11, 0x1, R9 ;  /* 0x000000010b0e7824 */ /* 0x000fe200078e0209 */
[----:B------:R-:W-:Y:S01]  /*04d0*/  SEL R10, R10, R6, !P1 ;  /* 0x000000060a0a7207 */ /* 0x000fe20004800000 */
[----:B------:R-:W-:Y:S02]  /*04e0*/  IMAD R13, R36, R33, RZ ;  /* 0x00000021240d7224 */ /* 0x000fe400078e02ff */
[----:B------:R-:W-:-:S03]  /*04f0*/  IMAD.WIDE.U32 R8, R19, R4, RZ ;  /* 0x0000000413087225 */ /* 0x000fc600078e00ff */
[----:B------:R-:W-:Y:S01]  /*0500*/  SHF.R.S32.HI R6, RZ, 0x1f, R13 ;  /* 0x0000001fff067819 */ /* 0x000fe2000001140d */
[----:B------:R-:W-:Y:S02]  /*0510*/  IMAD R11, R5, R19, R0 ;  /* 0x00000013050b7224 */ /* 0x000fe400078e0200 */
[----:B------:R-:W-:-:S03]  /*0520*/  @P1 IMAD.IADD R14, R7, 0x1, R27 ;  /* 0x00000001070e1824 */ /* 0x000fc600078e021b */
[----:B------:R-:W-:Y:S01]  /*0530*/  IADD3 R11, R9, R11, RZ ;  /* 0x0000000b090b7210 */ /* 0x000fe20007ffe0ff */
[----:B------:R-:W-:Y:S06]  /*0540*/  @!P0 BRA `(.L_x_198) ;  /* 0x00000000001c8947 */ /* 0x000fec0003800000 */
[----:B------:R-:W0:Y:S01]  /*0550*/  LDC R5, c[0x0][0x2c0] ;  /* 0x0000b000ff057b82 */ /* 0x000e220000000800 */
[----:B------:R-:W-:-:S04]  /*0560*/  @!P1 IMAD R17, R15, R16, RZ ;  /* 0x000000100f119224 */ /* 0x000fc800078e02ff */
[----:B------:R-:W-:-:S03]  /*0570*/  IMAD R38, R15, 0x80, R17 ;  /* 0x000000800f267824 */ /* 0x000fc600078e0211 */
[----:B------:R-:W0:Y:S02]  /*0580*/  LDC R0, c[0x0][0x2e4] ;  /* 0x0000b900ff007b82 */ /* 0x000e240000000800 */
[----:B0-----:R-:W-:-:S04]  /*0590*/  IMAD R5, R5, 0x80, R0 ;  /* 0x0000008005057824 */ /* 0x001fc800078e0200 */
[----:B------:R-:W-:Y:S01]  /*05a0*/  IMAD R38, R5, R36, R38 ;  /* 0x0000002405267224 */ /* 0x000fe200078e0226 */
[----:B------:R-:W-:Y:S06]  /*05b0*/  BRA `(.L_x_199) ;  /* 0x0000000000087947 */ /* 0x000fec0003800000 */
.L_x_198:
[----:B------:R-:W-:-:S04]  /*05c0*/  IMAD R38, R15, R31, R36 ;  /* 0x0000001f0f267224 */ /* 0x000fc800078e0224 */
[----:B------:R-:W-:-:S07]  /*05d0*/  IMAD R38, R38, R16, RZ ;  /* 0x0000001026267224 */ /* 0x000fce00078e02ff */
.L_x_199:
[----:B------:R-:W-:Y:S01]  /*05e0*/  SHF.R.S32.HI R5, RZ, 0x1f, R68 ;  /* 0x0000001fff057819 */ /* 0x000fe20000011444 */
[----:B------:R-:W-:Y:S01]  /*05f0*/  ULDC.64 UR10, c[0x0][0x420] ;  /* 0x00010800000a7ab9 */ /* 0x000fe20000000a00 */
[----:B------:R-:W-:Y:S01]  /*0600*/  IADD3 R8, P0, P1, R8, R10, R13 ;  /* 0x0000000a08087210 */ /* 0x000fe2000791e00d */
[----:B------:R-:W-:Y:S01]  /*0610*/  IMAD.IADD R13, R2, 0x1, -R69 ;  /* 0x00000001020d7824 */ /* 0x000fe200078e0a45 */
[CC--:B------:R-:W-:Y:S01]  /*0620*/  LEA.HI R0, R5.reuse, R68.reuse, RZ, 0x4 ;  /* 0x0000004405007211 */ /* 0x0c0fe200078f20ff */
[----:B------:R-:W-:Y:S01]  /*0630*/  IMAD R10, R12, UR10, RZ ;  /* 0x0000000a0c0a7c24 */ /* 0x000fe2000f8e02ff */
[-C--:B------:R-:W-:Y:S01]  /*0640*/  LEA.HI R72, R5, R68.reuse, RZ, 0x3 ;  /* 0x0000004405487211 */ /* 0x080fe200078f18ff */
[----:B------:R-:W-:Y:S01]  /*0650*/  ULDC.64 UR12, c[0x0][0x298] ;  /* 0x0000a600000c7ab9 */ /* 0x000fe20000000a00 */
[----:B------:R-:W-:Y:S01]  /*0660*/  LOP3.LUT R7, R0, 0x3ffffff0, RZ, 0xc0, !PT ;  /* 0x3ffffff000077812 */ /* 0x000fe200078ec0ff */
[----:B------:R-:W-:Y:S01]  /*0670*/  IMAD R10, R69, UR11, R10 ;  /* 0x0000000b450a7c24 */ /* 0x000fe2000f8e020a */
[----:B------:R-:W-:Y:S01]  /*0680*/  LOP3.LUT R5, R72, 0x1ffffff8, RZ, 0xc0, !PT ;  /* 0x1ffffff848057812 */ /* 0x000fe200078ec0ff */
[----:B------:R-:W-:Y:S01]  /*0690*/  ULDC.64 UR8, c[0x0][0x428] ;  /* 0x00010a0000087ab9 */ /* 0x000fe20000000a00 */
[----:B------:R-:W-:Y:S01]  /*06a0*/  SHF.R.S32.HI R4, RZ, 0x4, R0 ;  /* 0x00000004ff047819 */ /* 0x000fe20000011400 */
[----:B------:R-:W-:Y:S01]  /*06b0*/  IMAD.IADD R7, R68, 0x1, -R7 ;  /* 0x0000000144077824 */ /* 0x000fe200078e0a07 */
[----:B------:R-:W-:Y:S01]  /*06c0*/  IADD3 R5, -R5, R68, RZ ;  /* 0x0000004405057210 */ /* 0x000fe20007ffe1ff */
[----:B------:R-:W-:Y:S01]  /*06d0*/  IMAD R0, R31, R33, RZ ;  /* 0x000000211f007224 */ /* 0x000fe200078e02ff */
[----:B------:R-:W-:Y:S01]  /*06e0*/  IADD3.X R6, R11, R14, R6, P0, P1 ;  /* 0x0000000e0b067210 */ /* 0x000fe200007e2406 */
[----:B------:R-:W-:Y:S01]  /*06f0*/  IMAD R12, R12, UR12, RZ ;  /* 0x0000000c0c0c7c24 */ /* 0x000fe2000f8e02ff */
[----:B------:R-:W-:Y:S01]  /*0700*/  SHF.L.U32 R7, R7, 0x2, RZ ;  /* 0x0000000207077819 */ /* 0x000fe200000006ff */
[----:B------:R-:W-:Y:S01]  /*0710*/  IMAD.SHL.U32 R70, R5, 0x8, RZ ;  /* 0x0000000805467824 */ /* 0x000fe200078e00ff */
[----:B------:R-:W-:Y:S01]  /*0720*/  SHF.R.S32.HI R72, RZ, 0x3, R72 ;  /* 0x00000003ff487819 */ /* 0x000fe20000011448 */
[----:B------:R-:W-:Y:S01]  /*0730*/  ULDC.64 UR6, c[0x0][0x400] ;  /* 0x0001000000067ab9 */ /* 0x000fe20000000a00 */
[----:B------:R-:W-:Y:S01]  /*0740*/  IMAD R11, R37, UR8, RZ ;  /* 0x00000008250b7c24 */ /* 0x000fe2000f8e02ff */
[----:B------:R-:W-:Y:S01]  /*0750*/  BSSY B0, `(.L_x_200) ;  /* 0x000003a000007945 */ /* 0x000fe20003800000 */
[----:B------:R-:W-:Y:S01]  /*0760*/  IMAD R7, R4, R0, R7 ;  /* 0x0000000004077224 */ /* 0x000fe200078e0207 */
[----:B------:R-:W-:Y:S01]  /*0770*/  SHF.R.S32.HI R71, RZ, 0x1f, R70 ;  /* 0x0000001fff477819 */ /* 0x000fe20000011446 */
[----:B------:R-:W-:Y:S01]  /*0780*/  IMAD R12, R69, UR13, R12 ;  /* 0x0000000d450c7c24 */ /* 0x000fe2000f8e020c */
[----:B------:R-:W-:Y:S01]  /*0790*/  CS2R R32, SRZ ;  /* 0x0000000000207805 */ /* 0x000fe2000001ff00 */
[----:B------:R-:W-:Y:S01]  /*07a0*/  IMAD R45, R36, UR9, R11 ;  /* 0x00000009242d7c24 */ /* 0x000fe2000f8e020b */
[----:B------:R-:W-:Y:S01]  /*07b0*/  IADD3 R8, P0, R7, R8, RZ ;  /* 0x0000000807087210 */ /* 0x000fe20007f1e0ff */
[----:B------:R-:W-:Y:S01]  /*07c0*/  IMAD.WIDE.U32 R4, R69, UR10, R70 ;  /* 0x0000000a45047c25 */ /* 0x000fe2000f8e0046 */
[----:B------:R-:W-:-:S02]  /*07d0*/  CS2R R30, SRZ ;  /* 0x00000000001e7805 */ /* 0x000fc4000001ff00 */
[----:B------:R-:W-:Y:S02]  /*07e0*/  CS2R R24, SRZ ;  /* 0x0000000000187805 */ /* 0x000fe4000001ff00 */
[----:B------:R-:W-:Y:S01]  /*07f0*/  LEA.HI.X.SX32 R9, R7, R6, 0x1, P0 ;  /* 0x0000000607097211 */ /* 0x000fe200000f0eff */
[----:B------:R-:W-:Y:S01]  /*0800*/  IMAD.WIDE.U32 R6, R69, UR12, R70 ;  /* 0x0000000c45067c25 */ /* 0x000fe2000f8e0046 */
[----:B------:R-:W-:Y:S02]  /*0810*/  ISETP.GE.AND P0, PT, R72, R13, PT ;  /* 0x0000000d4800720c */ /* 0x000fe40003f06270 */
[----:B------:R-:W-:Y:S02]  /*0820*/  CS2R R26, SRZ ;  /* 0x00000000001a7805 */ /* 0x000fe4000001ff00 */
[----:B------:R-:W-:Y:S02]  /*0830*/  IADD3 R4, P1, R29, R4, RZ ;  /* 0x000000041d047210 */ /* 0x000fe40007f3e0ff */
[----:B------:R-:W-:-:S02]  /*0840*/  CS2R R28, SRZ ;  /* 0x00000000001c7805 */ /* 0x000fc4000001ff00 */
[----:B------:R-:W-:Y:S02]  /*0850*/  LEA R2, P2, R8, UR6, 0x2 ;  /* 0x0000000608027c11 */ /* 0x000fe4000f8410ff */
[----:B------:R-:W-:Y:S02]  /*0860*/  CS2R R20, SRZ ;  /* 0x0000000000147805 */ /* 0x000fe4000001ff00 */
[----:B------:R-:W-:Y:S01]  /*0870*/  IADD3.X R5, R3, R5, R10, P1, !PT ;  /* 0x0000000503057210 */ /* 0x000fe20000ffe40a */
[----:B------:R-:W-:Y:S01]  /*0880*/  VIADD R3, R72, 0x20 ;  /* 0x0000002048037836 */ /* 0x000fe20000000000 */
[----:B------:R-:W-:Y:S02]  /*0890*/  IADD3 R40, P3, R41, R6, RZ ;  /* 0x0000000629287210 */ /* 0x000fe40007f7e0ff */
[----:B------:R-:W-:Y:S02]  /*08a0*/  CS2R R34, SRZ ;  /* 0x0000000000227805 */ /* 0x000fe4000001ff00 */
[----:B------:R-:W-:Y:S01]  /*08b0*/  CS2R R16, SRZ ;  /* 0x0000000000107805 */ /* 0x000fe2000001ff00 */
[----:B------:R-:W-:Y:S01]  /*08c0*/  IMAD.WIDE.U32 R46, R36, UR8, R4 ;  /* 0x00000008242e7c25 */ /* 0x000fe2000f8e0004 */
[----:B------:R-:W-:-:S02]  /*08d0*/  ISETP.GE.AND P1, PT, R3, R13, PT ;  /* 0x0000000d0300720c */ /* 0x000fc40003f26270 */
[----:B------:R-:W-:Y:S02]  /*08e0*/  CS2R R18, SRZ ;  /* 0x0000000000127805 */ /* 0x000fe4000001ff00 */
[----:B------:R-:W-:Y:S02]  /*08f0*/  LEA.HI.X R3, R8, UR7, R9, 0x2, P2 ;  /* 0x0000000708037c11 */ /* 0x000fe400090f1409 */
[----:B------:R-:W-:Y:S02]  /*0900*/  CS2R R14, SRZ ;  /* 0x00000000000e7805 */ /* 0x000fe4000001ff00 */
[----:B------:R-:W-:Y:S02]  /*0910*/  IADD3.X R41, R23, R7, R12, P3, !PT ;  /* 0x0000000717297210 */ /* 0x000fe40001ffe40c */
[----:B------:R-:W-:Y:S02]  /*0920*/  CS2R R22, SRZ ;  /* 0x0000000000167805 */ /* 0x000fe4000001ff00 */
[----:B------:R-:W-:-:S02]  /*0930*/  CS2R R12, SRZ ;  /* 0x00000000000c7805 */ /* 0x000fc4000001ff00 */
[----:B------:R-:W-:Y:S02]  /*0940*/  CS2R R8, SRZ ;  /* 0x0000000000087805 */ /* 0x000fe4000001ff00 */
[----:B------:R-:W-:Y:S02]  /*0950*/  CS2R R4, SRZ ;  /* 0x0000000000047805 */ /* 0x000fe4000001ff00 */
[----:B------:R-:W-:Y:S02]  /*0960*/  CS2R R6, SRZ ;  /* 0x0000000000067805 */ /* 0x000fe4000001ff00 */
[----:B------:R-:W-:Y:S02]  /*0970*/  CS2R R10, SRZ ;  /* 0x00000000000a7805 */ /* 0x000fe4000001ff00 */
[----:B------:R-:W-:Y:S01]  /*0980*/  SHF.R.S32.HI R73, RZ, 0x1f, R72 ;  /* 0x0000001fff497819 */ /* 0x000fe20000011448 */
[----:B------:R-:W-:Y:S01]  /*0990*/  IMAD.IADD R45, R47, 0x1, R45 ;  /* 0x000000012f2d7824 */ /* 0x000fe200078e022d */
[----:B------:R-:W-:Y:S01]  /*09a0*/  IADD3 R78, R70, 0x40, RZ ;  /* 0x00000040464e7810 */ /* 0x000fe20007ffe0ff */
[----:B------:R-:W-:Y:S06]  /*09b0*/  @P0 BRA `(.L_x_201) ;  /* 0x00000000004c0947 */ /* 0x000fec0003800000 */
[C---:B------:R-:W-:Y:S01]  /*09c0*/  VIADD R42, R70.reuse, 0x80 ;  /* 0x00000080462a7836 */ /* 0x040fe20000000000 */
[----:B------:R-:W-:Y:S01]  /*09d0*/  ULDC UR6, c[0x0][0x2d0] ;  /* 0x0000b40000067ab9 */ /* 0x000fe20000000800 */
[----:B------:R-:W-:Y:S01]  /*09e0*/  IMAD R39, R73, UR10, RZ ;  /* 0x0000000a49277c24 */ /* 0x000fe2000f8e02ff */
[----:B------:R-:W-:Y:S01]  /*09f0*/  IADD3 R48, R70, 0xc0, RZ ;  /* 0x000000c046307810 */ /* 0x000fe20007ffe0ff */
[----:B------:R-:W-:Y:S01]  /*0a00*/  IMAD.MOV.U32 R44, RZ, RZ, R46 ;  /* 0x000000ffff2c7224 */ /* 0x000fe200078e002e */
[----:B------:R-:W-:Y:S01]  /*0a10*/  ISETP.GE.AND P4, PT, R42, UR6, PT ;  /* 0x000000062a007c0c */ /* 0x000fe2000bf86270 */
[----:B------:R-:W-:Y:S01]  /*0a20*/  IMAD R39, R72, UR11, R39 ;  /* 0x0000000b48277c24 */ /* 0x000fe2000f8e0227 */
[----:B------:R-:W-:Y:S01]  /*0a30*/  ISETP.GE.AND P5, PT, R48, UR6, PT ;  /* 0x0000000630007c0c */ /* 0x000fe2000bfa6270 */
[----:B------:R-:W-:Y:S01]  /*0a40*/  IMAD.WIDE.U32 R42, R72, UR10, R44 ;  /* 0x0000000a482a7c25 */ /* 0x000fe2000f8e002c */
[----:B------:R-:W-:Y:S01]  /*0a50*/  ISETP.GE.AND P2, PT, R70, UR6, PT ;  /* 0x0000000646007c0c */ /* 0x000fe2000bf46270 */
[----:B------:R-:W-:Y:S01]  /*0a60*/  ULDC.64 UR8, c[0x0][0x3e0] ;  /* 0x0000f80000087ab9 */ /* 0x000fe20000000a00 */
[----:B------:R-:W-:Y:S01]  /*0a70*/  ISETP.GE.AND P3, PT, R78, UR6, PT ;  /* 0x000000064e007c0c */ /* 0x000fe2000bf66270 */
[----:B------:R-:W-:Y:S01]  /*0a80*/  IMAD.IADD R39, R43, 0x1, R39 ;  /* 0x000000012b277824 */ /* 0x000fe200078e0227 */
[----:B------:R-:W-:-:S04]  /*0a90*/  LEA R48, P6, R42, UR8, 0x1 ;  /* 0x000000082a307c11 */ /* 0x000fc8000f8c08ff */
[----:B------:R-:W-:-:S05]  /*0aa0*/  LEA.HI.X R49, R42, UR9, R39, 0x1, P6 ;  /* 0x000000092a317c11 */ /* 0x000fca000b0f0c27 */
[----:B------:R0:W5:Y:S04]  /*0ab0*/  @!P2 LDG.E.128 R28, desc[UR4][R48.64] ;  /* 0x00000004301ca981 */ /* 0x000168000c1e1d00 */
[----:B------:R0:W5:Y:S04]  /*0ac0*/  @!P3 LDG.E.128 R24, desc[UR4][R48.64+0x80] ;  /* 0x000080043018b981 */ /* 0x000168000c1e1d00 */
[----:B------:R0:W5:Y:S04]  /*0ad0*/  @!P4 LDG.E.128 R20, desc[UR4][R48.64+0x100] ;  /* 0x000100043014c981 */ /* 0x000168000c1e1d00 */
[----:B------:R0:W5:Y:S02]  /*0ae0*/  @!P5 LDG.E.128 R4, desc[UR4][R48.64+0x180] ;  /* 0x000180043004d981 */ /* 0x000164000c1e1d00 */
.L_x_201:
[----:B------:R-:W-:Y:S05]  /*0af0*/  BSYNC B0 ;  /* 0x0000000000007941 */ /* 0x000fea0003800000 */
.L_x_200:
[----:B------:R-:W-:Y:S04]  /*0b00*/  BSSY B0, `(.L_x_202) ;  /* 0x0000018000007945 */ /* 0x000fe80003800000 */
[----:B------:R-:W-:Y:S05]  /*0b10*/  @P1 BRA `(.L_x_203) ;  /* 0x0000000000581947 */ /* 0x000fea0003800000 */
[----:B------:R-:W-:Y:S01]  /*0b20*/  IADD3 R39, P2, R72, 0x20, RZ ;  /* 0x0000002048277810 */ /* 0x000fe20007f5e0ff */
[----:B------:R-:W-:Y:S01]  /*0b30*/  IMAD.MOV.U32 R42, RZ, RZ, R46 ;  /* 0x000000ffff2a7224 */ /* 0x000fe200078e002e */
[----:B------:R-:W-:Y:S01]  /*0b40*/  ULDC UR6, c[0x0][0x2d0] ;  /* 0x0000b40000067ab9 */ /* 0x000fe20000000800 */
[----:B------:R-:W-:Y:S01]  /*0b50*/  IMAD.MOV.U32 R43, RZ, RZ, R45 ;  /* 0x000000ffff2b7224 */ /* 0x000fe200078e002d */
[----:B------:R-:W-:Y:S01]  /*0b60*/  IADD3.X R44, RZ, R73, RZ, P2, !PT ;  /* 0x00000049ff2c7210 */ /* 0x000fe200017fe4ff */
[C---:B------:R-:W-:Y:S01]  /*0b70*/  VIADD R46, R70.reuse, 0xc0 ;  /* 0x000000c0462e7836 */ /* 0x040fe20000000000 */
[C---:B------:R-:W-:Y:S01]  /*0b80*/  IADD3 R45, R70.reuse, 0x80, RZ ;  /* 0x00000080462d7810 */ /* 0x040fe20007ffe0ff */
[----:B------:R-:W-:Y:S01]  /*0b90*/  IMAD.WIDE.U32 R42, R39, UR10, R42 ;  /* 0x0000000a272a7c25 */ /* 0x000fe2000f8e002a */
[----:B------:R-:W-:Y:S01]  /*0ba0*/  ISETP.GE.AND P3, PT, R70, UR6, PT ;  /* 0x0000000646007c0c */ /* 0x000fe2000bf66270 */
[----:B------:R-:W-:Y:S01]  /*0bb0*/  ULDC.64 UR8, c[0x0][0x3e0] ;  /* 0x0000f80000087ab9 */ /* 0x000fe20000000a00 */
[----:B------:R-:W-:Y:S01]  /*0bc0*/  ISETP.GE.AND P5, PT, R45, UR6, PT ;  /* 0x000000062d007c0c */ /* 0x000fe2000bfa6270 */
[----:B------:R-:W-:Y:S01]  /*0bd0*/  IMAD R44, R44, UR10, RZ ;  /* 0x0000000a2c2c7c24 */ /* 0x000fe2000f8e02ff */
[----:B------:R-:W-:-:S02]  /*0be0*/  ISETP.GE.AND P6, PT, R46, UR6, PT ;  /* 0x000000062e007c0c */ /* 0x000fc4000bfc6270 */
[----:B------:R-:W-:Y:S01]  /*0bf0*/  ISETP.GE.AND P4, PT, R78, UR6, PT ;  /* 0x000000064e007c0c */ /* 0x000fe2000bf86270 */
[----:B------:R-:W-:Y:S01]  /*0c00*/  IMAD R39, R39, UR11, R44 ;  /* 0x0000000b27277c24 */ /* 0x000fe2000f8e022c */
[----:B------:R-:W-:-:S03]  /*0c10*/  LEA R44, P2, R42, UR8, 0x1 ;  /* 0x000000082a2c7c11 */ /* 0x000fc6000f8408ff */
[----:B------:R-:W-:-:S05]  /*0c20*/  IMAD.IADD R39, R43, 0x1, R39 ;  /* 0x000000012b277824 */ /* 0x000fca00078e0227 */
[----:B------:R-:W-:-:S05]  /*0c30*/  LEA.HI.X R45, R42, UR9, R39, 0x1, P2 ;  /* 0x000000092a2d7c11 */ /* 0x000fca00090f0c27 */
[----:B------:R1:W5:Y:S04]  /*0c40*/  @!P3 LDG.E.128 R32, desc[UR4][R44.64] ;  /* 0x000000042c20b981 */ /* 0x000368000c1e1d00 */
[----:B------:R1:W5:Y:S04]  /*0c50*/  @!P4 LDG.E.128 R16, desc[UR4][R44.64+0x80] ;  /* 0x000080042c10c981 */ /* 0x000368000c1e1d00 */
[----:B------:R1:W5:Y:S04]  /*0c60*/  @!P5 LDG.E.128 R12, desc[UR4][R44.64+0x100] ;  /* 0x000100042c0cd981 */ /* 0x000368000c1e1d00 */
[----:B------:R1:W5:Y:S02]  /*0c70*/  @!P6 LDG.E.128 R8, desc[UR4][R44.64+0x180] ;  /* 0x000180042c08e981 */ /* 0x000364000c1e1d00 */
.L_x_203:
[----:B------:R-:W-:Y:S05]  /*0c80*/  BSYNC B0 ;  /* 0x0000000000007941 */ /* 0x000fea0003800000 */
.L_x_202:
[----:B------:R-:W-:Y:S01]  /*0c90*/  ULDC.64 UR6, c[0x0][0x2a0] ;  /* 0x0000a80000067ab9 */ /* 0x000fe20000000a00 */
[----:B------:R-:W-:Y:S01]  /*0ca0*/  BSSY B0, `(.L_x_204) ;  /* 0x0000022000007945 */ /* 0x000fe20003800000 */
[----:B------:R-:W-:Y:S01]  /*0cb0*/  IMAD R37, R37, UR6, RZ ;  /* 0x0000000625257c24 */ /* 0x000fe2000f8e02ff */
[----:B------:R-:W-:Y:S01]  /*0cc0*/  IADD3 R69, R69, R38, RZ ;  /* 0x0000002645457210 */ /* 0x000fe20007ffe0ff */
[C---:B------:R-:W-:Y:S01]  /*0cd0*/  IMAD.WIDE.U32 R74, R36.reuse, UR6, R40 ;  /* 0x00000006244a7c25 */ /* 0x040fe2000f8e0028 */
[----:B------:R-:W-:Y:S02]  /*0ce0*/  CS2R R38, SRZ ;  /* 0x0000000000267805 */ /* 0x000fe4000001ff00 */
[----:B------:R-:W-:Y:S02]  /*0cf0*/  CS2R R40, SRZ ;  /* 0x0000000000287805 */ /* 0x000fe4000001ff00 */
[----:B------:R-:W-:Y:S01]  /*0d00*/  CS2R R42, SRZ ;  /* 0x00000000002a7805 */ /* 0x000fe2000001ff00 */
[----:B------:R-:W-:Y:S01]  /*0d10*/  IMAD R77, R36, UR7, R37 ;  /* 0x00000007244d7c24 */ /* 0x000fe2000f8e0225 */
[----:B------:R-:W-:-:S02]  /*0d20*/  CS2R R36, SRZ ;  /* 0x0000000000247805 */ /* 0x000fc4000001ff00 */
[----:B-1----:R-:W-:Y:S02]  /*0d30*/  CS2R R44, SRZ ;  /* 0x00000000002c7805 */ /* 0x002fe4000001ff00 */
[----:B------:R-:W-:Y:S02]  /*0d40*/  CS2R R46, SRZ ;  /* 0x00000000002e7805 */ /* 0x000fe4000001ff00 */
[----:B0-----:R-:W-:Y:S02]  /*0d50*/  CS2R R48, SRZ ;  /* 0x0000000000307805 */ /* 0x001fe4000001ff00 */
[----:B------:R-:W-:Y:S01]  /*0d60*/  CS2R R50, SRZ ;  /* 0x0000000000327805 */ /* 0x000fe2000001ff00 */
[----:B------:R-:W-:Y:S01]  /*0d70*/  IMAD.IADD R77, R75, 0x1, R77 ;  /* 0x000000014b4d7824 */ /* 0x000fe200078e024d */
        /* <DEDUP_REMOVED lines=20> */
.L_x_205:
[----:B------:R-:W-:Y:S05]  /*0ec0*/  BSYNC B0 ;  /* 0x0000000000007941 */ /* 0x000fea0003800000 */
.L_x_204:
[----:B------:R-:W-:Y:S01]  /*0ed0*/  BSSY B0, `(.L_x_206) ;  /* 0x0000020000007945 */ /* 0x000fe20003800000 */
[----:B------:R-:W-:Y:S02]  /*0ee0*/  CS2R R52, SRZ ;  /* 0x0000000000347805 */ /* 0x000fe4000001ff00 */
[----:B0-----:R-:W-:Y:S02]  /*0ef0*/  CS2R R54, SRZ ;  /* 0x0000000000367805 */ /* 0x001fe4000001ff00 */
        /* <DEDUP_REMOVED lines=9> */
[----:B------:R-:W-:Y:S02]  /*0f90*/  ULDC.64 UR6, c[0x0][0x280] ;  /* 0x0000a00000067ab9 */ /* 0x000fe40000000a00 */
[----:B------:R-:W-:Y:S01]  /*0fa0*/  IADD3.X R71, RZ, R73, RZ, P0, !PT ;  /* 0x00000049ff477210 */ /* 0x000fe200007fe4ff */
[----:B------:R-:W-:-:S04]  /*0fb0*/  IMAD.MOV.U32 R73, RZ, RZ, R77 ;  /* 0x000000ffff497224 */ /* 0x000fc800078e004d */
[----:B------:R-:W-:Y:S02]  /*0fc0*/  IMAD R71, R71, UR12, RZ ;  /* 0x0000000c47477c24 */ /* 0x000fe4000f8e02ff */
[----:B------:R-:W-:-:S04]  /*0fd0*/  IMAD.WIDE.U32 R72, R75, UR12, R72 ;  /* 0x0000000c4b487c25 */ /* 0x000fc8000f8e0048 */
[----:B------:R-:W-:Y:S01]  /*0fe0*/  IMAD R71, R75, UR13, R71 ;  /* 0x0000000d4b477c24 */ /* 0x000fe2000f8e0247 */
[----:B------:R-:W-:Y:S01]  /*0ff0*/  LEA R74, P0, R72, UR6, 0x1 ;  /* 0x00000006484a7c11 */ /* 0x000fe2000f8008ff */
[----:B------:R-:W-:Y:S02]  /*1000*/  ULDC UR6, c[0x0][0x2d0] ;  /* 0x0000b40000067ab9 */ /* 0x000fe40000000800 */
[----:B------:R-:W-:Y:S02]  /*1010*/  ISETP.GE.AND P1, PT, R78, UR6, PT ;  /* 0x000000064e007c0c */ /* 0x000fe4000bf26270 */
[----:B------:R-:W-:-:S04]  /*1020*/  IADD3 R71, R73, R71, RZ ;  /* 0x0000004749477210 */ /* 0x000fc80007ffe0ff */
[----:B------:R-:W-:Y:S01]  /*1030*/  LEA.HI.X R75, R72, UR7, R71, 0x1, P0 ;  /* 0x00000007484b7c11 */ /* 0x000fe200080f0c47 */
[C---:B------:R-:W-:Y:S01]  /*1040*/  VIADD R71, R70.reuse, 0x80 ;  /* 0x0000008046477836 */ /* 0x040fe20000000000 */
[C---:B------:R-:W-:Y:S01]  /*1050*/  ISETP.GE.AND P0, PT, R70.reuse, UR6, PT ;  /* 0x0000000646007c0c */ /* 0x040fe2000bf06270 */
[----:B------:R-:W-:-:S03]  /*1060*/  VIADD R70, R70, 0xc0 ;  /* 0x000000c046467836 */ /* 0x000fc60000000000 */
[----:B------:R-:W-:Y:S01]  /*1070*/  ISETP.GE.AND P2, PT, R71, UR6, PT ;  /* 0x0000000647007c0c */ /* 0x000fe2000bf46270 */
[----:B------:R0:W5:Y:S01]  /*1080*/  @!P1 LDG.E.128 R60, desc[UR4][R74.64+0x80] ;  /* 0x000080044a3c9981 */ /* 0x000162000c1e1d00 */
[----:B------:R-:W-:-:S07]  /*1090*/  ISETP.GE.AND P3, PT, R70, UR6, PT ;  /* 0x0000000646007c0c */ /* 0x000fce000bf66270 */
[----:B------:R0:W5:Y:S04]  /*10a0*/  @!P0 LDG.E.128 R52, desc[UR4][R74.64] ;  /* 0x000000044a348981 */ /* 0x000168000c1e1d00 */
[----:B------:R0:W5:Y:S04]  /*10b0*/  @!P2 LDG.E.128 R64, desc[UR4][R74.64+0x100] ;  /* 0x000100044a40a981 */ /* 0x000168000c1e1d00 */
[----:B------:R0:W5:Y:S02]  /*10c0*/  @!P3 LDG.E.128 R56, desc[UR4][R74.64+0x180] ;  /* 0x000180044a38b981 */ /* 0x000164000c1e1d00 */
.L_x_207:
[----:B------:R-:W-:Y:S05]  /*10d0*/  BSYNC B0 ;  /* 0x0000000000007941 */ /* 0x000fea0003800000 */
.L_x_206:
[----:B-----5:R-:W-:Y:S01]  /*10e0*/  LOP3.LUT R70, R28, 0xffff0000, RZ, 0xc0, !PT ;  /* 0xffff00001c467812 */ /* 0x020fe200078ec0ff */
[----:B------:R-:W-:Y:S01]  /*10f0*/  ULDC.64 UR6, c[0x0][0x478] ;  /* 0x00011e0000067ab9 */ /* 0x000fe20000000a00 */
[----:B------:R-:W-:Y:S02]  /*1100*/  LOP3.LUT R71, R36, 0xffff0000, RZ, 0xc0, !PT ;  /* 0xffff000024477812 */ /* 0x000fe400078ec0ff */
[----:B------:R-:W-:Y:S02]  /*1110*/  SHF.L.U32 R28, R28, 0x10, RZ ;  /* 0x000000101c1c7819 */ /* 0x000fe400000006ff */
[----:B------:R-:W-:Y:S01]  /*1120*/  LOP3.LUT P0, RZ, R68, 0x7, RZ, 0xc0, !PT ;  /* 0x0000000744ff7812 */ /* 0x000fe2000780c0ff */
[----:B------:R-:W-:Y:S01]  /*1130*/  FMUL.FTZ R73, R70, R71 ;  /* 0x0000004746497220 */ /* 0x000fe20000410000 */
[----:B------:R-:W-:Y:S01]  /*1140*/  IMAD.U32 R71, R36, 0x10000, RZ ;  /* 0x0001000024477824 */ /* 0x000fe200078e00ff */
[----:B------:R-:W-:Y:S02]  /*1150*/  LOP3.LUT R36, R24, 0xffff0000, RZ, 0xc0, !PT ;  /* 0xffff000018247812 */ /* 0x000fe400078ec0ff */
[----:B------:R-:W-:Y:S01]  /*1160*/  LEA.HI R68, P1, R68, R69, RZ, 0x1d ;  /* 0x0000004544447211 */ /* 0x000fe2000783e8ff */
[----:B------:R-:W-:Y:S01]  /*1170*/  FFMA.FTZ R73, R28, R71, R73 ;  /* 0x000000471c497223 */ /* 0x000fe20000010049 */
[----:B------:R-:W-:Y:S01]  /*1180*/  SHF.L.U32 R71, R37, 0x10, RZ ;  /* 0x0000001025477819 */ /* 0x000fe200000006ff */
[----:B------:R-:W-:Y:S01]  /*1190*/  IMAD.U32 R28, R29, 0x10000, RZ ;  /* 0x000100001d1c7824 */ /* 0x000fe200078e00ff */
[----:B------:R-:W-:-:S02]  /*11a0*/  LOP3.LUT R37, R37, 0xffff0000, RZ, 0xc0, !PT ;  /* 0xffff000025257812 */ /* 0x000fc400078ec0ff */
[----:B------:R-:W-:Y:S01]  /*11b0*/  LEA.HI.X.SX32 R69, R69, RZ, 0x1, P1 ;  /* 0x000000ff45457211 */ /* 0x000fe200008f0eff */
[----:B------:R-:W-:Y:S01]  /*11c0*/  FFMA.FTZ R71, R28, R71, R73 ;  /* 0x000000471c477223 */ /* 0x000fe20000010049 */
[----:B------:R-:W-:Y:S01]  /*11d0*/  LOP3.LUT R28, R29, 0xffff0000, RZ, 0xc0, !PT ;  /* 0xffff00001d1c7812 */ /* 0x000fe200078ec0ff */
[----:B------:R-:W-:Y:S01]  /*11e0*/  IMAD.U32 R29, R38, 0x10000, RZ ;  /* 0x00010000261d7824 */ /* 0x000fe200078e00ff */
[----:B------:R-:W-:-:S03]  /*11f0*/  LOP3.LUT R73, R40, 0xffff0000, RZ, 0xc0, !PT ;  /* 0xffff000028497812 */ /* 0x000fc600078ec0ff */
[----:B------:R-:W-:Y:S01]  /*1200*/  FFMA.FTZ R37, R28, R37, R71 ;  /* 0x000000251c257223 */ /* 0x000fe20000010047 */
[----:B------:R-:W-:-:S04]  /*1210*/  IMAD.U32 R28, R30, 0x10000, RZ ;  /* 0x000100001e1c7824 */ /* 0x000fc800078e00ff */
[----:B------:R-:W-:Y:S01]  /*1220*/  FFMA.FTZ R71, R28, R29, R37 ;  /* 0x0000001d1c477223 */ /* 0x000fe20000010025 */
[----:B------:R-:W-:Y:S02]  /*1230*/  LOP3.LUT R28, R30, 0xffff0000, RZ, 0xc0, !PT ;  /* 0xffff00001e1c7812 */ /* 0x000fe400078ec0ff */
[----:B------:R-:W-:Y:S01]  /*1240*/  LOP3.LUT R37, R38, 0xffff0000, RZ, 0xc0, !PT ;  /* 0xffff000026257812 */ /* 0x000fe200078ec0ff */
[----:B------:R-:W-:Y:S01]  /*1250*/  IMAD.U32 R38, R39, 0x10000, RZ ;  /* 0x0001000027267824 */ /* 0x000fe200078e00ff */
[C---:B------:R-:W-:Y:S02]  /*1260*/  SHF.L.U32 R29, R31.reuse, 0x10, RZ ;  /* 0x000000101f1d7819 */ /* 0x040fe400000006ff */
[----:B------:R-:W-:Y:S01]  /*1270*/  LOP3.LUT R30, R31, 0xffff0000, RZ, 0xc0, !PT ;  /* 0xffff00001f1e7812 */ /* 0x000fe200078ec0ff */
[----:B------:R-:W-:Y:S01]  /*1280*/  FFMA.FTZ R70, R28, R37, R71 ;  /* 0x000000251c467223 */ /* 0x000fe20000010047 */
[----:B------:R-:W-:Y:S01]  /*1290*/  LOP3.LUT R39, R39, 0xffff0000, RZ, 0xc0, !PT ;  /* 0xffff000027277812 */ /* 0x000fe200078ec0ff */
[----:B------:R-:W-:Y:S01]  /*12a0*/  IMAD.U32 R28, R24, 0x10000, RZ ;  /* 0x00010000181c7824 */ /* 0x000fe200078e00ff */
[C---:B------:R-:W-:Y:S01]  /*12b0*/  SHF.L.U32 R37, R25.reuse, 0x10, RZ ;  /* 0x0000001019257819 */ /* 0x040fe200000006ff */
[----:B------:R-:W-:Y:S01]  /*12c0*/  IMAD.U32 R31, R42, 0x10000, RZ ;  /* 0x000100002a1f7824 */ /* 0x000fe200078e00ff */
[----:B------:R-:W-:Y:S01]  /*12d0*/  LOP3.LUT R71, R25, 0xffff0000, RZ, 0xc0, !PT ;  /* 0xffff000019477812 */ /* 0x000fe200078ec0ff */
[----:B------:R-:W-:Y:S01]  /*12e0*/  FFMA.FTZ R25, R29, R38, R70 ;  /* 0x000000261d197223 */ /* 0x000fe20000010046 */
[----:B------:R-:W-:Y:S01]  /*12f0*/  IMAD.U32 R29, R40, 0x10000, RZ ;  /* 0x00010000281d7824 */ /* 0x000fe200078e00ff */
[C---:B------:R-:W-:Y:S01]  /*1300*/  LOP3.LUT R40, R41.reuse, 0xffff0000, RZ, 0xc0, !PT ;  /* 0xffff000029287812 */ /* 0x040fe200078ec0ff */
[----:B------:R-:W-:-:S02]  /*1310*/  IMAD.U32 R38, R41, 0x10000, RZ ;  /* 0x0001000029267824 */ /* 0x000fc400078e00ff */
[----:B------:R-:W-:Y:S01]  /*1320*/  FFMA.FTZ R39, R30, R39, R25 ;  /* 0x000000271e277223 */ /* 0x000fe20000010019 */
[----:B------:R-:W-:Y:S01]  /*1330*/  SHF.L.U32 R41, R44, 0x10, RZ ;  /* 0x000000102c297819 */ /* 0x000fe200000006ff */
[----:B------:R-:W-:Y:S01]  /*1340*/  IMAD.U32 R25, R27, 0x10000, RZ ;  /* 0x000100001b197824 */ /* 0x000fe200078e00ff */
[----:B------:R-:W-:Y:S01]  /*1350*/  SHF.L.U32 R24, R26, 0x10, RZ ;  /* 0x000000101a187819 */ /* 0x000fe200000006ff */
[----:B------:R-:W-:Y:S01]  /*1360*/  FFMA.FTZ R39, R28, R29, R39 ;  /* 0x0000001d1c277223 */ /* 0x000fe20000010027 */
[----:B------:R-:W-:Y:S02]  /*1370*/  LOP3.LUT R26, R26, 0xffff0000, RZ, 0xc0, !PT ;  /* 0xffff00001a1a7812 */ /* 0x000fe400078ec0ff */
[----:B------:R-:W-:Y:S01]  /*1380*/  LOP3.LUT R29, R42, 0xffff0000, RZ, 0xc0, !PT ;  /* 0xffff00002a1d7812 */ /* 0x000fe200078ec0ff */
[----:B------:R-:W-:Y:S01]  /*1390*/  FFMA.FTZ R70, R36, R73, R39 ;  /* 0x0000004924467223 */ /* 0x000fe20000010027 */
[----:B------:R-:W-:Y:S01]  /*13a0*/  LOP3.LUT R39, R44, 0xffff0000, RZ, 0xc0, !PT ;  /* 0xffff00002c277812 */ /* 0x000fe200078ec0ff */
[----:B------:R-:W-:Y:S01]  /*13b0*/  IMAD.U32 R36, R20, 0x10000, RZ ;  /* 0x0001000014247824 */ /* 0x000fe200078e00ff */
[----:B------:R-:W-:Y:S01]  /*13c0*/  LOP3.LUT R44, R45, 0xffff0000, RZ, 0xc0, !PT ;  /* 0xffff00002d2c7812 */ /* 0x000fe200078ec0ff */
[----:B------:R-:W-:Y:S01]  /*13d0*/  FFMA.FTZ R38, R37, R38, R70 ;  /* 0x0000002625267223 */ /* 0x000fe20000010046 */
[----:B------:R-:W-:Y:S01]  /*13e0*/  IMAD.U32 R37, R45, 0x10000, RZ ;  /* 0x000100002d257824 */ /* 0x000fe200078e00ff */
[C---:B------:R-:W-:Y:S01]  /*13f0*/  LOP3.LUT R45, R46.reuse, 0xffff0000, RZ, 0xc0, !PT ;  /* 0xffff00002e2d7812 */ /* 0x040fe200078ec0ff */
[----:B------:R-:W-:Y:S01]  /*1400*/  IMAD.U32 R70, R46, 0x10000, RZ ;  /* 0x000100002e467824 */ /* 0x000fe200078e00ff */
[----:B------:R-:W-:Y:S01]  /*1410*/  LOP3.LUT R46, R52, 0xffff0000, RZ, 0xc0, !PT ;  /* 0xffff0000342e7812 */ /* 0x000fe200078ec0ff */
[----:B------:R-:W-:Y:S01]  /*1420*/  FFMA.FTZ R71, R71, R40, R38 ;  /* 0x0000002847477223 */ /* 0x000fe20000010026 */
[C---:B------:R-:W-:Y:S01]  /*1430*/  LOP3.LUT R73, R32.reuse, 0xffff0000, RZ, 0xc0, !PT ;  /* 0xffff000020497812 */ /* 0x040fe200078ec0ff */
[----:B------:R-:W-:Y:S01]  /*1440*/  IMAD.U32 R32, R32, 0x10000, RZ ;  /* 0x0001000020207824 */ /* 0x000fe200078e00ff */
[----:B------:R-:W-:Y:S01]  /*1450*/  SHF.L.U32 R28, R43, 0x10, RZ ;  /* 0x000000102b1c7819 */ /* 0x000fe200000006ff */
[----:B------:R-:W-:Y:S01]  /*1460*/  FFMA.FTZ R31, R24, R31, R71 ;  /* 0x0000001f181f7223 */ /* 0x000fe20000010047 */
[----:B------:R-:W-:Y:S01]  /*1470*/  SHF.L.U32 R24, R18, 0x10, RZ ;  /* 0x0000001012187819 */ /* 0x000fe200000006ff */
[----:B------:R-:W-:Y:S01]  /*1480*/  FMUL.FTZ R46, R46, R73 ;  /* 0x000000492e2e7220 */ /* 0x000fe20000410000 */
[----:B------:R-:W-:Y:S01]  /*1490*/  SHF.L.U32 R73, R52, 0x10, RZ ;  /* 0x0000001034497819 */ /* 0x000fe200000006ff */
[----:B------:R-:W-:Y:S01]  /*14a0*/  FFMA.FTZ R26, R26, R29, R31 ;  /* 0x0000001d1a1a7223 */ /* 0x000fe2000001001f */
[----:B------:R-:W-:-:S02]  /*14b0*/  LOP3.LUT R18, R18, 0xffff0000, RZ, 0xc0, !PT ;  /* 0xffff000012127812 */ /* 0x000fc400078ec0ff */
        /* <DEDUP_REMOVED lines=12> */
[----:B------:R-:W-:Y:S01]  /*1580*/  IMAD.U32 R33, R54, 0x10000, RZ ;  /* 0x0001000036217824 */ /* 0x000fe200078e00ff */
[----:B------:R-:W-:Y:S01]  /*1590*/  LOP3.LUT R42, R43, 0xffff0000, RZ, 0xc0, !PT ;  /* 0xffff00002b2a7812 */ /* 0x000fe200078ec0ff */
[----:B------:R-:W-:Y:S01]  /*15a0*/  IMAD.U32 R43, R22, 0x10000, RZ ;  /* 0x00010000162b7824 */ /* 0x000fe200078e00ff */
[----:B------:R-:W-:Y:S01]  /*15b0*/  LOP3.LUT R63, R63, 0xffff0000, RZ, 0xc0, !PT ;  /* 0xffff00003f3f7812 */ /* 0x000fe200078ec0ff */
[----:B------:R-:W-:Y:S01]  /*15c0*/  FFMA.FTZ R32, R33, R46, R32 ;  /* 0x0000002e21207223 */ /* 0x000fe20000010020 */
[----:B------:R-:W-:Y:S01]  /*15d0*/  LOP3.LUT R33, R54, 0xffff0000, RZ, 0xc0, !PT ;  /* 0xffff000036217812 */ /* 0x000fe200078ec0ff */
[----:B------:R-:W-:Y:S01]  /*15e0*/  FFMA.FTZ R27, R27, R42, R26 ;  /* 0x0000002a1b1b7223 */ /* 0x000fe2000001001a */
[----:B------:R-:W-:Y:S01]  /*15f0*/  LOP3.LUT R30, R20, 0xffff0000, RZ, 0xc0, !PT ;  /* 0xffff0000141e7812 */ /* 0x000fe200078ec0ff */
[C---:B------:R-:W-:Y:S01]  /*1600*/  IMAD.U32 R20, R21.reuse, 0x10000, RZ ;  /* 0x0001000015147824 */ /* 0x040fe200078e00ff */
        /* <DEDUP_REMOVED lines=22> */
[----:B------:R-:W-:Y:S01]  /*1770*/  SHF.L.U32 R38, R23, 0x10, RZ ;  /* 0x0000001017267819 */ /* 0x000fe200000006ff */
[----:B------:R-:W-:Y:S01]  /*1780*/  FFMA.FTZ R16, R33, R34, R16 ;  /* 0x0000002221107223 */ /* 0x000fe20000010010 */
[----:B------:R-:W-:-:S02]  /*1790*/  IMAD.U32 R33, R62, 0x10000, RZ ;  /* 0x000100003e217824 */ /* 0x000fc400078e00ff */
[----:B------:R-:W-:Y:S01]  /*17a0*/  FFMA.FTZ R20, R21, R44, R20 ;  /* 0x0000002c15147223 */ /* 0x000fe20000010014 */
[----:B------:R-:W-:Y:S01]  /*17b0*/  LOP3.LUT R22, R23, 0xffff0000, RZ, 0xc0, !PT ;  /* 0xffff000017167812 */ /* 0x000fe200078ec0ff */
[----:B------:R-:W-:Y:S01]  /*17c0*/  FFMA.FTZ R16, R61, R17, R16 ;  /* 0x000000113d107223 */ /* 0x000fe20000010010 */
[----:B------:R-:W-:Y:S01]  /*17d0*/  LOP3.LUT R17, R62, 0xffff0000, RZ, 0xc0, !PT ;  /* 0xffff00003e117812 */ /* 0x000fe200078ec0ff */
[----:B------:R-:W-:Y:S01]  /*17e0*/  FFMA.FTZ R43, R43, R70, R20 ;  /* 0x000000462b2b7223 */ /* 0x000fe20000010014 */
[----:B------:R-:W-:Y:S02]  /*17f0*/  IMAD.U32 R23, R47, 0x10000, RZ ;  /* 0x000100002f177824 */ /* 0x000fe400078e00ff */
[----:B------:R-:W-:Y:S01]  /*1800*/  FFMA.FTZ R16, R33, R24, R16 ;  /* 0x0000001821107223 */ /* 0x000fe20000010010 */
[----:B------:R-:W-:Y:S01]  /*1810*/  SHF.L.U32 R24, R19, 0x10, RZ ;  /* 0x0000001013187819 */ /* 0x000fe200000006ff */
[----:B------:R-:W-:Y:S01]  /*1820*/  FFMA.FTZ R43, R40, R45, R43 ;  /* 0x0000002d282b7223 */ /* 0x000fe2000001002b */
[----:B------:R-:W-:Y:S01]  /*1830*/  LOP3.LUT R47, R47, 0xffff0000, RZ, 0xc0, !PT ;  /* 0xffff00002f2f7812 */ /* 0x000fe200078ec0ff */
[----:B------:R-:W-:Y:S01]  /*1840*/  FFMA.FTZ R16, R17, R18, R16 ;  /* 0x0000001211107223 */ /* 0x000fe20000010010 */
[----:B------:R-:W-:Y:S01]  /*1850*/  LOP3.LUT R18, R19, 0xffff0000, RZ, 0xc0, !PT ;  /* 0xffff000013127812 */ /* 0x000fe200078ec0ff */
[----:B------:R-:W-:Y:S01]  /*1860*/  IMAD.U32 R17, R64, 0x10000, RZ ;  /* 0x0001000040117824 */ /* 0x000fe200078e00ff */
[----:B------:R-:W-:Y:S01]  /*1870*/  SHF.L.U32 R19, R12, 0x10, RZ ;  /* 0x000000100c137819 */ /* 0x000fe200000006ff */
[----:B------:R-:W-:Y:S01]  /*1880*/  FFMA.FTZ R16, R25, R24, R16 ;  /* 0x0000001819107223 */ /* 0x000fe20000010010 */
[----:B------:R-:W-:Y:S01]  /*1890*/  LOP3.LUT R25, R64, 0xffff0000, RZ, 0xc0, !PT ;  /* 0xffff000040197812 */ /* 0x000fe200078ec0ff */
[----:B------:R-:W-:Y:S01]  /*18a0*/  FFMA.FTZ R23, R38, R23, R43 ;  /* 0x0000001726177223 */ /* 0x000fe2000001002b */
[----:B------:R-:W-:Y:S01]  /*18b0*/  LOP3.LUT R12, R12, 0xffff0000, RZ, 0xc0, !PT ;  /* 0xffff00000c0c7812 */ /* 0x000fe200078ec0ff */
[----:B------:R-:W-:Y:S01]  /*18c0*/  FFMA.FTZ R16, R63, R18, R16 ;  /* 0x000000123f107223 */ /* 0x000fe20000010010 */
[C---:B------:R-:W-:Y:S01]  /*18d0*/  SHF.L.U32 R18, R13.reuse, 0x10, RZ ;  /* 0x000000100d127819 */ /* 0x040fe200000006ff */
[----:B------:R-:W-:Y:S01]  /*18e0*/  FFMA.FTZ R47, R22, R47, R23 ;  /* 0x0000002f162f7223 */ /* 0x000fe20000010017 */
[----:B------:R-:W-:Y:S01]  /*18f0*/  LOP3.LUT R13, R13, 0xffff0000, RZ, 0xc0, !PT ;  /* 0xffff00000d0d7812 */ /* 0x000fe200078ec0ff */
[----:B------:R-:W-:Y:S01]  /*1900*/  FFMA.FTZ R16, R17, R19, R16 ;  /* 0x0000001311107223 */ /* 0x000fe20000010010 */
[C---:B------:R-:W-:Y:S01]  /*1910*/  IMAD.U32 R17, R65.reuse, 0x10000, RZ ;  /* 0x0001000041117824 */ /* 0x040fe200078e00ff */
[----:B------:R-:W-:Y:S01]  /*1920*/  LOP3.LUT R65, R65, 0xffff0000, RZ, 0xc0, !PT ;  /* 0xffff000041417812 */ /* 0x000fe200078ec0ff */
[----:B------:R-:W-:-:S02]  /*1930*/  IMAD.U32 R21, R50, 0x10000, RZ ;  /* 0x0001000032157824 */ /* 0x000fc400078e00ff */
[----:B------:R-:W-:Y:S01]  /*1940*/  FFMA.FTZ R12, R25, R12, R16 ;  /* 0x0000000c190c7223 */ /* 0x000fe20000010010 */
[C---:B------:R-:W-:Y:S02]  /*1950*/  LOP3.LUT R16, R66.reuse, 0xffff0000, RZ, 0xc0, !PT ;  /* 0xffff000042107812 */ /* 0x040fe400078ec0ff */
[----:B------:R-:W-:Y:S01]  /*1960*/  SHF.L.U32 R25, R67, 0x10, RZ ;  /* 0x0000001043197819 */ /* 0x000fe200000006ff */
[----:B------:R-:W-:Y:S01]  /*1970*/  FFMA.FTZ R12, R17, R18, R12 ;  /* 0x00000012110c7223 */ /* 0x000fe2000001000c */
[----:B------:R-:W-:Y:S01]  /*1980*/  IMAD.U32 R17, R66, 0x10000, RZ ;  /* 0x0001000042117824 */ /* 0x000fe200078e00ff */
[C---:B------:R-:W-:Y:S02]  /*1990*/  LOP3.LUT R18, R14.reuse, 0xffff0000, RZ, 0xc0, !PT ;  /* 0xffff00000e127812 */ /* 0x040fe400078ec0ff */
[----:B------:R-:W-:Y:S01]  /*19a0*/  FFMA.FTZ R12, R65, R13, R12 ;  /* 0x0000000d410c7223 */ /* 0x000fe2000001000c */
[----:B------:R-:W-:Y:S01]  /*19b0*/  IMAD.U32 R13, R14, 0x10000, RZ ;  /* 0x000100000e0d7824 */ /* 0x000fe200078e00ff */
[----:B------:R-:W-:Y:S01]  /*19c0*/  SHF.L.U32 R26, R15, 0x10, RZ ;  /* 0x000000100f1a7819 */ /* 0x000fe200000006ff */
[----:B------:R-:W-:Y:S01]  /*19d0*/  IMAD.U32 R14, R6, 0x10000, RZ ;  /* 0x00010000060e7824 */ /* 0x000fe200078e00ff */
[----:B------:R-:W-:Y:S01]  /*19e0*/  LOP3.LUT R67, R67, 0xffff0000, RZ, 0xc0, !PT ;  /* 0xffff000043437812 */ /* 0x000fe200078ec0ff */
[----:B------:R-:W-:Y:S01]  /*19f0*/  FFMA.FTZ R17, R17, R13, R12 ;  /* 0x0000000d11117223 */ /* 0x000fe2000001000c */
[----:B------:R-:W-:Y:S01]  /*1a00*/  IMAD.U32 R12, R4, 0x10000, RZ ;  /* 0x00010000040c7824 */ /* 0x000fe200078e00ff */
[----:B------:R-:W-:-:S02]  /*1a10*/  LOP3.LUT R27, R15, 0xffff0000, RZ, 0xc0, !PT ;  /* 0xffff00000f1b7812 */ /* 0x000fc400078ec0ff */
[----:B------:R-:W-:Y:S01]  /*1a20*/  FFMA.FTZ R24, R16, R18, R17 ;  /* 0x0000001210187223 */ /* 0x000fe20000010011 */
[----:B------:R-:W-:Y:S01]  /*1a30*/  IMAD.U32 R17, R48, 0x10000, RZ ;  /* 0x0001000030117824 */ /* 0x000fe200078e00ff */
[----:B------:R-:W-:Y:S02]  /*1a40*/  LOP3.LUT R4, R4, 0xffff0000, RZ, 0xc0, !PT ;  /* 0xffff000004047812 */ /* 0x000fe400078ec0ff */
[----:B------:R-:W-:Y:S01]  /*1a50*/  LOP3.LUT R19, R48, 0xffff0000, RZ, 0xc0, !PT ;  /* 0xffff000030137812 */ /* 0x000fe200078ec0ff */
[----:B------:R-:W-:Y:S01]  /*1a60*/  FFMA.FTZ R24, R25, R26, R24 ;  /* 0x0000001a19187223 */ /* 0x000fe20000010018 */
[----:B------:R-:W-:Y:S01]  /*1a70*/  FFMA.FTZ R17, R12, R17, R47 ;  /* 0x000000110c117223 */ /* 0x000fe2000001002f */
[----:B------:R-:W-:Y:S01]  /*1a80*/  SHF.L.U32 R12, R8, 0x10, RZ ;  /* 0x00000010080c7819 */ /* 0x000fe200000006ff */
[----:B------:R-:W-:Y:S01]  /*1a90*/  IMAD.U32 R25, R56, 0x10000, RZ ;  /* 0x0001000038197824 */ /* 0x000fe200078e00ff */
[----:B------:R-:W-:Y:S01]  /*1aa0*/  SHF.L.U32 R13, R5, 0x10, RZ ;  /* 0x00000010050d7819 */ /* 0x000fe200000006ff */
[----:B------:R-:W-:Y:S01]  /*1ab0*/  FFMA.FTZ R24, R67, R27, R24 ;  /* 0x0000001b43187223 */ /* 0x000fe20000010018 */
[----:B------:R-:W-:Y:S01]  /*1ac0*/  SHF.L.U32 R16, R49, 0x10, RZ ;  /* 0x0000001031107819 */ /* 0x000fe200000006ff */
        /* <DEDUP_REMOVED lines=9> */
[----:B------:R-:W-:-:S02]  /*1b60*/  SHF.L.U32 R16, R9, 0x10, RZ ;  /* 0x0000001009107819 */ /* 0x000fc400000006ff */
        /* <DEDUP_REMOVED lines=11> */
[----:B------:R-:W-:Y:S01]  /*1c20*/  FFMA.FTZ R6, R6, R23, R5 ;  /* 0x0000001706067223 */ /* 0x000fe20000010005 */
[----:B------:R-:W-:Y:S01]  /*1c30*/  SHF.L.U32 R20, R51, 0x10, RZ ;  /* 0x0000001033147819 */ /* 0x000fe200000006ff */
        /* <DEDUP_REMOVED lines=8> */
[----:B------:R-:W-:Y:S02]  /*1cc0*/  SHF.L.U32 R8, R11, 0x10, RZ ;  /* 0x000000100b087819 */ /* 0x000fe400000006ff */
[----:B------:R-:W-:Y:S01]  /*1cd0*/  LOP3.LUT R59, R59, 0xffff0000, RZ, 0xc0, !PT ;  /* 0xffff00003b3b7812 */ /* 0x000fe200078ec0ff */
[----:B------:R-:W-:Y:S01]  /*1ce0*/  FFMA.FTZ R6, R7, R22, R6 ;  /* 0x0000001607067223 */ /* 0x000fe20000010006 */
[----:B------:R-:W-:Y:S01]  /*1cf0*/  LOP3.LUT R11, R11, 0xffff0000, RZ, 0xc0, !PT ;  /* 0xffff00000b0b7812 */ /* 0x000fe200078ec0ff */
[----:B------:R-:W-:Y:S01]  /*1d00*/  FFMA.FTZ R4, R9, R8, R4 ;  /* 0x0000000809047223 */ /* 0x000fe20000010004 */
[C---:B------:R-:W-:Y:S01]  /*1d10*/  LEA R14, P1, R68.reuse, UR6, 0x2 ;  /* 0x00000006440e7c11 */ /* 0x040fe2000f8210ff */
[----:B------:R-:W-:Y:S01]  /*1d20*/  ULDC UR6, c[0x0][0x384] ;  /* 0x0000e10000067ab9 */ /* 0x000fe20000000800 */
[----:B------:R-:W1:Y:S01]  /*1d30*/  SHFL.BFLY PT, R5, R6, 0x4, 0x1f ;  /* 0x0c801f0006057f89 */ /* 0x000e6200000e0000 */
[----:B------:R-:W-:Y:S01]  /*1d40*/  FFMA.FTZ R11, R59, R11, R4 ;  /* 0x0000000b3b0b7223 */ /* 0x000fe20000010004 */
[----:B------:R-:W-:-:S04]  /*1d50*/  LEA.HI.X R15, R68, UR7, R69, 0x2, P1 ;  /* 0x00000007440f7c11 */ /* 0x000fc800088f1445 */
[----:B------:R-:W2:Y:S01]  /*1d60*/  SHFL.BFLY PT, R8, R11, 0x4, 0x1f ;  /* 0x0c801f000b087f89 */ /* 0x000ea200000e0000 */
[----:B-1----:R-:W-:-:S05]  /*1d70*/  FADD.FTZ R5, R6, R5 ;  /* 0x0000000506057221 */ /* 0x002fca0000010000 */
[----:B------:R-:W1:Y:S01]  /*1d80*/  SHFL.BFLY PT, R4, R5, 0x2, 0x1f ;  /* 0x0c401f0005047f89 */ /* 0x000e6200000e0000 */
[----:B--2---:R-:W-:-:S05]  /*1d90*/  FADD.FTZ R8, R11, R8 ;  /* 0x000000080b087221 */ /* 0x004fca0000010000 */
[----:B------:R-:W2:Y:S01]  /*1da0*/  SHFL.BFLY PT, R7, R8, 0x2, 0x1f ;  /* 0x0c401f0008077f89 */ /* 0x000ea200000e0000 */
[----:B-1----:R-:W-:-:S05]  /*1db0*/  FADD.FTZ R12, R5, R4 ;  /* 0x00000004050c7221 */ /* 0x002fca0000010000 */
[----:B------:R-:W1:Y:S01]  /*1dc0*/  SHFL.BFLY PT, R9, R12, 0x1, 0x1f ;  /* 0x0c201f000c097f89 */ /* 0x000e6200000e0000 */
[----:B--2---:R-:W-:-:S05]  /*1dd0*/  FADD.FTZ R7, R8, R7 ;  /* 0x0000000708077221 */ /* 0x004fca0000010000 */
[----:B------:R-:W2:Y:S01]  /*1de0*/  SHFL.BFLY PT, R10, R7, 0x1, 0x1f ;  /* 0x0c201f00070a7f89 */ /* 0x000ea200000e0000 */
[----:B-1----:R-:W-:Y:S01]  /*1df0*/  @!P0 FADD.FTZ R6, R12, R9 ;  /* 0x000000090c068221 */ /* 0x002fe20000010000 */
[----:B------:R-:W-:-:S03]  /*1e00*/  IMAD.SHL.U32 R9, R0, 0x4, RZ ;  /* 0x0000000400097824 */ /* 0x000fc600078e00ff */
[----:B------:R-:W-:Y:S01]  /*1e10*/  @!P0 FMUL.FTZ R17, R6, UR6 ;  /* 0x0000000606118c20 */ /* 0x000fe20008410000 */
[----:B------:R-:W-:-:S04]  /*1e20*/  IMAD.WIDE R4, R9, 0x10, R2 ;  /* 0x0000001009047825 */ /* 0x000fc800078e0202 */
[----:B--2---:R-:W-:Y:S01]  /*1e30*/  FADD.FTZ R10, R7, R10 ;  /* 0x0000000a070a7221 */ /* 0x004fe20000010000 */
[----:B------:R-:W-:Y:S03]  /*1e40*/  @!P0 STG.E desc[UR4][R14.64], R17 ;  /* 0x000000110e008986 */ /* 0x000fe6000c101904 */
[----:B------:R-:W-:Y:S01]  /*1e50*/  FMUL.FTZ R19, R10, UR6 ;  /* 0x000000060a137c20 */ /* 0x000fe20008410000 */
[----:B------:R-:W-:Y:S01]  /*1e60*/  IMAD.WIDE R6, R0, 0x40, R4 ;  /* 0x0000004000067825 */ /* 0x000fe200078e0204 */
[----:B------:R-:W-:-:S03]  /*1e70*/  IADD3 R10, R9, 0x10, R9 ;  /* 0x00000010090a7810 */ /* 0x000fc60007ffe009 */
[----:B------:R-:W-:Y:S01]  /*1e80*/  @!P0 STG.E desc[UR4][R14.64+0x80], R19 ;  /* 0x000080130e008986 */ /* 0x000fe2000c101904 */
[----:B------:R-:W-:Y:S01]  /*1e90*/  IADD3 R13, R9, R10, RZ ;  /* 0x0000000a090d7210 */ /* 0x000fe20007ffe0ff */
[----:B------:R-:W-:Y:S02]  /*1ea0*/  IMAD.WIDE R8, R0, 0x40, R6 ;  /* 0x0000004000087825 */ /* 0x000fe400078e0206 */
[----:B------:R-:W-:Y:S02]  /*1eb0*/  STG.E.128 desc[UR4][R2.64], RZ ;  /* 0x000000ff02007986 */ /* 0x000fe4000c101d04 */
[--C-:B------:R-:W-:Y:S02]  /*1ec0*/  IMAD.WIDE R10, R10, 0x10, R2.reuse ;  /* 0x000000100a0a7825 */ /* 0x100fe400078e0202 */
[----:B------:R-:W-:Y:S02]  /*1ed0*/  STG.E.128 desc[UR4][R4.64], RZ ;  /* 0x000000ff04007986 */ /* 0x000fe4000c101d04 */
[----:B------:R-:W-:-:S02]  /*1ee0*/  IMAD.WIDE R12, R13, 0x10, R2 ;  /* 0x000000100d0c7825 */ /* 0x000fc400078e0202 */
[----:B------:R-:W-:Y:S04]  /*1ef0*/  STG.E.128 desc[UR4][R6.64], RZ ;  /* 0x000000ff06007986 */ /* 0x000fe8000c101d04 */
        /* <DEDUP_REMOVED lines=12> */
[----:B------:R-:W-:Y:S01]  /*1fc0*/  STG.E.128 desc[UR4][R12.64+0x200], RZ ;  /* 0x000200ff0c007986 */ /* 0x000fe2000c101d04 */
[----:B------:R-:W-:Y:S05]  /*1fd0*/  EXIT ;  /* 0x000000000000794d */ /* 0x000fea0003800000 */
.L_x_208:
        /* <DEDUP_REMOVED lines=10> */
.L_x_1037:


//--------------------- .text._ZN5flash44flash_bwd_dq_dk_dv_loop_seqk_parallel_kernelI23Flash_bwd_kernel_traitsILi256ELi64ELi64ELi8ELi4ELi2ELi2ELb0ELb1EN7cutlass10bfloat16_tE19Flash_kernel_traitsILi256ELi64ELi64ELi8ES3_EELb0ELb1ELb0ELb0ELb0ELb0ELb0EEEvNS_16Flash_bwd_paramsE --------------------------
	.section	.text._ZN5flash44flash_bwd_dq_dk_dv_loop_seqk_parallel_kernelI23Flash_bwd_kernel_traitsILi256ELi64ELi64ELi8ELi4ELi2ELi2ELb0ELb1EN7cutlass10bfloat16_tE19Flash_kernel_traitsILi256ELi64ELi64ELi8ES3_EELb0ELb1ELb0ELb0ELb0ELb0ELb0EEEvNS_16Flash_bwd_paramsE,"ax",@progbits
	.align	128
        .global         _ZN5flash44flash_bwd_dq_dk_dv_loop_seqk_parallel_kernelI23Flash_bwd_kernel_traitsILi256ELi64ELi64ELi8ELi4ELi2ELi2ELb0ELb1EN7cutlass10bfloat16_tE19Flash_kernel_traitsILi256ELi64ELi64ELi8ES3_EELb0ELb1ELb0ELb0ELb0ELb0ELb0EEEvNS_16Flash_bwd_paramsE
        .type           _ZN5flash44flash_bwd_dq_dk_dv_loop_seqk_parallel_kernelI23Flash_bwd_kernel_traitsILi256ELi64ELi64ELi8ELi4ELi2ELi2ELb0ELb1EN7cutlass10bfloat16_tE19Flash_kernel_traitsILi256ELi64ELi64ELi8ES3_EELb0ELb1ELb0ELb0ELb0ELb0ELb0EEEvNS_16Flash_bwd_paramsE,@function
        .size           _ZN5flash44flash_bwd_dq_dk_dv_loop_seqk_parallel_kernelI23Flash_bwd_kernel_traitsILi256ELi64ELi64ELi8ELi4ELi2ELi2ELb0ELb1EN7cutlass10bfloat16_tE19Flash_kernel_traitsILi256ELi64ELi64ELi8ES3_EELb0ELb1ELb0ELb0ELb0ELb0ELb0EEEvNS_16Flash_bwd_paramsE,(.L_x_1038 - _ZN5flash44flash_bwd_dq_dk_dv_loop_seqk_parallel_kernelI23Flash_bwd_kernel_traitsILi256ELi64ELi64ELi8ELi4ELi2ELi2ELb0ELb1EN7cutlass10bfloat16_tE19Flash_kernel_traitsILi256ELi64ELi64ELi8ES3_EELb0ELb1ELb0ELb0ELb0ELb0ELb0EEEvNS_16Flash_bwd_paramsE)
        .other          _ZN5flash44flash_bwd_dq_dk_dv_loop_seqk_parallel_kernelI23Flash_bwd_kernel_traitsILi256ELi64ELi64ELi8ELi4ELi2ELi2ELb0ELb1EN7cutlass10bfloat16_tE19Flash_kernel_traitsILi256ELi64ELi64ELi8ES3_EELb0ELb1ELb0ELb0ELb0ELb0ELb0EEEvNS_16Flash_bwd_paramsE,@"STO_CUDA_ENTRY STV_DEFAULT"
_ZN5flash44flash_bwd_dq_dk_dv_loop_seqk_parallel_kernelI23Flash_bwd_kernel_traitsILi256ELi64ELi64ELi8ELi4ELi2ELi2ELb0ELb1EN7cutlass10bfloat16_tE19Flash_kernel_traitsILi256ELi64ELi64ELi8ES3_EELb0ELb1ELb0ELb0ELb0ELb0ELb0EEEvNS_16Flash_bwd_paramsE:
.text._ZN5flash44flash_bwd_dq_dk_dv_loop_seqk_parallel_kernelI23Flash_bwd_kernel_traitsILi256ELi64ELi64ELi8ELi4ELi2ELi2ELb0ELb1EN7cutlass10bfloat16_tE19Flash_kernel_traitsILi256ELi64ELi64ELi8ES3_EELb0ELb1ELb0ELb0ELb0ELb0ELb0EEEvNS_16Flash_bwd_paramsE:
[----:B------:R-:W-:Y:S08]  /*0000*/  LDC R1, c[0x0][0x28] ;  /* 0x00000a00ff017b82 */ /* 0x000ff00000000800 */
[----:B------:R-:W1:Y:S01]  /*0010*/  S2UR UR17, SR_CTAID.X ;  /* 0x00000000001179c3 */ /* 0x000e620000002500 */
[----:B------:R-:W-:Y:S02]  /*0020*/  ULDC UR4, c[0x0][0x2c8] ;  /* 0x0000b20000047ab9 */ /* 0x000fe40000000800 */
[----:B------:R-:W-:-:S04]  /*0030*/  UIADD3 UR5, UR4, 0x3f, URZ ;  /* 0x0000003f04057890 */ /* 0x000fc8000fffe03f */
[----:B------:R-:W-:-:S04]  /*0040*/  USHF.R.S32.HI UR4, URZ, 0x1f, UR5 ;  /* 0x0000001f3f047899 */ /* 0x000fc80008011405 */
[----:B------:R-:W-:-:S04]  /*0050*/  ULEA.HI UR4, UR4, UR5, URZ, 0x6 ;  /* 0x0000000504047291 */ /* 0x000fc8000f8f303f */
[----:B------:R-:W-:-:S06]  /*0060*/  USHF.R.S32.HI UR6, URZ, 0x6, UR4 ;  /* 0x000000063f067899 */ /* 0x000fcc0008011404 */
[----:B------:R-:W-:Y:S01]  /*0070*/  MOV R251, UR6 ;  /* 0x0000000600fb7c02 */ /* 0x000fe20008000f00 */
[----:B-1----:R-:W-:-:S06]  /*0080*/  UISETP.GE.AND UP0, UPT, UR17, UR6, UPT ;  /* 0x000000061100728c */ /* 0x002fcc000bf06270 */
[----:B------:R-:W-:-:S13]  /*0090*/  PLOP3.LUT P0, PT, PT, PT, UP0, 0x80, 0x0 ;  /* 0x000000000000781c */ /* 0x000fda0003f0f008 */
[----:B------:R-:W-:Y:S05]  /*00a0*/  @P0 EXIT ;  /* 0x000000000000094d */ /* 0x000fea0003800000 */
[----:B------:R-:W1:Y:S01]  /*00b0*/  S2R R14, SR_TID.X ;  /* 0x00000000000e7919 */ /* 0x000e620000002100 */
[----:B------:R-:W2:Y:S01]  /*00c0*/  S2UR UR7, SR_CgaCtaId ;  /* 0x00000000000779c3 */ /* 0x000ea20000008800 */
[----:B------:R-:W-:Y:S01]  /*00d0*/  UMOV UR5, 0x400 ;  /* 0x0000040000057882 */ /* 0x000fe20000000000 */
[----:B------:R-:W-:Y:S01]  /*00e0*/  UMOV UR6, 0x400 ;  /* 0x0000040000067882 */ /* 0x000fe20000000000 */
[----:B------:R-:W-:Y:S01]  /*00f0*/  IMAD.MOV.U32 R222, RZ, RZ, 0x20 ;  /* 0x00000020ffde7424 */ /* 0x000fe200078e00ff */
[----:B------:R-:W-:Y:S01]  /*0100*/  UMOV UR61, URZ ;  /* 0x0000003f003d7c82 */ /* 0x000fe20008000000 */
[----:B------:R-:W-:Y:S02]  /*0110*/  IMAD.MOV.U32 R218, RZ, RZ, 0x40 ;  /* 0x00000040ffda7424 */ /* 0x000fe400078e00ff */
[----:B------:R-:W-:Y:S01]  /*0120*/  IMAD.MOV.U32 R236, RZ, RZ, -0x10 ;  /* 0xfffffff0ffec7424 */ /* 0x000fe200078e00ff */
[----:B------:R-:W3:Y:S08]  /*0130*/  S2UR UR50, SR_CTAID.Y ;  /* 0x00000000003279c3 */ /* 0x000ef00000002600 */
[----:B------:R-:W-:Y:S08]  /*0140*/  S2UR UR58, SR_CTAID.Z ;  /* 0x00000000003a79c3 */ /* 0x000ff00000002700 */
[----:B------:R-:W4:Y:S01]  /*0150*/  S2UR UR4, SR_CgaCtaId ;  /* 0x00000000000479c3 */ /* 0x000f220000008800 */
[----:B--2---:R-:W-:Y:S01]  /*0160*/  ULEA UR5, UR7, UR5, 0x18 ;  /* 0x0000000507057291 */ /* 0x004fe2000f8ec03f */
[----:B-1----:R-:W-:Y:S01]  /*0170*/  SHF.R.S32.HI R15, RZ, 0x1f, R14 ;  /* 0x0000001fff0f7819 */ /* 0x002fe2000001140e */
[----:B------:R-:W-:Y:S01]  /*0180*/  IMAD.SHL.U32 R249, R14, 0x2, RZ ;  /* 0x000000020ef97824 */ /* 0x000fe200078e00ff */
[----:B---3--:R-:W-:-:S02]  /*0190*/  USHF.L.U32 UR7, UR50, 0x7, URZ ;  /* 0x0000000732077899 */ /* 0x008fc4000800063f */
[CC--:B------:R-:W-:Y:S02]  /*01a0*/  LEA.HI R4, R15.reuse, R14.reuse, RZ, 0x5 ;  /* 0x0000000e0f047211 */ /* 0x0c0fe400078f28ff */
[----:B------:R-:W-:Y:S02]  /*01b0*/  LEA.HI R8, R15, R14, RZ, 0x4 ;  /* 0x0000000e0f087211 */ /* 0x000fe400078f20ff */
[--C-:B------:R-:W-:Y:S02]  /*01c0*/  SHF.R.S32.HI R5, RZ, 0x5, R4.reuse ;  /* 0x00000005ff057819 */ /* 0x100fe40000011404 */
[----:B------:R-:W-:Y:S02]  /*01d0*/  SHF.R.S32.HI R0, RZ, 0x1f, R4 ;  /* 0x0000001fff007819 */ /* 0x000fe40000011404 */
[-C--:B------:R-:W-:Y:S02]  /*01e0*/  LEA.HI R3, R4, R5.reuse, RZ, 0x1 ;  /* 0x0000000504037211 */ /* 0x080fe400078f08ff */
[----:B------:R-:W-:-:S02]  /*01f0*/  LEA.HI R0, R0, R5, RZ, 0x2 ;  /* 0x0000000500007211 */ /* 0x000fc400078f10ff */
[----:B------:R-:W-:Y:S01]  /*0200*/  SHF.R.S32.HI R7, RZ, 0x4, R8 ;  /* 0x00000004ff077819 */ /* 0x000fe20000011408 */
[----:B----4-:R-:W-:Y:S01]  /*0210*/  ULEA UR4, UR4, UR6, 0x18 ;  /* 0x0000000604047291 */ /* 0x010fe2000f8ec03f */
[----:B------:R-:W-:Y:S01]  /*0220*/  LOP3.LUT R2, R0, 0xfffffffc, RZ, 0xc0, !PT ;  /* 0xfffffffc00027812 */ /* 0x000fe200078ec0ff */
[----:B------:R-:W-:Y:S01]  /*0230*/  USHF.R.S32.HI UR6, URZ, 0x1f, UR58 ;  /* 0x0000001f3f067899 */ /* 0x000fe2000801143a */
[----:B------:R-:W-:Y:S02]  /*0240*/  LEA.HI R18, R15, R14, RZ, 0x2 ;  /* 0x0000000e0f127211 */ /* 0x000fe400078f10ff */
[----:B------:R-:W-:Y:S01]  /*0250*/  LOP3.LUT R0, R3, 0xfffffffe, RZ, 0xc0, !PT ;  /* 0xfffffffe03007812 */ /* 0x000fe200078ec0ff */
[C---:B------:R-:W-:Y:S01]  /*0260*/  IMAD.IADD R214, R5.reuse, 0x1, -R2 ;  /* 0x0000000105d67824 */ /* 0x040fe200078e0a02 */
[----:B------:R-:W-:Y:S02]  /*0270*/  LEA.HI R3, R8, R7, RZ, 0x1 ;  /* 0x0000000708037211 */ /* 0x000fe400078f08ff */
[----:B------:R-:W-:Y:S01]  /*0280*/  SHF.R.S32.HI R10, RZ, 0x2, R18 ;  /* 0x00000002ff0a7819 */ /* 0x000fe20000011412 */
[----:B------:R-:W-:Y:S01]  /*0290*/  IMAD.IADD R220, R5, 0x1, -R0 ;  /* 0x0000000105dc7824 */ /* 0x000fe200078e0a00 */
[----:B------:R-:W-:-:S02]  /*02a0*/  SHF.R.S32.HI R6, RZ, 0x1f, R18 ;  /* 0x0000001fff067819 */ /* 0x000fc40000011412 */
[----:B------:R-:W-:Y:S02]  /*02b0*/  LOP3.LUT R2, R3, 0xfffffffe, RZ, 0xc0, !PT ;  /* 0xfffffffe03027812 */ /* 0x000fe400078ec0ff */
[----:B------:R-:W-:Y:S02]  /*02c0*/  LOP3.LUT R3, R4, 0xffffffe0, RZ, 0xc0, !PT ;  /* 0xffffffe004037812 */ /* 0x000fe400078ec0ff */
[----:B------:R-:W-:Y:S01]  /*02d0*/  LEA.HI R0, R6, R10, RZ, 0x3 ;  /* 0x0000000a06007211 */ /* 0x000fe200078f18ff */
[----:B------:R-:W-:Y:S01]  /*02e0*/  IMAD.IADD R12, R7, 0x1, -R2 ;  /* 0x00000001070c7824 */ /* 0x000fe200078e0a02 */
[----:B------:R-:W-:Y:S01]  /*02f0*/  LEA.HI R16, R15, R14, RZ, 0x3 ;  /* 0x0000000e0f107211 */ /* 0x000fe200078f18ff */
[----:B------:R-:W-:Y:S01]  /*0300*/  IMAD.IADD R2, R14, 0x1, -R3 ;  /* 0x000000010e027824 */ /* 0x000fe200078e0a03 */
[----:B------:R-:W-:Y:S02]  /*0310*/  LOP3.LUT R0, R0, 0xfffffff8, RZ, 0xc0, !PT ;  /* 0xfffffff800007812 */ /* 0x000fe400078ec0ff */
[----:B------:R-:W-:-:S02]  /*0320*/  SHF.R.S32.HI R3, RZ, 0x3, R16 ;  /* 0x00000003ff037819 */ /* 0x000fc40000011410 */
[----:B------:R-:W-:Y:S01]  /*0330*/  LOP3.LUT R4, R16, 0xfffffff8, RZ, 0xc0, !PT ;  /* 0xfffffff810047812 */ /* 0x000fe200078ec0ff */
[----:B------:R-:W-:Y:S01]  /*0340*/  IMAD.IADD R10, R10, 0x1, -R0 ;  /* 0x000000010a0a7824 */ /* 0x000fe200078e0a00 */
[----:B------:R-:W-:Y:S01]  /*0350*/  SHF.R.S32.HI R5, RZ, 0x1f, R2 ;  /* 0x0000001fff057819 */ /* 0x000fe20000011402 */
[----:B------:R-:W-:Y:S02]  /*0360*/  IMAD.SHL.U32 R3, R3, 0x40, RZ ;  /* 0x0000004003037824 */ /* 0x000fe400078e00ff */
[----:B------:R-:W-:Y:S01]  /*0370*/  IMAD.IADD R0, R14, 0x1, -R4 ;  /* 0x000000010e007824 */ /* 0x000fe200078e0a04 */
[----:B------:R-:W-:Y:S02]  /*0380*/  LOP3.LUT R4, R8, 0xfffffff0, RZ, 0xc0, !PT ;  /* 0xfffffff008047812 */ /* 0x000fe400078ec0ff */
[----:B------:R-:W-:Y:S01]  /*0390*/  LOP3.LUT R3, R3, 0x1c0, RZ, 0xc0, !PT ;  /* 0x000001c003037812 */ /* 0x000fe200078ec0ff */
[----:B------:R-:W-:Y:S01]  /*03a0*/  IMAD.SHL.U32 R228, R0, 0x8, RZ ;  /* 0x0000000800e47824 */ /* 0x000fe200078e00ff */
[----:B------:R-:W-:Y:S01]  /*03b0*/  LEA.HI R17, R5, R2, RZ, 0x2 ;  /* 0x0000000205117211 */ /* 0x000fe200078f10ff */
[----:B------:R-:W-:Y:S01]  /*03c0*/  IMAD.IADD R2, R14, 0x1, -R4 ;  /* 0x000000010e027824 */ /* 0x000fe200078e0a04 */
[----:B------:R-:W-:-:S02]  /*03d0*/  LOP3.LUT P4, RZ, R0, 0x4, RZ, 0xc0, !PT ;  /* 0x0000000400ff7812 */ /* 0x000fc4000788c0ff */
[C---:B------:R-:W-:Y:S01]  /*03e0*/  LOP3.LUT P3, RZ, R0.reuse, 0x2, RZ, 0xc0, !PT ;  /* 0x0000000200ff7812 */ /* 0x040fe2000786c0ff */
[----:B------:R-:W-:Y:S01]  /*03f0*/  IMAD.SHL.U32 R0, R0, 0x40, RZ ;  /* 0x0000004000007824 */ /* 0x000fe200078e00ff */
[----:B------:R-:W-:Y:S02]  /*0400*/  SHF.R.U32.HI R4, RZ, 0x3, R3 ;  /* 0x00000003ff047819 */ /* 0x000fe40000011603 */
[----:B------:R-:W-:Y:S02]  /*0410*/  LOP3.LUT R3, R3, 0x38, R228, 0xf8, !PT ;  /* 0x0000003803037812 */ /* 0x000fe400078ef8e4 */
[----:B------:R-:W-:Y:S02]  /*0420*/  SHF.R.S32.HI R5, RZ, 0x1f, R2 ;  /* 0x0000001fff057819 */ /* 0x000fe40000011402 */
[----:B------:R-:W-:Y:S02]  /*0430*/  LOP3.LUT R0, R0, 0x1c0, RZ, 0xc0, !PT ;  /* 0x000001c000007812 */ /* 0x000fe400078ec0ff */
[----:B------:R-:W-:Y:S01]  /*0440*/  LOP3.LUT R11, R3, R4, RZ, 0x3c, !PT ;  /* 0x00000004030b7212 */ /* 0x000fe200078e3cff */
[----:B------:R-:W-:Y:S01]  /*0450*/  IMAD.SHL.U32 R3, R220, 0x10, RZ ;  /* 0x00000010dc037824 */ /* 0x000fe200078e00ff */
[----:B------:R-:W-:-:S02]  /*0460*/  LEA.HI R13, R5, R2, RZ, 0x3 ;  /* 0x00000002050d7211 */ /* 0x000fc400078f18ff */
[C---:B------:R-:W-:Y:S02]  /*0470*/  LOP3.LUT R6, R0.reuse, 0x8, R16, 0xf8, !PT ;  /* 0x0000000800067812 */ /* 0x040fe400078ef810 */
[----:B------:R-:W-:Y:S02]  /*0480*/  SHF.R.U32.HI R215, RZ, 0x3, R0 ;  /* 0x00000003ffd77819 */ /* 0x000fe40000011600 */
[----:B------:R-:W-:Y:S02]  /*0490*/  LEA.HI R4, R15, R14, RZ, 0x7 ;  /* 0x0000000e0f047211 */ /* 0x000fe400078f38ff */
[----:B------:R-:W-:Y:S02]  /*04a0*/  LOP3.LUT R5, R13, 0xfffffff8, RZ, 0xc0, !PT ;  /* 0xfffffff80d057812 */ /* 0x000fe400078ec0ff */
[----:B------:R-:W-:Y:S02]  /*04b0*/  LOP3.LUT R7, R0, 0x10, R3, 0xf8, !PT ;  /* 0x0000001000077812 */ /* 0x000fe400078ef803 */
[----:B------:R-:W-:Y:S01]  /*04c0*/  LOP3.LUT R0, R10, 0x1, RZ, 0xc0, !PT ;  /* 0x000000010a007812 */ /* 0x000fe200078ec0ff */
[----:B------:R-:W-:Y:S01]  /*04d0*/  IMAD.IADD R8, R2, 0x1, -R5 ;  /* 0x0000000102087824 */ /* 0x000fe200078e0a05 */
[----:B------:R-:W-:-:S02]  /*04e0*/  LOP3.LUT R3, R6, R215, RZ, 0x3c, !PT ;  /* 0x000000d706037212 */ /* 0x000fc400078e3cff */
[----:B------:R-:W-:Y:S02]  /*04f0*/  LEA.HI R6, R15, R14, RZ, 0x6 ;  /* 0x0000000e0f067211 */ /* 0x000fe400078f30ff */
[----:B------:R-:W-:Y:S01]  /*0500*/  SHF.R.S32.HI R9, RZ, 0x7, R4 ;  /* 0x00000007ff097819 */ /* 0x000fe20000011404 */
[----:B------:R-:W-:Y:S01]  /*0510*/  IMAD.SHL.U32 R4, R12, 0x200, RZ ;  /* 0x000002000c047824 */ /* 0x000fe200078e00ff */
[----:B------:R-:W-:Y:S02]  /*0520*/  ISETP.NE.U32.AND P0, PT, R0, 0x1, PT ;  /* 0x000000010000780c */ /* 0x000fe40003f05070 */
[----:B------:R-:W-:Y:S01]  /*0530*/  LOP3.LUT R5, R7, 0x8, R16, 0xf8, !PT ;  /* 0x0000000807057812 */ /* 0x000fe200078ef810 */
[----:B------:R-:W-:Y:S01]  /*0540*/  IMAD R2, R9, 0x800, R4 ;  /* 0x0000080009027824 */ /* 0x000fe200078e0204 */
[----:B------:R-:W-:Y:S01]  /*0550*/  SHF.R.S32.HI R0, RZ, 0x6, R6 ;  /* 0x00000006ff007819 */ /* 0x000fe20000011406 */
[----:B------:R-:W-:Y:S01]  /*0560*/  IMAD.SHL.U32 R6, R12, 0x20, RZ ;  /* 0x000000200c067824 */ /* 0x000fe200078e00ff */
[----:B------:R-:W-:Y:S01]  /*0570*/  LOP3.LUT R215, R4, R5, R215, 0xf6, !PT ;  /* 0x0000000504d77212 */ /* 0x000fe200078ef6d7 */
[----:B------:R-:W-:Y:S01]  /*0580*/  IMAD.IADD R3, R2, 0x1, R3 ;  /* 0x0000000102037824 */ /* 0x000fe200078e0203 */
[----:B------:R-:W-:Y:S01]  /*0590*/  LOP3.LUT R2, R18, 0x7ffffffc, RZ, 0xc0, !PT ;  /* 0x7ffffffc12027812 */ /* 0x000fe200078ec0ff */
[----:B------:R-:W-:Y:S01]  /*05a0*/  IMAD R11, R0, 0x200, R11 ;  /* 0x00000200000b7824 */ /* 0x000fe200078e020b */
[----:B------:R-:W-:Y:S01]  /*05b0*/  R2P PR, R10, 0x6 ;  /* 0x000000060a007804 */ /* 0x000fe20000000000 */
[----:B------:R-:W-:Y:S01]  /*05c0*/  IMAD.SHL.U32 R5, R0, 0x8, RZ ;  /* 0x0000000800057824 */ /* 0x000fe200078e00ff */
[----:B------:R-:W-:Y:S01]  /*05d0*/  LOP3.LUT P6, RZ, R8, 0x4, RZ, 0xc0, !PT ;  /* 0x0000000408ff7812 */ /* 0x000fe200078cc0ff */
[----:B------:R-:W-:Y:S01]  /*05e0*/  IMAD.SHL.U32 R0, R10, 0x40, RZ ;  /* 0x000000400a007824 */ /* 0x000fe200078e00ff */
[----:B------:R-:W-:Y:S01]  /*05f0*/  LOP3.LUT P5, RZ, R8, 0x2, RZ, 0xc0, !PT ;  /* 0x0000000208ff7812 */ /* 0x000fe200078ac0ff */
[----:B------:R-:W-:Y:S01]  /*0600*/  IMAD.IADD R7, R14, 0x1, -R2 ;  /* 0x000000010e077824 */ /* 0x000fe200078e0a02 */
[----:B------:R-:W-:Y:S01]  /*0610*/  LOP3.LUT R2, R5, 0x18, RZ, 0xc0, !PT ;  /* 0x0000001805027812 */ /* 0x000fe200078ec0ff */
[----:B------:R-:W-:Y:S01]  /*0620*/  IMAD.SHL.U32 R4, R9, 0x20, RZ ;  /* 0x0000002009047824 */ /* 0x000fe200078e00ff */
[----:B------:R-:W-:Y:S01]  /*0630*/  LOP3.LUT R0, R0, 0x1c0, RZ, 0xc0, !PT ;  /* 0x000001c000007812 */ /* 0x000fe200078ec0ff */
[----:B------:R-:W-:Y:S01]  /*0640*/  IMAD.SHL.U32 R3, R3, 0x2, RZ ;  /* 0x0000000203037824 */ /* 0x000fe200078e00ff */
[----:B------:R-:W-:-:S02]  /*0650*/  LOP3.LUT R9, R2, 0x20, R6, 0xf8, !PT ;  /* 0x0000002002097812 */ /* 0x000fc400078ef806 */
[----:B------:R-:W-:Y:S02]  /*0660*/  SHF.R.U32.HI R5, RZ, 0x3, R0 ;  /* 0x00000003ff057819 */ /* 0x000fe40000011600 */
[----:B------:R-:W-:Y:S02]  /*0670*/  LOP3.LUT R249, R4, 0x6, R249, 0xf8, !PT ;  /* 0x0000000604f97812 */ /* 0x000fe400078ef8f9 */
[----:B------:R-:W-:Y:S02]  /*0680*/  LOP3.LUT R4, R0, 0x20, R4, 0xf8, !PT ;  /* 0x0000002000047812 */ /* 0x000fe400078ef804 */
[----:B------:R-:W-:Y:S01]  /*0690*/  LOP3.LUT R6, R5, R0, R2, 0x1e, !PT ;  /* 0x0000000005067212 */ /* 0x000fe200078e1e02 */
[----:B------:R-:W-:Y:S01]  /*06a0*/  IMAD.SHL.U32 R0, R7, 0x2, RZ ;  /* 0x0000000207007824 */ /* 0x000fe200078e00ff */
[----:B------:R-:W-:Y:S01]  /*06b0*/  LOP3.LUT R5, R4, R5, RZ, 0x3c, !PT ;  /* 0x0000000504057212 */ /* 0x000fe200078e3cff */
[----:B------:R-:W-:Y:S01]  /*06c0*/  IMAD.SHL.U32 R2, R8, 0x40, RZ ;  /* 0x0000004008027824 */ /* 0x000fe200078e00ff */
[----:B------:R-:W-:Y:S01]  /*06d0*/  SEL R212, R218, 0xffffffc0, !P4 ;  /* 0xffffffc0dad47807 */ /* 0x000fe20006000000 */
[--C-:B------:R-:W-:Y:S01]  /*06e0*/  IMAD R4, R214, 0x400, R0.reuse ;  /* 0x00000400d6047824 */ /* 0x100fe200078e0200 */
[----:B------:R-:W-:Y:S01]  /*06f0*/  SEL R218, R218, 0xffffffc0, !P6 ;  /* 0xffffffc0dada7807 */ /* 0x000fe20007000000 */
[----:B------:R-:W-:Y:S01]  /*0700*/  IMAD R0, R220, 0x400, R0 ;  /* 0x00000400dc007824 */ /* 0x000fe200078e0200 */
[----:B------:R-:W-:Y:S01]  /*0710*/  SEL R236, R236, 0x10, !P0 ;  /* 0x00000010ecec7807 */ /* 0x000fe20004000000 */
[----:B------:R-:W-:Y:S01]  /*0720*/  IMAD.IADD R235, R4, 0x1, R5 ;  /* 0x0000000104eb7824 */ /* 0x000fe200078e0205 */
[----:B------:R-:W-:Y:S01]  /*0730*/  LEA R215, R215, UR5, 0x1 ;  /* 0x00000005d7d77c11 */ /* 0x000fe2000f8e08ff */
[----:B------:R-:W-:Y:S01]  /*0740*/  IMAD.IADD R245, R0, 0x1, R6 ;  /* 0x0000000100f57824 */ /* 0x000fe200078e0206 */
[----:B------:R-:W-:Y:S01]  /*0750*/  LOP3.LUT R0, R2, 0x1c0, RZ, 0xc0, !PT ;  /* 0x000001c002007812 */ /* 0x000fe200078ec0ff */
[----:B------:R-:W-:Y:S01]  /*0760*/  IMAD.SHL.U32 R4, R12, 0x8, RZ ;  /* 0x000000080c047824 */ /* 0x000fe200078e00ff */
[----:B------:R-:W-:Y:S01]  /*0770*/  LEA R235, R235, UR5, 0x1 ;  /* 0x00000005ebeb7c11 */ /* 0x000fe2000f8e08ff */
[----:B------:R-:W-:Y:S01]  /*0780*/  IMAD.SHL.U32 R5, R13, 0x40, RZ ;  /* 0x000000400d057824 */ /* 0x000fe200078e00ff */
[----:B------:R-:W-:Y:S01]  /*0790*/  SHF.R.U32.HI R2, RZ, 0x3, R0 ;  /* 0x00000003ff027819 */ /* 0x000fe20000011600 */
[----:B------:R-:W-:Y:S01]  /*07a0*/  IMAD.IADD R217, R212, 0x1, R215 ;  /* 0x00000001d4d97824 */ /* 0x000fe200078e02d7 */
[----:B------:R-:W-:Y:S01]  /*07b0*/  LOP3.LUT R6, R0, 0x8, R4, 0xf8, !PT ;  /* 0x0000000800067812 */ /* 0x000fe200078ef804 */
[C---:B------:R-:W-:Y:S01]  /*07c0*/  VIADD R234, R235.reuse, 0x20 ;  /* 0x00000020ebea7836 */ /* 0x040fe20000000000 */
[----:B------:R-:W-:Y:S01]  /*07d0*/  LOP3.LUT R7, R2, R9, R0, 0x1e, !PT ;  /* 0x0000000902077212 */ /* 0x000fe200078e1e00 */
[----:B------:R-:W-:Y:S01]  /*07e0*/  @P1 VIADD R234, R235, 0xffffffe0 ;  /* 0xffffffe0ebea1836 */ /* 0x000fe20000000000 */
[----:B------:R-:W-:Y:S01]  /*07f0*/  LOP3.LUT R0, R5, 0xfffffe00, RZ, 0xc0, !PT ;  /* 0xfffffe0005007812 */ /* 0x000fe200078ec0ff */
[----:B------:R-:W-:Y:S01]  /*0800*/  IMAD.U32 R5, RZ, RZ, UR7 ;  /* 0x00000007ff057e24 */ /* 0x000fe2000f8e00ff */
[----:B------:R-:W-:Y:S01]  /*0810*/  SHF.R.S32.HI R4, RZ, 0x2, R17 ;  /* 0x00000002ff047819 */ /* 0x000fe20000011411 */
[----:B------:R-:W-:Y:S01]  /*0820*/  USHF.R.S32.HI UR7, URZ, 0x1f, UR58 ;  /* 0x0000001f3f077899 */ /* 0x000fe2000801143a */
[----:B------:R-:W-:Y:S01]  /*0830*/  LOP3.LUT R2, R6, R2, RZ, 0x3c, !PT ;  /* 0x0000000206027212 */ /* 0x000fe200078e3cff */
[----:B------:R-:W-:Y:S01]  /*0840*/  IMAD R220, R220, 0x400, R0 ;  /* 0x00000400dcdc7824 */ /* 0x000fe200078e0200 */
[----:B------:R-:W-:Y:S01]  /*0850*/  LEA R226, R11, UR5, 0x1 ;  /* 0x000000050be27c11 */ /* 0x000fe2000f8e08ff */
[----:B------:R-:W-:-:S02]  /*0860*/  IMAD R250, R214, 0x10, R4 ;  /* 0x00000010d6fa7824 */ /* 0x000fc400078e0204 */
[----:B------:R-:W-:Y:S01]  /*0870*/  IMAD.U32 R4, RZ, RZ, UR7 ;  /* 0x00000007ff047e24 */ /* 0x000fe2000f8e00ff */
[----:B------:R-:W-:Y:S01]  /*0880*/  USHF.R.S32.HI UR7, URZ, 0x1f, UR50 ;  /* 0x0000001f3f077899 */ /* 0x000fe20008011432 */
[----:B------:R-:W-:Y:S01]  /*0890*/  IMAD R214, R214, 0x400, R0 ;  /* 0x00000400d6d67824 */ /* 0x000fe200078e0200 */
[----:B------:R-:W-:Y:S01]  /*08a0*/  LOP3.LUT R0, R7, R0, RZ, 0xfc, !PT ;  /* 0x0000000007007212 */ /* 0x000fe200078efcff */
[----:B------:R-:W-:Y:S02]  /*08b0*/  IMAD.IADD R220, R2, 0x1, R220 ;  /* 0x0000000102dc7824 */ /* 0x000fe400078e02dc */
[----:B------:R-:W-:Y:S01]  /*08c0*/  IMAD.IADD R214, R214, 0x1, R2 ;  /* 0x00000001d6d67824 */ /* 0x000fe200078e0202 */
[----:B------:R-:W-:Y:S01]  /*08d0*/  LEA R0, R0, UR5, 0x1 ;  /* 0x0000000500007c11 */ /* 0x000fe2000f8e08ff */
[----:B------:R-:W-:Y:S01]  /*08e0*/  IMAD.U32 R2, RZ, RZ, UR7 ;  /* 0x00000007ff027e24 */ /* 0x000fe2000f8e00ff */
[----:B------:R-:W-:Y:S01]  /*08f0*/  UIADD3 UR7, UR5, 0x10000, URZ ;  /* 0x0001000005077890 */ /* 0x000fe2000fffe03f */
[----:B------:R-:W-:Y:S01]  /*0900*/  IMAD.U32 R2, RZ, RZ, UR6 ;  /* 0x00000006ff027e24 */ /* 0x000fe2000f8e00ff */
[----:B------:R-:W-:Y:S01]  /*0910*/  UIADD3 UR6, UR5, 0x20000, URZ ;  /* 0x0002000005067890 */ /* 0x000fe2000fffe03f */
[C---:B------:R-:W-:Y:S01]  /*0920*/  SEL R2, R222.reuse, 0xffffffe0, !P3 ;  /* 0xffffffe0de027807 */ /* 0x040fe20005800000 */
[----:B------:R-:W-:Y:S01]  /*0930*/  IMAD.IADD R237, R235, 0x1, R236 ;  /* 0x00000001ebed7824 */ /* 0x000fe200078e02ec */
[----:B------:R-:W-:Y:S01]  /*0940*/  SEL R222, R222, 0xffffffe0, !P5 ;  /* 0xffffffe0dede7807 */ /* 0x000fe20006800000 */
[----:B------:R-:W-:Y:S01]  /*0950*/  VIADD R213, R3, UR7 ;  /* 0x0000000703d57c36 */ /* 0x000fe20008000000 */
[----:B------:R-:W-:Y:S01]  /*0960*/  LEA R214, R214, UR5, 0x1 ;  /* 0x00000005d6d67c11 */ /* 0x000fe2000f8e08ff */
[----:B------:R-:W-:Y:S01]  /*0970*/  IMAD.IADD R236, R236, 0x1, R234 ;  /* 0x00000001ecec7824 */ /* 0x000fe200078e02ea */
[----:B------:R-:W-:Y:S01]  /*0980*/  LEA R220, R220, UR6, 0x1 ;  /* 0x00000006dcdc7c11 */ /* 0x000fe2000f8e08ff */
[----:B------:R-:W-:Y:S01]  /*0990*/  IMAD.IADD R2, R213, 0x1, R2 ;  /* 0x00000001d5027824 */ /* 0x000fe200078e0202 */
[----:B------:R-:W-:Y:S01]  /*09a0*/  LEA R245, R245, UR7, 0x1 ;  /* 0x00000007f5f57c11 */ /* 0x000fe2000f8e08ff */
[----:B------:R-:W-:Y:S01]  /*09b0*/  IMAD.IADD R216, R214, 0x1, R222 ;  /* 0x00000001d6d87824 */ /* 0x000fe200078e02de */
[----:B------:R-:W-:Y:S01]  /*09c0*/  ULDC.64 UR6, c[0x0][0x208] ;  /* 0x0000820000067ab9 */ /* 0x000fe20000000a00 */
[----:B------:R-:W-:-:S02]  /*09d0*/  IMAD.IADD R221, R218, 0x1, R220 ;  /* 0x00000001dadd7824 */ /* 0x000fc400078e02dc */
[----:B------:R-:W-:Y:S02]  /*09e0*/  IMAD.IADD R213, R213, 0x1, R212 ;  /* 0x00000001d5d57824 */ /* 0x000fe400078e02d4 */
[C---:B------:R-:W-:Y:S02]  /*09f0*/  VIADD R246, R245.reuse, 0x40 ;  /* 0x00000040f5f67836 */ /* 0x040fe40000000000 */
[----:B------:R-:W-:Y:S02]  /*0a00*/  IMAD.IADD R219, R214, 0x1, R218 ;  /* 0x00000001d6db7824 */ /* 0x000fe400078e02da */
[----:B------:R-:W-:Y:S02]  /*0a10*/  IMAD.IADD R223, R222, 0x1, R220 ;  /* 0x00000001dedf7824 */ /* 0x000fe400078e02dc */
[----:B------:R-:W-:Y:S02]  /*0a20*/  IMAD.IADD R212, R2, 0x1, R212 ;  /* 0x0000000102d47824 */ /* 0x000fe400078e02d4 */
[----:B------:R-:W-:-:S02]  /*0a30*/  @P2 VIADD R246, R245, 0xffffffc0 ;  /* 0xffffffc0f5f62836 */ /* 0x000fc40000000000 */
[----:B------:R-:W-:Y:S02]  /*0a40*/  IMAD.IADD R218, R216, 0x1, R218 ;  /* 0x00000001d8da7824 */ /* 0x000fe400078e02da */
[----:B------:R-:W-:-:S07]  /*0a50*/  IMAD.IADD R222, R222, 0x1, R221 ;  /* 0x00000001dede7824 */ /* 0x000fce00078e02dd */
.L_x_253:
[----:B------:R-:W-:Y:S01]  /*0a60*/  ULDC.64 UR12, c[0x0][0x308] ;  /* 0x0000c200000c7ab9 */ /* 0x000fe20000000a00 */
[----:B------:R-:W-:Y:S01]  /*0a70*/  ULDC.64 UR10, c[0x0][0x300] ;  /* 0x0000c000000a7ab9 */ /* 0x000fe20000000a00 */
[----:B------:R-:W-:Y:S02]  /*0a80*/  UISETP.NE.U32.AND UP3, UPT, UR12, URZ, UPT ;  /* 0x0000003f0c00728c */ /* 0x000fe4000bf65070 */
[----:B------:R-:W-:Y:S02]  /*0a90*/  UISETP.NE.U32.AND UP4, UPT, UR10, URZ, UPT ;  /* 0x0000003f0a00728c */ /* 0x000fe4000bf85070 */
[----:B------:R-:W-:Y:S02]  /*0aa0*/  UISETP.NE.AND.EX UP3, UPT, UR13, URZ, UPT, UP3 ;  /* 0x0000003f0d00728c */ /* 0x000fe4000bf65330 */
[----:B------:R-:W-:Y:S02]  /*0ab0*/  USHF.R.S32.HI UR59, URZ, 0x1f, UR50 ;  /* 0x0000001f3f3b7899 */ /* 0x000fe40008011432 */
[----:B------:R-:W-:-:S02]  /*0ac0*/  USHF.L.U32 UR16, UR50, 0x2, URZ ;  /* 0x0000000232107899 */ /* 0x000fc4000800063f */
[----:B------:R-:W-:Y:S01]  /*0ad0*/  UISETP.NE.AND.EX UP4, UPT, UR11, URZ, UPT, UP4 ;  /* 0x0000003f0b00728c */ /* 0x000fe2000bf85340 */
[----:B------:R-:W-:Y:S01]  /*0ae0*/  PLOP3.LUT P0, PT, PT, PT, UP3, 0x80, 0x0 ;  /* 0x000000000000781c */ /* 0x000fe20003f0f038 */
[----:B------:R-:W-:Y:S01]  /*0af0*/  ULDC.64 UR8, c[0x0][0x2f0] ;  /* 0x0000bc0000087ab9 */ /* 0x000fe20000000a00 */
[----:B------:R-:W-:Y:S02]  /*0b00*/  USHF.L.U64.HI UR5, UR50, 0x2, UR59 ;  /* 0x0000000232057899 */ /* 0x000fe4000801023b */
[----:B------:R-:W-:Y:S01]  /*0b10*/  UIADD3 UR15, UP0, UR16, UR8, URZ ;  /* 0x00000008100f7290 */ /* 0x000fe2000ff1e03f */
[----:B------:R-:W-:Y:S01]  /*0b20*/  PLOP3.LUT P1, PT, PT, PT, UP4, 0x80, 0x0 ;  /* 0x000000000000781c */ /* 0x000fe20003f2f048 */
[----:B------:R-:W-:Y:S02]  /*0b30*/  UISETP.NE.U32.AND UP2, UPT, UR8, URZ, UPT ;  /* 0x0000003f0800728c */ /* 0x000fe4000bf45070 */
[----:B------:R-:W-:Y:S02]  /*0b40*/  UIADD3.X UR14, UR5, UR9, URZ, UP0, !UPT ;  /* 0x00000009050e7290 */ /* 0x000fe400087fe43f */
[----:B------:R-:W-:-:S02]  /*0b50*/  @UP3 UIADD3 UR8, UP0, UR16, UR12, URZ ;  /* 0x0000000c10083290 */ /* 0x000fc4000ff1e03f */
[----:B------:R-:W-:Y:S02]  /*0b60*/  UISETP.NE.AND.EX UP2, UPT, UR9, URZ, UPT, UP2 ;  /* 0x0000003f0900728c */ /* 0x000fe4000bf45320 */
[----:B------:R-:W-:Y:S02]  /*0b70*/  @UP4 UIADD3 UR10, UP1, UR16, UR10, URZ ;  /* 0x0000000a100a4290 */ /* 0x000fe4000ff3e03f */
[----:B------:R-:W-:Y:S01]  /*0b80*/  @UP3 UIADD3.X UR9, UR5, UR13, URZ, UP0, !UPT ;  /* 0x0000000d05093290 */ /* 0x000fe200087fe43f */
[----:B-1----:R-:W-:Y:S01]  /*0b90*/  IMAD.U32 R6, RZ, RZ, UR8 ;  /* 0x00000008ff067e24 */ /* 0x002fe2000f8e00ff */
[----:B------:R-:W-:Y:S01]  /*0ba0*/  ULDC.U8 UR18, c[0x0][0x3c2] ;  /* 0x0000f08000127ab9 */ /* 0x000fe20000000000 */
[----:B------:R-:W-:Y:S01]  /*0bb0*/  ULDC.64 UR12, c[0x0][0x2f8] ;  /* 0x0000be00000c7ab9 */ /* 0x000fe20000000a00 */
[----:B------:R-:W-:Y:S01]  /*0bc0*/  @UP4 UIADD3.X UR11, UR5, UR11, URZ, UP1, !UPT ;  /* 0x0000000b050b4290 */ /* 0x000fe20008ffe43f */
[----:B------:R-:W-:Y:S01]  /*0bd0*/  PLOP3.LUT P3, PT, PT, PT, UP2, 0x80, 0x0 ;  /* 0x000000000000781c */ /* 0x000fe20003f6f028 */
[----:B------:R-:W-:Y:S01]  /*0be0*/  UISETP.NE.AND UP4, UPT, UR18, URZ, UPT ;  /* 0x0000003f1200728c */ /* 0x000fe2000bf85270 */
[----:B------:R-:W-:Y:S01]  /*0bf0*/  IMAD.U32 R7, RZ, RZ, UR9 ;  /* 0x00000009ff077e24 */ /* 0x000fe2000f8e00ff */
[----:B------:R-:W-:Y:S01]  /*0c00*/  UISETP.EQ.U32.AND UP1, UPT, UR12, URZ, UPT ;  /* 0x0000003f0c00728c */ /* 0x000fe2000bf22070 */
[----:B--2---:R-:W-:Y:S01]  /*0c10*/  IMAD.U32 R4, RZ, RZ, UR10 ;  /* 0x0000000aff047e24 */ /* 0x004fe2000f8e00ff */
[----:B------:R-:W-:Y:S01]  /*0c20*/  UIADD3 UR10, UP0, UR16, UR12, URZ ;  /* 0x0000000c100a7290 */ /* 0x000fe2000ff1e03f */
[----:B------:R-:W-:Y:S01]  /*0c30*/  IMAD.U32 R5, RZ, RZ, UR11 ;  /* 0x0000000bff057e24 */ /* 0x000fe2000f8e00ff */
[----:B------:R-:W-:Y:S01]  /*0c40*/  UISETP.EQ.OR.EX UP1, UPT, UR13, URZ, !UP4, UP1 ;  /* 0x0000003f0d00728c */ /* 0x000fe2000e722710 */
[----:B------:R-:W2:Y:S01]  /*0c50*/  @P0 LDG.E R8, desc[UR6][R6.64] ;  /* 0x0000000606080981 */ /* 0x000ea2000c1e1900 */
[----:B------:R-:W-:Y:S01]  /*0c60*/  UIADD3.X UR5, UR5, UR13, URZ, UP0, !UPT ;  /* 0x0000000d05057290 */ /* 0x000fe200087fe43f */
[----:B------:R-:W1:Y:S03]  /*0c70*/  S2R R12, SR_TID.X ;  /* 0x00000000000c7919 */ /* 0x000e660000002100 */
[----:B------:R-:W-:Y:S01]  /*0c80*/  PLOP3.LUT P2, PT, PT, PT, UP1, 0x80, 0x0 ;  /* 0x000000000000781c */ /* 0x000fe20003f4f018 */
[----:B------:R-:W-:Y:S01]  /*0c90*/  UMOV UR19, URZ ;  /* 0x0000003f00137c82 */ /* 0x000fe20008000000 */
[----:B------:R-:W-:Y:S01]  /*0ca0*/  @!UP3 ULDC.64 UR8, c[0x0][0x318] ;  /* 0x0000c6000008bab9 */ /* 0x000fe20000000a00 */
[----:B---34-:R3:W4:Y:S02]  /*0cb0*/  @P1 LDG.E R10, desc[UR6][R4.64] ;  /* 0x00000006040a1981 */ /* 0x018724000c1e1900 */
[----:B---3--:R-:W-:-:S02]  /*0cc0*/  IMAD.U32 R4, RZ, RZ, UR15 ;  /* 0x0000000fff047e24 */ /* 0x008fc4000f8e00ff */
[----:B------:R-:W-:-:S05]  /*0cd0*/  IMAD.U32 R5, RZ, RZ, UR14 ;  /* 0x0000000eff057e24 */ /* 0x000fca000f8e00ff */
[----:B------:R-:W3:Y:S04]  /*0ce0*/  @P3 LDG.E R9, desc[UR6][R4.64] ;  /* 0x0000000604093981 */ /* 0x000ee8000c1e1900 */
[----:B-----5:R5:W3:Y:S02]  /*0cf0*/  @P3 LDG.E R6, desc[UR6][R4.64+0x4] ;  /* 0x0000040604063981 */ /* 0x020ae4000c1e1900 */
[----:B-----5:R-:W-:Y:S02]  /*0d00*/  IMAD.U32 R4, RZ, RZ, UR10 ;  /* 0x0000000aff047e24 */ /* 0x020fe4000f8e00ff */
[----:B------:R-:W-:-:S05]  /*0d10*/  IMAD.U32 R5, RZ, RZ, UR5 ;  /* 0x00000005ff057e24 */ /* 0x000fca000f8e00ff */
[----:B------:R-:W5:Y:S01]  /*0d20*/  @!P2 LDG.E R7, desc[UR6][R4.64] ;  /* 0x000000060407a981 */ /* 0x000f62000c1e1900 */
[----:B------:R-:W1:Y:S01]  /*0d30*/  S2UR UR16, SR_CTAID.X ;  /* 0x00000000001079c3 */ /* 0x000e620000002500 */
[----:B------:R-:W-:-:S03]  /*0d40*/  @!UP3 UISETP.NE.U32.AND UP0, UPT, UR8, URZ, UPT ;  /* 0x0000003f0800b28c */ /* 0x000fc6000bf05070 */
[----:B------:R-:W-:Y:S01]  /*0d50*/  ULDC UR8, c[0x0][0xc] ;  /* 0x0000030000087ab9 */ /* 0x000fe20000000800 */
[----:B------:R-:W-:Y:S02]  /*0d60*/  @!UP3 UISETP.NE.AND.EX UP0, UPT, UR9, URZ, UPT, UP0 ;  /* 0x0000003f0900b28c */ /* 0x000fe4000bf05300 */
[----:B------:R-:W-:-:S03]  /*0d70*/  USHF.L.U32 UR14, UR8, 0x6, URZ ;  /* 0x00000006080e7899 */ /* 0x000fc6000800063f */
[----:B------:R-:W-:Y:S01]  /*0d80*/  @!UP3 ULDC UR8, c[0x0][0x2cc] ;  /* 0x0000b3000008bab9 */ /* 0x000fe20000000800 */
[----:B------:R-:W-:Y:S01]  /*0d90*/  UMOV UR5, 0xffffffff ;  /* 0xffffffff00057882 */ /* 0x000fe20000000000 */
[----:B------:R-:W-:Y:S01]  /*0da0*/  @!UP3 USEL UR10, UR8, URZ, UP0 ;  /* 0x0000003f080ab287 */ /* 0x000fe20008000000 */
[----:B------:R-:W-:Y:S01]  /*0db0*/  UMOV UR39, 0xffffffff ;  /* 0xffffffff00277882 */ /* 0x000fe20000000000 */
[----:B------:R-:W-:Y:S01]  /*0dc0*/  USHF.L.U32 UR33, UR17, 0x6, URZ ;  /* 0x0000000611217899 */ /* 0x000fe2000800063f */
[----:B------:R-:W-:Y:S01]  /*0dd0*/  ULDC UR9, c[0x0][0x2c8] ;  /* 0x0000b20000097ab9 */ /* 0x000fe20000000800 */
[----:B-1----:R-:W-:Y:S01]  /*0de0*/  USHF.L.U32 UR15, UR16, 0x6, URZ ;  /* 0x00000006100f7899 */ /* 0x002fe2000800063f */
[----:B--2---:R-:W-:Y:S02]  /*0df0*/  @P0 R2UR UR11, R8 ;  /* 0x00000000080b02ca */ /* 0x004fe400000e0000 */
[----:B------:R-:W-:-:S04]  /*0e00*/  ISETP.NE.U32.AND P0, PT, RZ, UR12, PT ;  /* 0x0000000cff007c0c */ /* 0x000fc8000bf05070 */
[----:B------:R-:W-:Y:S02]  /*0e10*/  ISETP.NE.AND.EX P0, PT, RZ, UR13, PT, P0 ;  /* 0x0000000dff007c0c */ /* 0x000fe4000bf05300 */
[----:B----4-:R-:W-:Y:S02]  /*0e20*/  @P1 R2UR UR19, R10 ;  /* 0x000000000a1312ca */ /* 0x010fe400000e0000 */
[----:B------:R-:W-:-:S11]  /*0e30*/  SHF.R.S32.HI R10, RZ, 0x1f, R12 ;  /* 0x0000001fff0a7819 */ /* 0x000fd6000001140c */
[----:B------:R-:W-:Y:S01]  /*0e40*/  @UP3 UIADD3 UR8, UR11, -UR19, URZ ;  /* 0x800000130b083290 */ /* 0x000fe2000fffe03f */
[----:B---3--:R-:W-:Y:S02]  /*0e50*/  @P3 R2UR UR5, R9 ;  /* 0x00000000090532ca */ /* 0x008fe400000e0000 */
[----:B------:R-:W-:Y:S02]  /*0e60*/  @P3 R2UR UR12, R6 ;  /* 0x00000000060c32ca */ /* 0x000fe400000e0000 */
[----:B-----5:R-:W-:Y:S01]  /*0e70*/  @!P2 R2UR UR39, R7 ;  /* 0x000000000727a2ca */ /* 0x020fe200000e0000 */
[----:B------:R-:W-:-:S14]  /*0e80*/  @!P0 BRA `(.L_x_209) ;  /* 0x0000000000188947 */ /* 0x000fdc0003800000 */
[----:B------:R-:W-:-:S13]  /*0e90*/  PLOP3.LUT P0, PT, PT, PT, UP4, 0x80, 0x0 ;  /* 0x000000000000781c */ /* 0x000fda0003f0f048 */
[----:B------:R-:W2:Y:S04]  /*0ea0*/  @P0 LDG.E R6, desc[UR6][R4.64+0x4] ;  /* 0x0000040604060981 */ /* 0x000ea8000c1e1900 */
[----:B------:R-:W3:Y:S01]  /*0eb0*/  @!P0 LDG.E R4, desc[UR6][R4.64] ;  /* 0x0000000604048981 */ /* 0x000ee2000c1e1900 */
[----:B--2---:R-:W-:-:S13]  /*0ec0*/  @P0 R2UR UR9, R6 ;  /* 0x00000000060902ca */ /* 0x004fda00000e0000 */
[----:B------:R-:W-:-:S07]  /*0ed0*/  @UP4 UIADD3 UR9, UR9, -UR39, URZ ;  /* 0x8000002709094290 */ /* 0x000fce000fffe03f */
[----:B---3--:R-:W-:-:S15]  /*0ee0*/  @!P0 R2UR UR9, R4 ;  /* 0x00000000040982ca */ /* 0x008fde00000e0000 */
.L_x_209:
[----:B------:R-:W-:Y:S01]  /*0ef0*/  @!UP3 UIADD3 UR8, UR10, UR9, -UR19 ;  /* 0x000000090a08b290 */ /* 0x000fe2000fffe813 */
[----:B------:R-:W-:Y:S01]  /*0f00*/  LEA.HI R4, R10, R12, RZ, 0x3 ;  /* 0x0000000c0a047211 */ /* 0x000fe200078f18ff */
[----:B------:R-:W-:Y:S02]  /*0f10*/  UIMAD UR9, UR14, UR61, UR15 ;  /* 0x0000003d0e0972a4 */ /* 0x000fe4000f8e020f */
[----:B------:R-:W-:Y:S01]  /*0f20*/  UISETP.GT.AND UP0, UPT, UR8, UR33, UPT ;  /* 0x000000210800728c */ /* 0x000fe2000bf04270 */
[----:B------:R-:W-:Y:S01]  /*0f30*/  SHF.R.S32.HI R4, RZ, 0x3, R4 ;  /* 0x00000003ff047819 */ /* 0x000fe20000011404 */
[----:B------:R-:W-:Y:S02]  /*0f40*/  @UP2 UIADD3 UR38, UR12, -UR5, URZ ;  /* 0x800000050c262290 */ /* 0x000fe4000fffe03f */
[----:B------:R-:W-:Y:S01]  /*0f50*/  IMAD.U32 R5, RZ, RZ, UR9 ;  /* 0x00000009ff057e24 */ /* 0x000fe2000f8e00ff */
[----:B------:R-:W-:Y:S02]  /*0f60*/  IADD3 R22, P1, R4, UR9, RZ ;  /* 0x0000000904167c10 */ /* 0x000fe4000ff3e0ff */
[----:B------:R-:W-:-:S02]  /*0f70*/  PLOP3.LUT P0, PT, PT, PT, UP0, 0x80, 0x0 ;  /* 0x000000000000781c */ /* 0x000fc40003f0f008 */
[----:B------:R-:W-:Y:S01]  /*0f80*/  SHF.R.S32.HI R27, RZ, 0x1f, R4 ;  /* 0x0000001fff1b7819 */ /* 0x000fe20000011404 */
[----:B------:R-:W-:-:S03]  /*0f90*/  @!UP2 ULDC UR38, c[0x0][0x2c4] ;  /* 0x0000b1000026aab9 */ /* 0x000fc60000000800 */
[----:B------:R-:W-:-:S07]  /*0fa0*/  LEA.HI.X.SX32 R24, R5, R27, 0x1, P1 ;  /* 0x0000001b05187211 */ /* 0x000fce00008f0eff */
[----:B------:R-:W-:Y:S05]  /*0fb0*/  @!P0 BRA `(.L_x_210) ;  /* 0x00000090004c8947 */ /* 0x000fea0003800000 */
[----:B------:R-:W1:Y:S01]  /*0fc0*/  LDC R11, c[0x0][0x278] ;  /* 0x00009e00ff0b7b82 */ /* 0x000e620000000800 */
[----:B------:R-:W-:Y:S01]  /*0fd0*/  UISETP.NE.AND UP1, UPT, UR5, -0x1, UPT ;  /* 0xffffffff0500788c */ /* 0x000fe2000bf25270 */
[----:B------:R-:W-:Y:S01]  /*0fe0*/  IABS R8, UR58 ;  /* 0x0000003a00087c13 */ /* 0x000fe20008000000 */
[----:B------:R-:W-:Y:S01]  /*0ff0*/  ULDC.64 UR10, c[0x0][0x228] ;  /* 0x00008a00000a7ab9 */ /* 0x000fe20000000a00 */
[----:B------:R-:W-:Y:S01]  /*1000*/  ULDC.64 UR12, c[0x0][0x488] ;  /* 0x00012200000c7ab9 */ /* 0x000fe20000000a00 */
[----:B------:R-:W-:Y:S02]  /*1010*/  UIMAD UR9, UR59, UR10, URZ ;  /* 0x0000000a3b0972a4 */ /* 0x000fe4000f8e023f */
[----:B------:R-:W-:Y:S02]  /*1020*/  UIMAD.WIDE.U32 UR24, UR50, UR10, URZ ;  /* 0x0000000a321872a5 */ /* 0x000fe4000f8e003f */
[----:B------:R-:W-:Y:S02]  /*1030*/  UIMAD UR36, UR50, UR11, UR9 ;  /* 0x0000000b322472a4 */ /* 0x000fe4000f8e0209 */
[----:B------:R-:W-:Y:S01]  /*1040*/  UIMAD.WIDE.U32 UR34, UR16, UR12, URZ ;  /* 0x0000000c102272a5 */ /* 0x000fe2000f8e003f */
[----:B------:R-:W-:Y:S01]  /*1050*/  @!UP1 ULDC.64 UR10, c[0x0][0x418] ;  /* 0x00010600000a9ab9 */ /* 0x000fe20000000a00 */
[----:B------:R-:W-:-:S02]  /*1060*/  USHF.L.U32 UR15, UR50, 0x7, URZ ;  /* 0x00000007320f7899 */ /* 0x000fc4000800063f */
[----:B------:R-:W-:Y:S02]  /*1070*/  @!UP1 UIMAD UR9, UR59, UR10, URZ ;  /* 0x0000000a3b0992a4 */ /* 0x000fe4000f8e023f */
[----:B------:R-:W-:Y:S02]  /*1080*/  UIMAD UR53, UR16, UR13, UR35 ;  /* 0x0000000d103572a4 */ /* 0x000fe4000f8e0223 */
[----:B------:R-:W-:Y:S02]  /*1090*/  @!UP1 UIMAD UR35, UR50, UR11, UR9 ;  /* 0x0000000b322392a4 */ /* 0x000fe4000f8e0209 */
[----:B------:R-:W-:Y:S01]  /*10a0*/  UIADD3 UR9, UR38, 0x3f, URZ ;  /* 0x0000003f26097890 */ /* 0x000fe2000fffe03f */
[----:B-1----:R-:W-:Y:S01]  /*10b0*/  IABS R9, R11 ;  /* 0x0000000b00097213 */ /* 0x002fe20000000000 */
[----:B------:R-:W-:Y:S01]  /*10c0*/  @UP1 ULDC.64 UR12, c[0x0][0x420] ;  /* 0x00010800000c1ab9 */ /* 0x000fe20000000a00 */
[----:B------:R-:W-:Y:S01]  /*10d0*/  UISETP.NE.AND UP0, UPT, UR39, -0x1, UPT ;  /* 0xffffffff2700788c */ /* 0x000fe2000bf05270 */
[----:B------:R-:W-:Y:S01]  /*10e0*/  ISETP.NE.AND P3, PT, R11, RZ, PT ;  /* 0x000000ff0b00720c */ /* 0x000fe20003f65270 */
[----:B------:R-:W1:Y:S01]  /*10f0*/  I2F.RP R6, R9 ;  /* 0x0000000900067306 */ /* 0x000e620000209400 */
[----:B------:R-:W-:Y:S01]  /*1100*/  @UP1 UIMAD.WIDE.U32 UR44, UR5, UR12, URZ ;  /* 0x0000000c052c12a5 */ /* 0x000fe2000f8e003f */
[----:B------:R-:W-:Y:S01]  /*1110*/  ULDC UR60, c[0x0][0x2d4] ;  /* 0x0000b500003c7ab9 */ /* 0x000fe20000000800 */
[----:B------:R-:W-:-:S02]  /*1120*/  USEL UR47, UR15, URZ, UP2 ;  /* 0x0000003f0f2f7287 */ /* 0x000fc40009000000 */
[----:B------:R-:W-:Y:S01]  /*1130*/  USHF.R.S32.HI UR18, URZ, 0x1f, UR9 ;  /* 0x0000001f3f127899 */ /* 0x000fe20008011409 */
[----:B------:R-:W-:Y:S01]  /*1140*/  ULDC.U8 UR15, c[0x0][0x3d8] ;  /* 0x0000f600000f7ab9 */ /* 0x000fe20000000000 */
[----:B------:R-:W-:Y:S01]  /*1150*/  ULDC.64 UR26, c[0x0][0x240] ;  /* 0x00009000001a7ab9 */ /* 0x000fe20000000a00 */
[----:B------:R-:W-:Y:S01]  /*1160*/  USHF.R.S32.HI UR40, URZ, 0x1f, UR60 ;  /* 0x0000001f3f287899 */ /* 0x000fe2000801143c */
[----:B------:R-:W-:Y:S01]  /*1170*/  ULDC UR21, c[0x0][0x2dc] ;  /* 0x0000b70000157ab9 */ /* 0x000fe20000000800 */
[----:B------:R-:W-:Y:S01]  /*1180*/  ULDC UR51, c[0x0][0x270] ;  /* 0x00009c0000337ab9 */ /* 0x000fe20000000800 */
[----:B------:R-:W-:Y:S01]  /*1190*/  UISETP.NE.AND UP3, UPT, UR15, URZ, UPT ;  /* 0x0000003f0f00728c */ /* 0x000fe2000bf65270 */
[----:B-1----:R-:W1:Y:S01]  /*11a0*/  MUFU.RCP R6, R6 ;  /* 0x0000000600067308 */ /* 0x002e620000001000 */
[----:B------:R-:W-:Y:S02]  /*11b0*/  @UP1 UIMAD UR41, UR5, UR13, UR45 ;  /* 0x0000000d052912a4 */ /* 0x000fe4000f8e022d */
[----:B------:R-:W-:-:S02]  /*11c0*/  @!UP1 UIMAD.WIDE.U32 UR42, UR50, UR10, URZ ;  /* 0x0000000a322a92a5 */ /* 0x000fc4000f8e003f */
[----:B------:R-:W-:Y:S02]  /*11d0*/  USHF.L.U64.HI UR14, UR50, 0x7, UR59 ;  /* 0x00000007320e7899 */ /* 0x000fe4000801023b */
[----:B------:R-:W-:Y:S02]  /*11e0*/  UIMAD.WIDE.U32 UR22, UR5, UR26, URZ ;  /* 0x0000001a051672a5 */ /* 0x000fe4000f8e003f */
[----:B------:R-:W-:Y:S02]  /*11f0*/  UIMAD.WIDE UR10, UR21, UR51, URZ ;  /* 0x00000033150a72a5 */ /* 0x000fe4000f8e023f */
[----:B------:R-:W-:Y:S02]  /*1200*/  UIMAD.WIDE.U32 UR12, UR50, UR60, URZ ;  /* 0x0000003c320c72a5 */ /* 0x000fe4000f8e003f */
[----:B------:R-:W-:Y:S02]  /*1210*/  ULEA.HI UR31, UR18, UR9, URZ, 0x6 ;  /* 0x00000009121f7291 */ /* 0x000fe4000f8f303f */
[----:B------:R-:W-:Y:S01]  /*1220*/  UIMAD UR9, UR40, UR50, URZ ;  /* 0x00000032280972a4 */ /* 0x000fe2000f8e023f */
[----:B-1----:R-:W-:Y:S01]  /*1230*/  VIADD R6, R6, 0xffffffe ;  /* 0x0ffffffe06067836 */ /* 0x002fe20000000000 */
[----:B------:R-:W-:-:S02]  /*1240*/  USEL UR46, UR24, UR22, !UP1 ;  /* 0x00000016182e7287 */ /* 0x000fc4000c800000 */
[----:B------:R-:W-:Y:S01]  /*1250*/  UIADD3 UR40, UR25, UR36, URZ ;  /* 0x0000002419287290 */ /* 0x000fe2000fffe03f */
[----:B------:R-:W1:Y:S01]  /*1260*/  F2I.FTZ.U32.TRUNC.NTZ R7, R6 ;  /* 0x0000000600077305 */ /* 0x000e62000021f000 */
[----:B------:R-:W-:Y:S02]  /*1270*/  @UP0 UIADD3 UR16, UR19, UR39, URZ ;  /* 0x0000002713100290 */ /* 0x000fe4000fffe03f */
[----:B------:R-:W-:Y:S02]  /*1280*/  UIMAD.WIDE.U32 UR24, UR10, UR12, URZ ;  /* 0x0000000c0a1872a5 */ /* 0x000fe4000f8e003f */
[----:B------:R-:W-:Y:S02]  /*1290*/  UIMAD UR18, UR11, UR12, URZ ;  /* 0x0000000c0b1272a4 */ /* 0x000fe4000f8e023f */
[----:B------:R-:W-:Y:S02]  /*12a0*/  USEL UR37, UR14, URZ, UP2 ;  /* 0x0000003f0e257287 */ /* 0x000fe40009000000 */
[----:B------:R-:W-:Y:S01]  /*12b0*/  UIMAD UR12, UR59, UR60, UR9 ;  /* 0x0000003c3b0c72a4 */ /* 0x000fe2000f8e0209 */
[----:B------:R-:W-:Y:S01]  /*12c0*/  @UP0 ULDC.64 UR14, c[0x0][0x248] ;  /* 0x00009200000e0ab9 */ /* 0x000fe20000000a00 */
[----:B------:R-:W-:Y:S01]  /*12d0*/  ULDC UR48, c[0x0][0x2c4] ;  /* 0x0000b10000307ab9 */ /* 0x000fe20000000800 */
[----:B------:R-:W-:Y:S01]  /*12e0*/  @UP0 UIMAD.WIDE.U32 UR28, UR16, UR14, URZ ;  /* 0x0000000e101c02a5 */ /* 0x000fe2000f8e003f */
[----:B-1----:R-:W-:Y:S01]  /*12f0*/  IMAD.MOV R5, RZ, RZ, -R7 ;  /* 0x000000ffff057224 */ /* 0x002fe200078e0a07 */
[----:B------:R-:W-:Y:S01]  /*1300*/  @UP0 UIMAD UR49, UR16, UR15, URZ ;  /* 0x0000000f103102a4 */ /* 0x000fe2000f8e023f */
[----:B------:R-:W-:Y:S01]  /*1310*/  IMAD.MOV.U32 R6, RZ, RZ, RZ ;  /* 0x000000ffff067224 */ /* 0x000fe200078e00ff */
[----:B------:R-:W-:Y:S01]  /*1320*/  @UP3 UIMAD UR16, UR50, UR48, URZ ;  /* 0x00000030321032a4 */ /* 0x000fe2000f8e023f */
[----:B------:R-:W-:Y:S01]  /*1330*/  IMAD R5, R5, R9, RZ ;  /* 0x0000000905057224 */ /* 0x000fe200078e02ff */
[----:B------:R-:W-:-:S02]  /*1340*/  UIADD3 UR12, UR13, UR12, URZ ;  /* 0x0000000c0d0c7290 */ /* 0x000fc4000fffe03f */
[----:B------:R-:W-:Y:S01]  /*1350*/  ULOP3.LUT UR9, UR31, 0xffffffc0, URZ, 0xc0, !UPT ;  /* 0xffffffc01f097892 */ /* 0x000fe2000f8ec03f */
[----:B------:R-:W-:Y:S01]  /*1360*/  IMAD.HI.U32 R5, R7, R5, R6 ;  /* 0x0000000507057227 */ /* 0x000fe200078e0006 */
[----:B------:R-:W-:Y:S01]  /*1370*/  MOV R6, R8 ;  /* 0x0000000800067202 */ /* 0x000fe20000000f00 */
[----:B------:R-:W-:Y:S02]  /*1380*/  @UP3 USEL UR16, UR16, UR5, !UP1 ;  /* 0x0000000510103287 */ /* 0x000fe4000c800000 */
[----:B------:R-:W-:Y:S02]  /*1390*/  UIMAD UR18, UR10, UR12, UR18 ;  /* 0x0000000c0a1272a4 */ /* 0x000fe4000f8e0212 */
[----:B------:R-:W-:Y:S01]  /*13a0*/  IMAD.HI.U32 R5, R5, R6, RZ ;  /* 0x0000000605057227 */ /* 0x000fe200078e00ff */
[----:B------:R-:W-:Y:S02]  /*13b0*/  UIMAD UR30, UR5, UR27, URZ ;  /* 0x0000001b051e72a4 */ /* 0x000fe4000f8e023f */
[----:B------:R-:W-:Y:S01]  /*13c0*/  @!UP3 UIMAD UR12, UR50, UR51, UR58 ;  /* 0x00000033320cb2a4 */ /* 0x000fe2000f8e023a */
[----:B------:R-:W-:Y:S01]  /*13d0*/  IMAD.MOV R7, RZ, RZ, -R5 ;  /* 0x000000ffff077224 */ /* 0x000fe200078e0a05 */
[----:B------:R-:W-:Y:S01]  /*13e0*/  @UP3 ULDC UR13, c[0x0][0x2e4] ;  /* 0x0000b900000d3ab9 */ /* 0x000fe20000000800 */
[----:B------:R-:W-:-:S02]  /*13f0*/  UIADD3 UR9, UR9, -0x40, URZ ;  /* 0xffffffc009097890 */ /* 0x000fc4000fffe03f */
[C---:B------:R-:W-:Y:S01]  /*1400*/  IMAD R6, R9.reuse, R7, R6 ;  /* 0x0000000709067224 */ /* 0x040fe200078e0206 */
[----:B------:R-:W-:Y:S02]  /*1410*/  @UP3 UIMAD UR51, UR58, UR13, UR16 ;  /* 0x0000000d3a3332a4 */ /* 0x000fe4000f8e0210 */
[----:B------:R-:W-:Y:S02]  /*1420*/  @UP1 UIADD3 UR40, UR23, UR30, URZ ;  /* 0x0000001e17281290 */ /* 0x000fe4000fffe03f */
[----:B------:R-:W-:Y:S01]  /*1430*/  ISETP.GT.U32.AND P1, PT, R9, R6, PT ;  /* 0x000000060900720c */ /* 0x000fe20003f24070 */
[----:B------:R-:W-:Y:S02]  /*1440*/  @!UP3 UIMAD UR51, UR12, UR48, URZ ;  /* 0x000000300c33b2a4 */ /* 0x000fe4000f8e023f */
[----:B------:R-:W-:Y:S02]  /*1450*/  USHF.R.S32.HI UR30, URZ, 0x1f, UR9 ;  /* 0x0000001f3f1e7899 */ /* 0x000fe40008011409 */
[----:B------:R-:W-:Y:S01]  /*1460*/  UIADD3 UR12, UP2, UR9, UR47, URZ ;  /* 0x0000002f090c7290 */ /* 0x000fe2000ff5e03f */
[----:B------:R-:W-:Y:S01]  /*1470*/  ULDC.U8 UR20, c[0x0][0x480] ;  /* 0x0001200000147ab9 */ /* 0x000fe20000000000 */
[----:B------:R-:W-:-:S02]  /*1480*/  @UP0 UIADD3 UR32, UR19, UR39, URZ ;  /* 0x0000002713200290 */ /* 0x000fc4000fffe03f */
[----:B------:R-:W-:Y:S02]  /*1490*/  UIADD3.X UR16, UR30, UR37, URZ, UP2, !UPT ;  /* 0x000000251e107290 */ /* 0x000fe400097fe43f */
[----:B------:R-:W-:Y:S02]  /*14a0*/  UIMAD UR13, UR11, UR12, URZ ;  /* 0x0000000c0b0d72a4 */ /* 0x000fe4000f8e023f */
[----:B------:R-:W-:Y:S01]  /*14b0*/  @!P1 IMAD.IADD R6, R6, 0x1, -R9 ;  /* 0x0000000106069824 */ /* 0x000fe200078e0a09 */
[----:B------:R-:W-:Y:S01]  /*14c0*/  @!P1 IADD3 R5, R5, 0x1, RZ ;  /* 0x0000000105059810 */ /* 0x000fe20007ffe0ff */
[----:B------:R-:W-:Y:S01]  /*14d0*/  UIMAD UR52, UR58, UR21, URZ ;  /* 0x000000153a3472a4 */ /* 0x000fe2000f8e023f */
[----:B------:R-:W-:Y:S01]  /*14e0*/  PLOP3.LUT P1, PT, PT, PT, UP0, 0x80, 0x0 ;  /* 0x000000000000781c */ /* 0x000fe20003f2f008 */
[----:B------:R-:W-:Y:S01]  /*14f0*/  UISETP.NE.AND UP4, UPT, UR20, URZ, UPT ;  /* 0x0000003f1400728c */ /* 0x000fe2000bf85270 */
[----:B------:R-:W-:Y:S01]  /*1500*/  ISETP.GE.U32.AND P0, PT, R6, R9, PT ;  /* 0x000000090600720c */ /* 0x000fe20003f06070 */
[----:B------:R-:W-:Y:S01]  /*1510*/  UIADD3 UR47, UR25, UR18, URZ ;  /* 0x00000012192f7290 */ /* 0x000fe2000fffe03f */
[----:B------:R-:W-:Y:S01]  /*1520*/  LOP3.LUT R6, R11, UR58, RZ, 0x3c, !PT ;  /* 0x0000003a0b067c12 */ /* 0x000fe2000f8e3cff */
[----:B------:R-:W-:Y:S01]  /*1530*/  @UP0 ULDC.64 UR20, c[0x0][0x250] ;  /* 0x0000940000140ab9 */ /* 0x000fe20000000a00 */
[----:B------:R-:W-:-:S02]  /*1540*/  UIMAD.WIDE.U32 UR36, UR10, UR12, URZ ;  /* 0x0000000c0a2472a5 */ /* 0x000fc4000f8e003f */
[----:B------:R-:W-:Y:S01]  /*1550*/  ISETP.GE.AND P2, PT, R6, RZ, PT ;  /* 0x000000ff0600720c */ /* 0x000fe20003f46270 */
[----:B------:R-:W-:Y:S02]  /*1560*/  UIMAD.WIDE.U32 UR22, UR10, UR5, URZ ;  /* 0x000000050a1672a5 */ /* 0x000fe4000f8e003f */
[----:B------:R-:W-:Y:S02]  /*1570*/  UIMAD UR18, UR11, UR5, URZ ;  /* 0x000000050b1272a4 */ /* 0x000fe4000f8e023f */
[----:B------:R-:W-:Y:S02]  /*1580*/  UIMAD UR12, UR10, UR16, UR13 ;  /* 0x000000100a0c72a4 */ /* 0x000fe4000f8e020d */
[----:B------:R-:W-:Y:S01]  /*1590*/  @UP0 UIMAD.WIDE.U32 UR10, UR32, UR20, URZ ;  /* 0x00000014200a02a5 */ /* 0x000fe2000f8e003f */
[----:B------:R-:W-:Y:S01]  /*15a0*/  @P0 VIADD R5, R5, 0x1 ;  /* 0x0000000105050836 */ /* 0x000fe20000000000 */
[----:B------:R-:W-:Y:S01]  /*15b0*/  @UP0 UIMAD UR13, UR32, UR21, URZ ;  /* 0x00000015200d02a4 */ /* 0x000fe2000f8e023f */
[----:B------:R-:W-:Y:S01]  /*15c0*/  PLOP3.LUT P0, PT, PT, PT, UP3, 0x80, 0x0 ;  /* 0x000000000000781c */ /* 0x000fe20003f0f038 */
[----:B------:R-:W-:Y:S01]  /*15d0*/  @!UP1 UIADD3 UR41, UR43, UR35, URZ ;  /* 0x000000232b299290 */ /* 0x000fe2000fffe03f */
[----:B------:R-:W-:Y:S01]  /*15e0*/  IMAD.MOV.U32 R18, RZ, RZ, R5 ;  /* 0x000000ffff127224 */ /* 0x000fe200078e0005 */
[----:B------:R-:W-:-:S02]  /*15f0*/  USEL UR55, UR34, URZ, UP4 ;  /* 0x0000003f22377287 */ /* 0x000fc4000a000000 */
[----:B------:R-:W-:Y:S02]  /*1600*/  USHF.R.S32.HI UR48, URZ, 0x6, UR31 ;  /* 0x000000063f307899 */ /* 0x000fe4000801141f */
[----:B------:R-:W-:Y:S01]  /*1610*/  USEL UR54, UR53, URZ, UP4 ;  /* 0x0000003f35367287 */ /* 0x000fe2000a000000 */
[----:B------:R-:W-:Y:S01]  /*1620*/  @!P2 IADD3 R18, -R18, RZ, RZ ;  /* 0x000000ff1212a210 */ /* 0x000fe20007ffe1ff */
[----:B------:R-:W-:Y:S01]  /*1630*/  USEL UR57, UR24, UR22, !UP1 ;  /* 0x0000001618397287 */ /* 0x000fe2000c800000 */
[----:B------:R-:W-:Y:S01]  /*1640*/  @!P3 LOP3.LUT R18, RZ, R11, RZ, 0x33, !PT ;  /* 0x0000000bff12b212 */ /* 0x000fe200078e33ff */
[----:B------:R-:W-:Y:S02]  /*1650*/  USHF.R.S32.HI UR56, URZ, 0x1f, UR52 ;  /* 0x0000001f3f387899 */ /* 0x000fe40008011434 */
[----:B------:R-:W-:Y:S02]  /*1660*/  @UP0 UIADD3 UR35, UR11, UR13, URZ ;  /* 0x0000000d0b230290 */ /* 0x000fe4000fffe03f */
[----:B------:R-:W-:-:S02]  /*1670*/  @UP1 UIADD3 UR47, UR23, UR18, URZ ;  /* 0x00000012172f1290 */ /* 0x000fc4000fffe03f */
[----:B------:R-:W-:Y:S02]  /*1680*/  UIADD3 UR53, UR37, UR12, URZ ;  /* 0x0000000c25357290 */ /* 0x000fe4000fffe03f */
[----:B------:R-:W-:Y:S01]  /*1690*/  @UP0 UIADD3 UR34, UR29, UR49, URZ ;  /* 0x000000311d220290 */ /* 0x000fe2000fffe03f */
[----:B------:R-:W-:Y:S01]  /*16a0*/  @UP0 UMOV UR31, UR28 ;  /* 0x0000001c001f0c82 */ /* 0x000fe20008000000 */
[----:B------:R-:W-:Y:S01]  /*16b0*/  @UP0 UMOV UR32, UR10 ;  /* 0x0000000a00200c82 */ /* 0x000fe20008000000 */
[----:B------:R-:W-:Y:S09]  /*16c0*/  @P1 BRA `(.L_x_211) ;  /* 0x0000000000301947 */ /* 0x000ff20003800000 */
[----:B------:R-:W-:Y:S01]  /*16d0*/  USHF.R.S32.HI UR10, URZ, 0x1f, UR19 ;  /* 0x0000001f3f0a7899 */ /* 0x000fe20008011413 */
[----:B------:R-:W-:-:S03]  /*16e0*/  ULDC.64 UR14, c[0x0][0x248] ;  /* 0x00009200000e7ab9 */ /* 0x000fc60000000a00 */
[----:B------:R-:W-:Y:S02]  /*16f0*/  UIMAD UR12, UR10, UR14, URZ ;  /* 0x0000000e0a0c72a4 */ /* 0x000fe4000f8e023f */
[----:B------:R-:W-:Y:S02]  /*1700*/  UIMAD.WIDE.U32 UR10, UR19, UR14, URZ ;  /* 0x0000000e130a72a5 */ /* 0x000fe4000f8e003f */
[----:B------:R-:W-:-:S03]  /*1710*/  UIMAD UR16, UR19, UR15, UR12 ;  /* 0x0000000f131072a4 */ /* 0x000fc6000f8e020c */
[----:B------:R-:W-:Y:S01]  /*1720*/  ULDC.64 UR12, c[0x0][0x230] ;  /* 0x00008c00000c7ab9 */ /* 0x000fe20000000a00 */
[----:B------:R-:W-:Y:S02]  /*1730*/  UIADD3 UR11, UR11, UR16, URZ ;  /* 0x000000100b0b7290 */ /* 0x000fe4000fffe03f */
[----:B------:R-:W-:Y:S02]  /*1740*/  UIMAD UR16, UR59, UR12, URZ ;  /* 0x0000000c3b1072a4 */ /* 0x000fe4000f8e023f */
[----:B------:R-:W-:Y:S02]  /*1750*/  UIMAD.WIDE.U32 UR10, UR50, UR12, UR10 ;  /* 0x0000000c320a72a5 */ /* 0x000fe4000f8e000a */
[----:B------:R-:W-:-:S04]  /*1760*/  UIMAD UR13, UR50, UR13, UR16 ;  /* 0x0000000d320d72a4 */ /* 0x000fc8000f8e0210 */
[----:B------:R-:W-:Y:S01]  /*1770*/  UIADD3 UR34, UR11, UR13, URZ ;  /* 0x0000000d0b227290 */ /* 0x000fe2000fffe03f */
[----:B------:R-:W-:-:S11]  /*1780*/  UMOV UR31, UR10 ;  /* 0x0000000a001f7c82 */ /* 0x000fd60008000000 */
.L_x_211:
[----:B------:R-:W-:Y:S05]  /*1790*/  @P1 BRA `(.L_x_212) ;  /* 0x0000000000301947 */ /* 0x000fea0003800000 */
        /* <DEDUP_REMOVED lines=11> */
[----:B------:R-:W-:Y:S02]  /*1850*/  UMOV UR32, UR10 ;  /* 0x0000000a00207c82 */ /* 0x000fe40008000000 */
.L_x_212:
        /* <DEDUP_REMOVED lines=11> */
.L_x_213:
[----:B------:R-:W-:Y:S02]  /*1910*/  ULDC UR5, c[0x0][0x270] ;  /* 0x00009c0000057ab9 */ /* 0x000fe40000000800 */
[----:B------:R-:W-:-:S04]  /*1920*/  UIMAD UR5, UR50, UR5, UR58 ;  /* 0x00000005320572a4 */ /* 0x000fc8000f8e023a */
[----:B------:R-:W-:-:S12]  /*1930*/  UIMAD UR5, UR5, UR60, URZ ;  /* 0x0000003c050572a4 */ /* 0x000fd8000f8e023f */
.L_x_214:
[----:B------:R-:W1:Y:S01]  /*1940*/  LDC.64 R6, c[0x0][0x420] ;  /* 0x00010800ff067b82 */ /* 0x000e620000000a00 */
[----:B------:R-:W-:Y:S01]  /*1950*/  ULDC UR10, c[0x0][0x2dc] ;  /* 0x0000b700000a7ab9 */ /* 0x000fe20000000800 */
[----:B------:R-:W-:Y:S01]  /*1960*/  ULDC UR11, c[0x0][0x270] ;  /* 0x00009c00000b7ab9 */ /* 0x000fe20000000800 */
[----:B------:R-:W-:Y:S01]  /*1970*/  UIADD3 UR12, -UR8, UR38, UR33 ;  /* 0x00000026080c7290 */ /* 0x000fe2000fffe121 */
[----:B------:R-:W-:Y:S01]  /*1980*/  LEA.HI R10, R10, R12, RZ, 0x5 ;  /* 0x0000000c0a0a7211 */ /* 0x000fe200078f28ff */
[----:B------:R-:W-:Y:S01]  /*1990*/  UIMAD UR11, UR10, UR11, URZ ;  /* 0x0000000b0a0b72a4 */ /* 0x000fe2000f8e023f */
[----:B------:R-:W-:Y:S01]  /*19a0*/  SHF.R.S32.HI R229, RZ, 0x1f, R228 ;  /* 0x0000001fffe57819 */ /* 0x000fe200000114e4 */
[----:B------:R-:W-:Y:S01]  /*19b0*/  USHF.R.S32.HI UR16, URZ, 0x1f, UR58 ;  /* 0x0000001f3f107899 */ /* 0x000fe2000801143a */
[----:B------:R-:W-:Y:S01]  /*19c0*/  LOP3.LUT R11, R10, 0xffffffe0, RZ, 0xc0, !PT ;  /* 0xffffffe00a0b7812 */ /* 0x000fe200078ec0ff */
[----:B------:R-:W-:Y:S01]  /*19d0*/  ULDC UR10, c[0x0][0x398] ;  /* 0x0000e600000a7ab9 */ /* 0x000fe20000000800 */
[----:B------:R-:W-:Y:S01]  /*19e0*/  ULDC.64 UR24, c[0x0][0x258] ;  /* 0x0000960000187ab9 */ /* 0x000fe20000000a00 */
[----:B------:R-:W-:Y:S01]  /*19f0*/  UIADD3 UR12, UR12, -UR10, URZ ;  /* 0x8000000a0c0c7290 */ /* 0x000fe2000fffe03f */
[----:B------:R-:W-:Y:S01]  /*1a00*/  SHF.R.S32.HI R10, RZ, 0x5, R10 ;  /* 0x00000005ff0a7819 */ /* 0x000fe2000001140a */
[----:B------:R-:W-:Y:S01]  /*1a10*/  ULDC.64 UR22, c[0x0][0x428] ;  /* 0x00010a0000167ab9 */ /* 0x000fe20000000a00 */
[----:B------:R-:W-:Y:S01]  /*1a20*/  USHF.L.U32 UR10, UR11, 0x6, URZ ;  /* 0x000000060b0a7899 */ /* 0x000fe2000800063f */
[----:B------:R-:W-:Y:S01]  /*1a30*/  IMAD.IADD R11, R12, 0x1, -R11 ;  /* 0x000000010c0b7824 */ /* 0x000fe200078e0a0b */
[----:B------:R-:W-:Y:S01]  /*1a40*/  UIMAD UR28, UR16, UR22, URZ ;  /* 0x00000016101c72a4 */ /* 0x000fe2000f8e023f */
[----:B------:R-:W-:Y:S01]  /*1a50*/  IADD3 R8, P0, R228, UR18, RZ ;  /* 0x00000012e4087c10 */ /* 0x000fe2000ff1e0ff */
[----:B------:R-:W-:Y:S01]  /*1a60*/  UIMAD UR29, UR16, UR24, URZ ;  /* 0x00000018101d72a4 */ /* 0x000fe2000f8e023f */
[----:B------:R-:W-:Y:S01]  /*1a70*/  IMAD.U32 R15, RZ, RZ, UR22 ;  /* 0x00000016ff0f7e24 */ /* 0x000fe2000f8e00ff */
[----:B------:R-:W-:Y:S01]  /*1a80*/  USHF.R.S32.HI UR16, URZ, 0x1f, UR12 ;  /* 0x0000001f3f107899 */ /* 0x000fe2000801140c */
[----:B------:R-:W-:Y:S01]  /*1a90*/  IADD3.X R9, R229, UR41, RZ, P0, !PT ;  /* 0x00000029e5097c10 */ /* 0x000fe200087fe4ff */
[----:B------:R-:W-:Y:S01]  /*1aa0*/  UIADD3 UR13, UP2, UP1, UR36, UR10, UR52 ;  /* 0x0000000a240d7290 */ /* 0x000fe2000f95e034 */
[----:B------:R-:W-:Y:S01]  /*1ab0*/  IADD3 R16, P0, R4, UR9, RZ ;  /* 0x0000000904107c10 */ /* 0x000fe2000ff1e0ff */
[C---:B-1----:R-:W-:Y:S01]  /*1ac0*/  IMAD R5, R6.reuse, UR30, RZ ;  /* 0x0000001e06057c24 */ /* 0x042fe2000f8e02ff */
[----:B------:R-:W-:Y:S01]  /*1ad0*/  USHF.R.S32.HI UR10, URZ, 0x1f, UR10 ;  /* 0x0000001f3f0a7899 */ /* 0x000fe2000801140a */
[----:B------:R-:W-:Y:S01]  /*1ae0*/  IMAD.WIDE.U32 R8, R6, UR9, R8 ;  /* 0x0000000906087c25 */ /* 0x000fe2000f8e0008 */
[----:B------:R-:W-:Y:S01]  /*1af0*/  ULEA.HI UR16, UR16, UR12, URZ, 0x6 ;  /* 0x0000000c10107291 */ /* 0x000fe2000f8f303f */
[----:B------:R-:W-:Y:S01]  /*1b00*/  IADD3.X R14, R27, UR30, RZ, P0, !PT ;  /* 0x0000001e1b0e7c10 */ /* 0x000fe200087fe4ff */
[----:B------:R-:W-:Y:S01]  /*1b10*/  UIADD3.X UR10, UR53, UR10, UR56, UP2, UP1 ;  /* 0x0000000a350a7290 */ /* 0x000fe200097e2438 */
[----:B------:R-:W-:Y:S01]  /*1b20*/  IMAD R12, R7, UR9, R5 ;  /* 0x00000009070c7c24 */ /* 0x000fe2000f8e0205 */
[----:B------:R-:W-:Y:S01]  /*1b30*/  USHF.R.S32.HI UR16, URZ, 0x6, UR16 ;  /* 0x000000063f107899 */ /* 0x000fe20008011410 */
[----:B------:R-:W-:Y:S01]  /*1b40*/  IMAD R5, R10, UR11, R11 ;  /* 0x0000000b0a057c24 */ /* 0x000fe2000f8e020b */
[----:B------:R-:W-:Y:S01]  /*1b50*/  UIADD3 UR11, UP2, UP1, UR55, UR13, UR57 ;  /* 0x0000000d370b7290 */ /* 0x000fe2000f95e039 */
[----:B------:R-:W-:Y:S01]  /*1b60*/  IMAD.IADD R9, R9, 0x1, R12 ;  /* 0x0000000109097824 */ /* 0x000fe200078e020c */
[----:B------:R-:W-:Y:S01]  /*1b70*/  ULDC.64 UR36, c[0x0][0x400] ;  /* 0x0001000000247ab9 */ /* 0x000fe20000000a00 */
[----:B------:R-:W-:Y:S01]  /*1b80*/  IMAD R11, R14, UR26, RZ ;  /* 0x0000001a0e0b7c24 */ /* 0x000fe2000f8e02ff */
[----:B------:R-:W-:Y:S01]  /*1b90*/  UIADD3.X UR10, UR54, UR10, UR47, UP2, UP1 ;  /* 0x0000000a360a7290 */ /* 0x000fe200097e242f */
[----:B------:R-:W-:Y:S01]  /*1ba0*/  IMAD.WIDE.U32 R12, R16, UR26, R228 ;  /* 0x0000001a100c7c25 */ /* 0x000fe2000f8e00e4 */
[----:B------:R-:W-:Y:S01]  /*1bb0*/  UISETP.LT.AND UP1, UPT, URZ, UR16, UPT ;  /* 0x000000103f00728c */ /* 0x000fe2000bf21270 */
[----:B------:R-:W-:Y:S01]  /*1bc0*/  IADD3 R10, P0, R5, UR11, RZ ;  /* 0x0000000b050a7c10 */ /* 0x000fe2000ff1e0ff */
[----:B------:R-:W-:Y:S01]  /*1bd0*/  UIMAD UR28, UR58, UR23, UR28 ;  /* 0x000000173a1c72a4 */ /* 0x000fe2000f8e021c */
[----:B------:R-:W-:Y:S01]  /*1be0*/  IMAD.WIDE.U32 R8, R15, UR58, R8 ;  /* 0x0000003a0f087c25 */ /* 0x000fe2000f8e0008 */
[----:B------:R-:W-:Y:S01]  /*1bf0*/  USEL UR16, URZ, UR16, !UP1 ;  /* 0x000000103f107287 */ /* 0x000fe2000c800000 */
[----:B------:R-:W-:Y:S01]  /*1c00*/  LEA.HI.X.SX32 R5, R5, UR10, 0x1, P0 ;  /* 0x0000000a05057c11 */ /* 0x000fe200080f0eff */
[----:B------:R-:W-:Y:S01]  /*1c10*/  UIADD3 UR42, UR9, UR5, URZ ;  /* 0x00000005092a7290 */ /* 0x000fe2000fffe03f */
[----:B------:R-:W-:Y:S01]  /*1c20*/  LEA R224, P0, R10, UR36, 0x2 ;  /* 0x000000240ae07c11 */ /* 0x000fe2000f8010ff */
[----:B------:R-:W-:Y:S01]  /*1c30*/  UISETP.GT.AND UP1, UPT, UR48, UR16, UPT ;  /* 0x000000103000728c */ /* 0x000fe2000bf24270 */
[----:B------:R-:W-:Y:S01]  /*1c40*/  IMAD R20, R16, UR27, R11 ;  /* 0x0000001b10147c24 */ /* 0x000fe2000f8e020b */
[----:B------:R-:W-:Y:S01]  /*1c50*/  IADD3 R12, P2, R12, UR46, RZ ;  /* 0x0000002e0c0c7c10 */ /* 0x000fe2000ff5e0ff */
[----:B------:R-:W-:Y:S01]  /*1c60*/  UIADD3 UR36, UR9, UR51, URZ ;  /* 0x0000003309247290 */ /* 0x000fe2000fffe03f */
[----:B------:R-:W-:Y:S01]  /*1c70*/  LEA.HI.X R225, R10, UR37, R5, 0x2, P0 ;  /* 0x000000250ae17c11 */ /* 0x000fe200080f1405 */
[----:B------:R-:W-:Y:S01]  /*1c80*/  IMAD.MOV.U32 R10, RZ, RZ, R8 ;  /* 0x000000ffff0a7224 */ /* 0x000fe200078e0008 */
[----:B------:R-:W-:Y:S01]  /*1c90*/  PLOP3.LUT P0, PT, PT, PT, UP1, 0x80, 0x0 ;  /* 0x000000000000781c */ /* 0x000fe20003f0f018 */
[----:B------:R-:W-:Y:S01]  /*1ca0*/  IMAD.U32 R19, RZ, RZ, UR24 ;  /* 0x00000018ff137e24 */ /* 0x000fe2000f8e00ff */
[----:B------:R-:W-:Y:S01]  /*1cb0*/  IADD3 R11, R9, UR28, RZ ;  /* 0x0000001c090b7c10 */ /* 0x000fe2000fffe0ff */
[----:B------:R-:W-:Y:S01]  /*1cc0*/  ULDC.64 UR52, c[0x0][0x478] ;  /* 0x00011e0000347ab9 */ /* 0x000fe20000000a00 */
[----:B------:R-:W-:Y:S01]  /*1cd0*/  IADD3.X R13, R13, UR40, R20, P2, !PT ;  /* 0x000000280d0d7c10 */ /* 0x000fe200097fe414 */
[-C--:B------:R-:W-:Y:S01]  /*1ce0*/  IMAD R5, R27, R6.reuse, RZ ;  /* 0x000000061b057224 */ /* 0x080fe200078e02ff */
[----:B------:R-:W-:Y:S01]  /*1cf0*/  ULDC.64 UR44, c[0x0][0x2b0] ;  /* 0x0000ac00002c7ab9 */ /* 0x000fe20000000a00 */
[----:B------:R-:W-:Y:S01]  /*1d00*/  UIMAD.WIDE UR10, UR42, 0x4, UR52 ;  /* 0x000000042a0a78a5 */ /* 0x000fe2000f8e0234 */
[C---:B------:R-:W-:Y:S01]  /*1d10*/  IMAD.WIDE.U32 R10, R4.reuse, R6, R10 ;  /* 0x00000006040a7225 */ /* 0x040fe200078e000a */
[----:B------:R-:W-:Y:S01]  /*1d20*/  UIMAD UR29, UR58, UR25, UR29 ;  /* 0x000000193a1d72a4 */ /* 0x000fe2000f8e021d */
[----:B------:R-:W-:Y:S01]  /*1d30*/  BSSY B1, `(.L_x_210) ;  /* 0x000083b000017945 */ /* 0x000fe20003800000 */
[----:B------:R-:W-:Y:S01]  /*1d40*/  UIMAD.WIDE UR36, UR36, 0x4, UR44 ;  /* 0x00000004242478a5 */ /* 0x000fe2000f8e022c */
[----:B------:R-:W-:Y:S01]  /*1d50*/  IMAD.WIDE.U32 R12, R19, UR58, R12 ;  /* 0x0000003a130c7c25 */ /* 0x000fe2000f8e000c */
[----:B------:R-:W-:Y:S01]  /*1d60*/  ULDC.64 UR24, c[0x0][0x210] ;  /* 0x0000840000187ab9 */ /* 0x000fe20000000a00 */
[----:B------:R-:W-:Y:S01]  /*1d70*/  ULDC.64 UR22, c[0x0][0x3e0] ;  /* 0x0000f80000167ab9 */ /* 0x000fe20000000a00 */
[----:B------:R-:W-:Y:S01]  /*1d80*/  UMOV UR12, UR10 ;  /* 0x0000000a000c7c82 */ /* 0x000fe20008000000 */
[----:B------:R-:W-:Y:S01]  /*1d90*/  IMAD R5, R4, R7, R5 ;  /* 0x0000000704057224 */ /* 0x000fe200078e0205 */
[----:B------:R-:W-:Y:S01]  /*1da0*/  LEA R230, P3, R12, UR24, 0x1 ;  /* 0x000000180ce67c11 */ /* 0x000fe2000f8608ff */
[----:B------:R-:W-:Y:S01]  /*1db0*/  UIADD3 UR5, UR48, -0x1, URZ ;  /* 0xffffffff30057890 */ /* 0x000fe2000fffe03f */
[----:B------:R-:W-:Y:S01]  /*1dc0*/  LEA R231, P2, R10, UR22, 0x1 ;  /* 0x000000160ae77c11 */ /* 0x000fe2000f8408ff */
[----:B------:R-:W-:Y:S01]  /*1dd0*/  IMAD.IADD R17, R11, 0x1, R5 ;  /* 0x000000010b117824 */ /* 0x000fe200078e0205 */
[----:B------:R-:W-:Y:S01]  /*1de0*/  IADD3 R21, R13, UR29, RZ ;  /* 0x0000001d0d157c10 */ /* 0x000fe2000fffe0ff */
[----:B------:R-:W-:Y:S01]  /*1df0*/  UMOV UR10, UR36 ;  /* 0x00000024000a7c82 */ /* 0x000fe20008000000 */
[----:B------:R-:W-:Y:S01]  /*1e00*/  UMOV UR9, UR37 ;  /* 0x0000002500097c82 */ /* 0x000fe20008000000 */
[C---:B------:R-:W-:Y:S01]  /*1e10*/  IADD3 R242, R228.reuse, 0x40, RZ ;  /* 0x00000040e4f27810 */ /* 0x040fe20007ffe0ff */
[----:B------:R-:W-:Y:S01]  /*1e20*/  VIADD R243, R228, 0x80 ;  /* 0x00000080e4f37836 */ /* 0x000fe20000000000 */
[----:B------:R-:W-:Y:S01]  /*1e30*/  LEA.HI.X R232, R12, UR25, R21, 0x1, P3 ;  /* 0x000000190ce87c11 */ /* 0x000fe200098f0c15 */
[----:B------:R-:W-:Y:S01]  /*1e40*/  VIADD R244, R228, 0xc0 ;  /* 0x000000c0e4f47836 */ /* 0x000fe20000000000 */
[----:B------:R-:W-:Y:S01]  /*1e50*/  LEA.HI.X R233, R10, UR23, R17, 0x1, P2 ;  /* 0x000000170ae97c11 */ /* 0x000fe200090f0c11 */
[----:B------:R-:W-:Y:S06]  /*1e60*/  @P0 BRA `(.L_x_215) ;  /* 0x0000000800780947 */ /* 0x000fec0003800000 */
        /* <DEDUP_REMOVED lines=19> */
.L_x_216:
[----:B------:R-:W-:Y:S01]  /*1fa0*/  @UP0 UIADD3 UR5, UR19, UR39, URZ ;  /* 0x0000002713050290 */ /* 0x000fe2000fffe03f */
[----:B------:R-:W-:Y:S01]  /*1fb0*/  @UP0 ULDC.64 UR10, c[0x0][0x458] ;  /* 0x00011600000a0ab9 */ /* 0x000fe20000000a00 */
[----:B------:R-:W-:Y:S02]  /*1fc0*/  USHF.R.S32.HI UR20, URZ, 0x1f, UR33 ;  /* 0x0000001f3f147899 */ /* 0x000fe40008011421 */
[----:B------:R-:W-:Y:S02]  /*1fd0*/  @UP0 UIMAD.WIDE.U32 UR14, UR5, UR10, URZ ;  /* 0x0000000a050e02a5 */ /* 0x000fe4000f8e003f */
[----:B------:R-:W-:-:S04]  /*1fe0*/  @UP0 UIMAD UR5, UR5, UR11, URZ ;  /* 0x0000000b050502a4 */ /* 0x000fc8000f8e023f */
[----:B------:R-:W-:Y:S01]  /*1ff0*/  @UP0 UIADD3 UR18, UR15, UR5, URZ ;  /* 0x000000050f120290 */ /* 0x000fe2000fffe03f */
[----:B------:R-:W-:Y:S01]  /*2000*/  @UP0 UMOV UR16, UR14 ;  /* 0x0000000e00100c82 */ /* 0x000fe20008000000 */
[----:B------:R-:W-:Y:S10]  /*2010*/  @P1 BRA `(.L_x_217) ;  /* 0x0000000000301947 */ /* 0x000ff40003800000 */
        /* <DEDUP_REMOVED lines=12> */
.L_x_217:
[----:B------:R-:W-:Y:S01]  /*20e0*/  UIMAD UR5, UR20, UR12, URZ ;  /* 0x0000000c140572a4 */ /* 0x000fe2000f8e023f */
[----:B------:R-:W-:Y:S01]  /*20f0*/  IMAD.U32 R6, RZ, RZ, UR12 ;  /* 0x0000000cff067e24 */ /* 0x000fe2000f8e00ff */
[----:B------:R-:W-:Y:S01]  /*2100*/  UIADD3 UR8, -UR33, UR8, URZ ;  /* 0x0000000821087290 */ /* 0x000fe2000fffe13f */
[----:B------:R-:W-:Y:S01]  /*2110*/  BSSY B0, `(.L_x_218) ;  /* 0x0000023000007945 */ /* 0x000fe20003800000 */
[----:B------:R-:W-:Y:S01]  /*2120*/  UIMAD UR5, UR33, UR13, UR5 ;  /* 0x0000000d210572a4 */ /* 0x000fe2000f8e0205 */
[----:B------:R-:W-:Y:S01]  /*2130*/  IMAD.WIDE.U32 R6, R6, UR33, R228 ;  /* 0x0000002106067c25 */ /* 0x000fe2000f8e00e4 */
[----:B------:R-:W-:Y:S01]  /*2140*/  USHF.R.S32.HI UR19, URZ, 0x1f, UR58 ;  /* 0x0000001f3f137899 */ /* 0x000fe2000801143a */
[----:B------:R-:W-:Y:S01]  /*2150*/  ULDC.64 UR14, c[0x0][0x468] ;  /* 0x00011a00000e7ab9 */ /* 0x000fe20000000a00 */
[----:B------:R-:W-:Y:S02]  /*2160*/  ISETP.GE.AND P5, PT, R4, UR8, PT ;  /* 0x0000000804007c0c */ /* 0x000fe4000bfa6270 */
[----:B------:R-:W-:Y:S01]  /*2170*/  MOV R5, UR5 ;  /* 0x0000000500057c02 */ /* 0x000fe20008000f00 */
[----:B------:R-:W-:Y:S01]  /*2180*/  UIMAD UR5, UR19, UR14, URZ ;  /* 0x0000000e130572a4 */ /* 0x000fe2000f8e023f */
[----:B------:R-:W-:Y:S01]  /*2190*/  IADD3 R8, P0, R6, UR9, RZ ;  /* 0x0000000906087c10 */ /* 0x000fe2000ff1e0ff */
[----:B------:R-:W-:-:S02]  /*21a0*/  VIADD R6, R4, 0x20 ;  /* 0x0000002004067836 */ /* 0x000fc40000000000 */
[----:B------:R-:W-:Y:S01]  /*21b0*/  UIMAD UR15, UR58, UR15, UR5 ;  /* 0x0000000f3a0f72a4 */ /* 0x000fe2000f8e0205 */
[----:B------:R-:W-:Y:S02]  /*21c0*/  IADD3.X R9, R7, UR21, R5, P0, !PT ;  /* 0x0000001507097c10 */ /* 0x000fe400087fe405 */
[----:B------:R-:W-:Y:S02]  /*21d0*/  MOV R5, UR14 ;  /* 0x0000000e00057c02 */ /* 0x000fe40008000f00 */
[----:B------:R-:W-:-:S03]  /*21e0*/  ISETP.GE.AND P4, PT, R6, UR8, PT ;  /* 0x0000000806007c0c */ /* 0x000fc6000bf86270 */
[----:B------:R-:W-:-:S04]  /*21f0*/  IMAD.WIDE.U32 R8, R5, UR58, R8 ;  /* 0x0000003a05087c25 */ /* 0x000fc8000f8e0008 */
[----:B------:R-:W-:Y:S01]  /*2200*/  VIADD R12, R9, UR15 ;  /* 0x0000000f090c7c36 */ /* 0x000fe20008000000 */
[----:B------:R-:W-:Y:S06]  /*2210*/  @P5 BRA `(.L_x_219) ;  /* 0x0000000000485947 */ /* 0x000fec0003800000 */
[----:B------:R-:W-:Y:S01]  /*2220*/  IMAD R5, R27, UR12, RZ ;  /* 0x0000000c1b057c24 */ /* 0x000fe2000f8e02ff */
[----:B------:R-:W-:Y:S01]  /*2230*/  ULDC UR5, c[0x0][0x2d0] ;  /* 0x0000b40000057ab9 */ /* 0x000fe20000000800 */
[----:B------:R-:W-:Y:S01]  /*2240*/  IMAD.MOV.U32 R6, RZ, RZ, R8 ;  /* 0x000000ffff067224 */ /* 0x000fe200078e0008 */
[----:B------:R-:W-:Y:S01]  /*2250*/  ISETP.GE.AND P6, PT, R228, UR5, PT ;  /* 0x00000005e4007c0c */ /* 0x000fe2000bfc6270 */
[----:B------:R-:W-:Y:S01]  /*2260*/  IMAD.MOV.U32 R7, RZ, RZ, R12 ;  /* 0x000000ffff077224 */ /* 0x000fe200078e000c */
[----:B------:R-:W-:Y:S01]  /*2270*/  ISETP.GE.AND P3, PT, R242, UR5, PT ;  /* 0x00000005f2007c0c */ /* 0x000fe2000bf66270 */
[C---:B------:R-:W-:Y:S01]  /*2280*/  IMAD R5, R4.reuse, UR13, R5 ;  /* 0x0000000d04057c24 */ /* 0x040fe2000f8e0205 */
[----:B------:R-:W-:Y:S01]  /*2290*/  ISETP.GE.AND P2, PT, R243, UR5, PT ;  /* 0x00000005f3007c0c */ /* 0x000fe2000bf46270 */
[----:B------:R-:W-:Y:S01]  /*22a0*/  IMAD.WIDE.U32 R10, R4, UR12, R6 ;  /* 0x0000000c040a7c25 */ /* 0x000fe2000f8e0006 */
[----:B------:R-:W-:Y:S01]  /*22b0*/  ISETP.GE.AND P1, PT, R244, UR5, PT ;  /* 0x00000005f4007c0c */ /* 0x000fe2000bf26270 */
[----:B------:R-:W-:-:S02]  /*22c0*/  ULDC.64 UR14, c[0x0][0x3f0] ;  /* 0x0000fc00000e7ab9 */ /* 0x000fc40000000a00 */
[----:B------:R-:W-:Y:S01]  /*22d0*/  IMAD.IADD R5, R11, 0x1, R5 ;  /* 0x000000010b057824 */ /* 0x000fe200078e0205 */
[----:B------:R-:W-:-:S04]  /*22e0*/  LEA R6, P0, R10, UR14, 0x1 ;  /* 0x0000000e0a067c11 */ /* 0x000fc8000f8008ff */
[----:B------:R-:W-:-:S05]  /*22f0*/  LEA.HI.X R7, R10, UR15, R5, 0x1, P0 ;  /* 0x0000000f0a077c11 */ /* 0x000fca00080f0c05 */
[----:B------:R1:W-:Y:S04]  /*2300*/  @!P6 STG.E.128 desc[UR6][R6.64], RZ ;  /* 0x000000ff0600e986 */ /* 0x0003e8000c101d06 */
[----:B------:R1:W-:Y:S04]  /*2310*/  @!P3 STG.E.128 desc[UR6][R6.64+0x80], RZ ;  /* 0x000080ff0600b986 */ /* 0x0003e8000c101d06 */
[----:B------:R1:W-:Y:S04]  /*2320*/  @!P2 STG.E.128 desc[UR6][R6.64+0x100], RZ ;  /* 0x000100ff0600a986 */ /* 0x0003e8000c101d06 */
[----:B------:R1:W-:Y:S02]  /*2330*/  @!P1 STG.E.128 desc[UR6][R6.64+0x180], RZ ;  /* 0x000180ff06009986 */ /* 0x0003e4000c101d06 */
.L_x_219:
[----:B------:R-:W-:Y:S05]  /*2340*/  BSYNC B0 ;  /* 0x0000000000007941 */ /* 0x000fea0003800000 */
.L_x_218:
[----:B------:R-:W-:Y:S04]  /*2350*/  BSSY B0, `(.L_x_220) ;  /* 0x0000015000007945 */ /* 0x000fe80003800000 */
[----:B------:R-:W-:Y:S05]  /*2360*/  @P4 BRA `(.L_x_221) ;  /* 0x00000000004c4947 */ /* 0x000fea0003800000 */
[----:B------:R-:W-:Y:S01]  /*2370*/  IADD3 R5, P0, R4, 0x20, RZ ;  /* 0x0000002004057810 */ /* 0x000fe20007f1e0ff */
[----:B------:R-:W-:Y:S01]  /*2380*/  IMAD.MOV.U32 R9, RZ, RZ, R12 ;  /* 0x000000ffff097224 */ /* 0x000fe200078e000c */
[----:B------:R-:W-:Y:S01]  /*2390*/  ULDC UR5, c[0x0][0x2d0] ;  /* 0x0000b40000057ab9 */ /* 0x000fe20000000800 */
[----:B------:R-:W-:Y:S01]  /*23a0*/  ULDC.64 UR8, c[0x0][0x3f0] ;  /* 0x0000fc0000087ab9 */ /* 0x000fe20000000a00 */
[----:B------:R-:W-:Y:S01]  /*23b0*/  ISETP.GE.AND P3, PT, R228, UR5, PT ;  /* 0x00000005e4007c0c */ /* 0x000fe2000bf66270 */
[----:B-1----:R-:W-:Y:S01]  /*23c0*/  IMAD.X R6, RZ, RZ, R27, P0 ;  /* 0x000000ffff067224 */ /* 0x002fe200000e061b */
[----:B------:R-:W-:Y:S01]  /*23d0*/  ISETP.GE.AND P2, PT, R242, UR5, PT ;  /* 0x00000005f2007c0c */ /* 0x000fe2000bf46270 */
[----:B------:R-:W-:Y:S01]  /*23e0*/  IMAD.WIDE.U32 R8, R5, UR12, R8 ;  /* 0x0000000c05087c25 */ /* 0x000fe2000f8e0008 */
[----:B------:R-:W-:Y:S02]  /*23f0*/  ISETP.GE.AND P1, PT, R243, UR5, PT ;  /* 0x00000005f3007c0c */ /* 0x000fe4000bf26270 */
[----:B------:R-:W-:Y:S01]  /*2400*/  ISETP.GE.AND P0, PT, R244, UR5, PT ;  /* 0x00000005f4007c0c */ /* 0x000fe2000bf06270 */
[----:B------:R-:W-:-:S04]  /*2410*/  IMAD R6, R6, UR12, RZ ;  /* 0x0000000c06067c24 */ /* 0x000fc8000f8e02ff */
[----:B------:R-:W-:Y:S01]  /*2420*/  IMAD R5, R5, UR13, R6 ;  /* 0x0000000d05057c24 */ /* 0x000fe2000f8e0206 */
[----:B------:R-:W-:-:S03]  /*2430*/  LEA R6, P6, R8, UR8, 0x1 ;  /* 0x0000000808067c11 */ /* 0x000fc6000f8c08ff */
[----:B------:R-:W-:-:S05]  /*2440*/  IMAD.IADD R5, R9, 0x1, R5 ;  /* 0x0000000109057824 */ /* 0x000fca00078e0205 */
[----:B------:R-:W-:-:S05]  /*2450*/  LEA.HI.X R7, R8, UR9, R5, 0x1, P6 ;  /* 0x0000000908077c11 */ /* 0x000fca000b0f0c05 */
[----:B------:R2:W-:Y:S04]  /*2460*/  @!P3 STG.E.128 desc[UR6][R6.64], RZ ;  /* 0x000000ff0600b986 */ /* 0x0005e8000c101d06 */
[----:B------:R2:W-:Y:S04]  /*2470*/  @!P2 STG.E.128 desc[UR6][R6.64+0x80], RZ ;  /* 0x000080ff0600a986 */ /* 0x0005e8000c101d06 */
[----:B------:R2:W-:Y:S04]  /*2480*/  @!P1 STG.E.128 desc[UR6][R6.64+0x100], RZ ;  /* 0x000100ff06009986 */ /* 0x0005e8000c101d06 */
[----:B------:R2:W-:Y:S02]  /*2490*/  @!P0 STG.E.128 desc[UR6][R6.64+0x180], RZ ;  /* 0x000180ff06008986 */ /* 0x0005e4000c101d06 */
.L_x_221:
[----:B------:R-:W-:Y:S05]  /*24a0*/  BSYNC B0 ;  /* 0x0000000000007941 */ /* 0x000fea0003800000 */
.L_x_220:
[----:B------:R-:W-:Y:S01]  /*24b0*/  UIMAD UR5, UR20, UR10, URZ ;  /* 0x0000000a140572a4 */ /* 0x000fe2000f8e023f */
[----:B-12---:R-:W-:Y:S01]  /*24c0*/  IMAD.U32 R6, RZ, RZ, UR10 ;  /* 0x0000000aff067e24 */ /* 0x006fe2000f8e00ff */
[----:B------:R-:W-:Y:S01]  /*24d0*/  USHF.R.S32.HI UR12, URZ, 0x1f, UR58 ;  /* 0x0000001f3f0c7899 */ /* 0x000fe2000801143a */
[----:B------:R-:W-:Y:S01]  /*24e0*/  BSSY B0, `(.L_x_222) ;  /* 0x000001f000007945 */ /* 0x000fe20003800000 */
[----:B------:R-:W-:Y:S01]  /*24f0*/  UIMAD UR5, UR33, UR11, UR5 ;  /* 0x0000000b210572a4 */ /* 0x000fe2000f8e0205 */
[----:B------:R-:W-:Y:S01]  /*2500*/  IMAD.WIDE.U32 R6, R6, UR33, R228 ;  /* 0x0000002106067c25 */ /* 0x000fe2000f8e00e4 */
[----:B------:R-:W-:-:S04]  /*2510*/  ULDC.64 UR8, c[0x0][0x470] ;  /* 0x00011c0000087ab9 */ /* 0x000fc80000000a00 */
[----:B------:R-:W-:Y:S01]  /*2520*/  IMAD.U32 R5, RZ, RZ, UR5 ;  /* 0x00000005ff057e24 */ /* 0x000fe2000f8e00ff */
[----:B------:R-:W-:Y:S01]  /*2530*/  IADD3 R8, P0, R6, UR16, RZ ;  /* 0x0000001006087c10 */ /* 0x000fe2000ff1e0ff */
[----:B------:R-:W-:-:S03]  /*2540*/  UIMAD UR5, UR12, UR8, URZ ;  /* 0x000000080c0572a4 */ /* 0x000fc6000f8e023f */
[----:B------:R-:W-:Y:S01]  /*2550*/  IADD3.X R9, R7, UR18, R5, P0, !PT ;  /* 0x0000001207097c10 */ /* 0x000fe200087fe405 */
[----:B------:R-:W-:Y:S01]  /*2560*/  UIMAD UR9, UR58, UR9, UR5 ;  /* 0x000000093a0972a4 */ /* 0x000fe2000f8e0205 */
[----:B------:R-:W-:-:S05]  /*2570*/  MOV R5, UR8 ;  /* 0x0000000800057c02 */ /* 0x000fca0008000f00 */
[----:B------:R-:W-:-:S05]  /*2580*/  IMAD.WIDE.U32 R8, R5, UR58, R8 ;  /* 0x0000003a05087c25 */ /* 0x000fca000f8e0008 */
[----:B------:R-:W-:Y:S01]  /*2590*/  IADD3 R5, R9, UR9, RZ ;  /* 0x0000000909057c10 */ /* 0x000fe2000fffe0ff */
[----:B------:R-:W-:Y:S06]  /*25a0*/  @P5 BRA `(.L_x_223) ;  /* 0x0000000000485947 */ /* 0x000fec0003800000 */
[----:B------:R-:W-:Y:S01]  /*25b0*/  IMAD.MOV.U32 R6, RZ, RZ, R8 ;  /* 0x000000ffff067224 */ /* 0x000fe200078e0008 */
[----:B------:R-:W-:Y:S01]  /*25c0*/  ULDC UR5, c[0x0][0x2d0] ;  /* 0x0000b40000057ab9 */ /* 0x000fe20000000800 */
[----:B------:R-:W-:Y:S01]  /*25d0*/  IMAD.MOV.U32 R7, RZ, RZ, R5 ;  /* 0x000000ffff077224 */ /* 0x000fe200078e0005 */
[----:B------:R-:W-:Y:S01]  /*25e0*/  ISETP.GE.AND P3, PT, R228, UR5, PT ;  /* 0x00000005e4007c0c */ /* 0x000fe2000bf66270 */
[----:B------:R-:W-:Y:S01]  /*25f0*/  IMAD R12, R27, UR10, RZ ;  /* 0x0000000a1b0c7c24 */ /* 0x000fe2000f8e02ff */
[----:B------:R-:W-:Y:S01]  /*2600*/  ISETP.GE.AND P2, PT, R242, UR5, PT ;  /* 0x00000005f2007c0c */ /* 0x000fe2000bf46270 */
[----:B------:R-:W-:Y:S01]  /*2610*/  IMAD.WIDE.U32 R10, R4, UR10, R6 ;  /* 0x0000000a040a7c25 */ /* 0x000fe2000f8e0006 */
[----:B------:R-:W-:Y:S01]  /*2620*/  ISETP.GE.AND P1, PT, R243, UR5, PT ;  /* 0x00000005f3007c0c */ /* 0x000fe2000bf26270 */
[----:B------:R-:W-:Y:S01]  /*2630*/  ULDC.64 UR8, c[0x0][0x3f8] ;  /* 0x0000fe0000087ab9 */ /* 0x000fe20000000a00 */
[----:B------:R-:W-:Y:S01]  /*2640*/  ISETP.GE.AND P0, PT, R244, UR5, PT ;  /* 0x00000005f4007c0c */ /* 0x000fe2000bf06270 */
[----:B------:R-:W-:-:S04]  /*2650*/  IMAD R6, R4, UR11, R12 ;  /* 0x0000000b04067c24 */ /* 0x000fc8000f8e020c */
[----:B------:R-:W-:Y:S01]  /*2660*/  IMAD.IADD R7, R11, 0x1, R6 ;  /* 0x000000010b077824 */ /* 0x000fe200078e0206 */
[----:B------:R-:W-:-:S04]  /*2670*/  LEA R6, P5, R10, UR8, 0x1 ;  /* 0x000000080a067c11 */ /* 0x000fc8000f8a08ff */
[----:B------:R-:W-:-:S05]  /*2680*/  LEA.HI.X R7, R10, UR9, R7, 0x1, P5 ;  /* 0x000000090a077c11 */ /* 0x000fca000a8f0c07 */
[----:B------:R1:W-:Y:S04]  /*2690*/  @!P3 STG.E.128 desc[UR6][R6.64], RZ ;  /* 0x000000ff0600b986 */ /* 0x0003e8000c101d06 */
[----:B------:R1:W-:Y:S04]  /*26a0*/  @!P2 STG.E.128 desc[UR6][R6.64+0x80], RZ ;  /* 0x000080ff0600a986 */ /* 0x0003e8000c101d06 */
[----:B------:R1:W-:Y:S04]  /*26b0*/  @!P1 STG.E.128 desc[UR6][R6.64+0x100], RZ ;  /* 0x000100ff06009986 */ /* 0x0003e8000c101d06 */
[----:B------:R1:W-:Y:S02]  /*26c0*/  @!P0 STG.E.128 desc[UR6][R6.64+0x180], RZ ;  /* 0x000180ff06008986 */ /* 0x0003e4000c101d06 */
.L_x_223:
[----:B------:R-:W-:Y:S05]  /*26d0*/  BSYNC B0 ;  /* 0x0000000000007941 */ /* 0x000fea0003800000 */
.L_x_222:
[----:B------:R-:W-:Y:S05]  /*26e0*/  @P4 BRA `(.L_x_224) ;  /* 0x00000078007c4947 */ /* 0x000fea0003800000 */
[----:B------:R-:W-:Y:S01]  /*26f0*/  IADD3 R4, P0, R4, 0x20, RZ ;  /* 0x0000002004047810 */ /* 0x000fe20007f1e0ff */
[----:B-1----:R-:W-:Y:S01]  /*2700*/  IMAD.MOV.U32 R7, RZ, RZ, R5 ;  /* 0x000000ffff077224 */ /* 0x002fe200078e0005 */
[----:B------:R-:W-:Y:S01]  /*2710*/  ULDC UR5, c[0x0][0x2d0] ;  /* 0x0000b40000057ab9 */ /* 0x000fe20000000800 */
[----:B------:R-:W-:Y:S01]  /*2720*/  ULDC.64 UR8, c[0x0][0x3f8] ;  /* 0x0000fe0000087ab9 */ /* 0x000fe20000000a00 */
[----:B------:R-:W-:Y:S01]  /*2730*/  ISETP.GE.AND P1, PT, R242, UR5, PT ;  /* 0x00000005f2007c0c */ /* 0x000fe2000bf26270 */
[----:B------:R-:W-:Y:S01]  /*2740*/  IMAD.X R6, RZ, RZ, R27, P0 ;  /* 0x000000ffff067224 */ /* 0x000fe200000e061b */
[----:B------:R-:W-:Y:S02]  /*2750*/  ISETP.GE.AND P2, PT, R228, UR5, PT ;  /* 0x00000005e4007c0c */ /* 0x000fe4000bf46270 */
[----:B------:R-:W-:Y:S01]  /*2760*/  ISETP.GE.AND P0, PT, R243, UR5, PT ;  /* 0x00000005f3007c0c */ /* 0x000fe2000bf06270 */
[----:B------:R-:W-:Y:S02]  /*2770*/  IMAD R9, R6, UR10, RZ ;  /* 0x0000000a06097c24 */ /* 0x000fe4000f8e02ff */
[----:B------:R-:W-:-:S02]  /*2780*/  IMAD.MOV.U32 R6, RZ, RZ, R8 ;  /* 0x000000ffff067224 */ /* 0x000fc400078e0008 */
[C---:B------:R-:W-:Y:S02]  /*2790*/  IMAD R5, R4.reuse, UR11, R9 ;  /* 0x0000000b04057c24 */ /* 0x040fe4000f8e0209 */
[----:B------:R-:W-:-:S04]  /*27a0*/  IMAD.WIDE.U32 R6, R4, UR10, R6 ;  /* 0x0000000a04067c25 */ /* 0x000fc8000f8e0006 */
[----:B------:R-:W-:Y:S01]  /*27b0*/  IMAD.IADD R5, R7, 0x1, R5 ;  /* 0x0000000107057824 */ /* 0x000fe200078e0205 */
        /* <DEDUP_REMOVED lines=9> */
.L_x_215:
[----:B------:R-:W-:Y:S01]  /*2850*/  PLOP3.LUT P0, PT, PT, PT, UP4, 0x80, 0x0 ;  /* 0x000000000000781c */ /* 0x000fe20003f0f048 */
[----:B------:R-:W-:Y:S01]  /*2860*/  UIMAD UR13, UR5, -0x40, UR38 ;  /* 0xffffffc0050d78a4 */ /* 0x000fe2000f8e0226 */
[C---:B------:R-:W-:Y:S01]  /*2870*/  VIADD R26, R4.reuse, 0x20 ;  /* 0x00000020041a7836 */ /* 0x040fe20000000000 */
[----:B------:R-:W-:Y:S01]  /*2880*/  USHF.R.S32.HI UR30, URZ, 0x1f, UR33 ;  /* 0x0000001f3f1e7899 */ /* 0x000fe20008011421 */
[----:B------:R-:W-:Y:S09]  /*2890*/  BSSY B0, `(.L_x_225) ;  /* 0x0000031000007945 */ /* 0x000ff20003800000 */
[----:B------:R-:W-:Y:S01]  /*28a0*/  @P0 BAR.SYNC.DEFER_BLOCKING 0x0 ;  /* 0x0000000000000b1d */ /* 0x000fe20000010000 */
[----:B------:R-:W-:-:S02]  /*28b0*/  ISETP.GE.AND P6, PT, R4, UR13, PT ;  /* 0x0000000d04007c0c */ /* 0x000fc4000bfc6270 */
[----:B------:R-:W-:-:S11]  /*28c0*/  ISETP.GE.AND P5, PT, R26, UR13, PT ;  /* 0x0000000d1a007c0c */ /* 0x000fd6000bfa6270 */
[----:B------:R1:W-:Y:S04]  /*28d0*/  @P6 STS.128 [R226+0x8000], RZ ;  /* 0x008000ffe2006388 */ /* 0x0003e80000000c00 */
[----:B------:R1:W-:Y:S04]  /*28e0*/  @P6 STS.128 [R226+0xa000], RZ ;  /* 0x00a000ffe2006388 */ /* 0x0003e80000000c00 */
[----:B------:R1:W-:Y:S04]  /*28f0*/  @P6 STS.128 [R226+0xc000], RZ ;  /* 0x00c000ffe2006388 */ /* 0x0003e80000000c00 */
[----:B------:R1:W-:Y:S01]  /*2900*/  @P6 STS.128 [R226+0xe000], RZ ;  /* 0x00e000ffe2006388 */ /* 0x0003e20000000c00 */
[----:B------:R-:W-:Y:S05]  /*2910*/  @P6 BRA `(.L_x_226) ;  /* 0x0000000000a06947 */ /* 0x000fea0003800000 */
[----:B------:R-:W2:Y:S01]  /*2920*/  LDC.64 R28, c[0x0][0x3e0] ;  /* 0x0000f800ff1c7b82 */ /* 0x000ea20000000a00 */
[----:B------:R-:W-:Y:S01]  /*2930*/  IMAD R14, R14, R6, RZ ;  /* 0x000000060e0e7224 */ /* 0x000fe200078e02ff */
[----:B------:R-:W-:Y:S01]  /*2940*/  UMOV UR36, UR18 ;  /* 0x0000001200247c82 */ /* 0x000fe20008000000 */
[----:B------:R-:W-:Y:S02]  /*2950*/  UMOV UR37, UR41 ;  /* 0x0000002900257c82 */ /* 0x000fe40008000000 */
[-C--:B------:R-:W-:Y:S02]  /*2960*/  IMAD R14, R7, R16.reuse, R14 ;  /* 0x00000010070e7224 */ /* 0x080fe400078e020e */
[----:B------:R-:W-:Y:S01]  /*2970*/  IMAD.WIDE.U32 R8, R6, R16, UR36 ;  /* 0x0000002406087e25 */ /* 0x000fe2000f8e0010 */
[----:B------:R-:W-:Y:S02]  /*2980*/  ULDC UR36, c[0x0][0x2d0] ;  /* 0x0000b40000247ab9 */ /* 0x000fe40000000800 */
[----:B------:R-:W-:Y:S01]  /*2990*/  ISETP.GE.AND P4, PT, R228, UR36, PT ;  /* 0x00000024e4007c0c */ /* 0x000fe2000bf86270 */
[----:B------:R-:W-:Y:S01]  /*29a0*/  IMAD.IADD R9, R9, 0x1, R14 ;  /* 0x0000000109097824 */ /* 0x000fe200078e020e */
[----:B------:R-:W-:-:S02]  /*29b0*/  ISETP.GE.AND P3, PT, R242, UR36, PT ;  /* 0x00000024f2007c0c */ /* 0x000fc4000bf66270 */
[----:B------:R-:W-:Y:S01]  /*29c0*/  ISETP.GE.AND P2, PT, R243, UR36, PT ;  /* 0x00000024f3007c0c */ /* 0x000fe2000bf46270 */
[----:B------:R-:W-:Y:S01]  /*29d0*/  IMAD.WIDE.U32 R14, R15, UR58, R8 ;  /* 0x0000003a0f0e7c25 */ /* 0x000fe2000f8e0008 */
[----:B------:R-:W-:-:S03]  /*29e0*/  ISETP.GE.AND P1, PT, R244, UR36, PT ;  /* 0x00000024f4007c0c */ /* 0x000fc6000bf26270 */
[----:B------:R-:W-:-:S04]  /*29f0*/  VIADD R5, R15, UR28 ;  /* 0x0000001c0f057c36 */ /* 0x000fc80008000000 */
[----:B------:R-:W-:Y:S01]  /*2a00*/  @!P4 MOV R15, R233 ;  /* 0x000000e9000fc202 */ /* 0x000fe20000000f00 */
[----:B--2---:R-:W-:Y:S01]  /*2a10*/  IMAD.WIDE R8, R228, 0x2, R28 ;  /* 0x00000002e4087825 */ /* 0x004fe200078e021c */
[----:B------:R2:W-:Y:S02]  /*2a20*/  @P4 STS.128 [R226+0x8000], RZ ;  /* 0x008000ffe2004388 */ /* 0x0005e40000000c00 */
[----:B------:R-:W-:-:S04]  /*2a30*/  LEA R8, P0, R14, R8, 0x1 ;  /* 0x000000080e087211 */ /* 0x000fc800078008ff */
[----:B------:R-:W-:Y:S02]  /*2a40*/  LEA.HI.X R9, R14, R9, R5, 0x1, P0 ;  /* 0x000000090e097211 */ /* 0x000fe400000f0c05 */
        /* <DEDUP_REMOVED lines=21> */
.L_x_226:
[----:B------:R-:W-:Y:S05]  /*2ba0*/  BSYNC B0 ;  /* 0x0000000000007941 */ /* 0x000fea0003800000 */
.L_x_225:
[----:B------:R4:W-:Y:S01]  /*2bb0*/  @P5 STS.128 [R226+0x9000], RZ ;  /* 0x009000ffe2005388 */ /* 0x0009e20000000c00 */
[----:B------:R-:W-:Y:S01]  /*2bc0*/  BSSY B0, `(.L_x_227) ;  /* 0x000002c000007945 */ /* 0x000fe20003800000 */
[----:B------:R-:W-:Y:S02]  /*2bd0*/  MOV R23, UR14 ;  /* 0x0000000e00177c02 */ /* 0x000fe40008000f00 */
[----:B------:R4:W-:Y:S04]  /*2be0*/  @P5 STS.128 [R226+0xb000], RZ ;  /* 0x00b000ffe2005388 */ /* 0x0009e80000000c00 */
[----:B------:R4:W-:Y:S04]  /*2bf0*/  @P5 STS.128 [R226+0xd000], RZ ;  /* 0x00d000ffe2005388 */ /* 0x0009e80000000c00 */
[----:B------:R4:W-:Y:S01]  /*2c00*/  @P5 STS.128 [R226+0xf000], RZ ;  /* 0x00f000ffe2005388 */ /* 0x0009e20000000c00 */
[----:B------:R-:W-:Y:S05]  /*2c10*/  @P5 BRA `(.L_x_228) ;  /* 0x0000000000985947 */ /* 0x000fea0003800000 */
[----:B------:R-:W-:Y:S01]  /*2c20*/  ULDC UR18, c[0x0][0x2d0] ;  /* 0x0000b40000127ab9 */ /* 0x000fe20000000800 */
[----:B--2---:R-:W-:Y:S01]  /*2c30*/  IMAD.WIDE.U32 R14, R6, 0x20, RZ ;  /* 0x00000020060e7825 */ /* 0x004fe200078e00ff */
[----:B------:R-:W-:Y:S02]  /*2c40*/  ISETP.GE.AND P3, PT, R242, UR18, PT ;  /* 0x00000012f2007c0c */ /* 0x000fe4000bf66270 */
[----:B------:R-:W-:Y:S02]  /*2c50*/  ISETP.GE.AND P4, PT, R228, UR18, PT ;  /* 0x00000012e4007c0c */ /* 0x000fe4000bf86270 */
[----:B------:R-:W-:Y:S01]  /*2c60*/  IADD3 R5, P0, R10, R14, RZ ;  /* 0x0000000e0a057210 */ /* 0x000fe20007f1e0ff */
[----:B------:R-:W-:Y:S01]  /*2c70*/  IMAD.SHL.U32 R14, R7, 0x20, RZ ;  /* 0x00000020070e7824 */ /* 0x000fe200078e00ff */
[----:B------:R-:W-:-:S04]  /*2c80*/  ISETP.GE.AND P2, PT, R243, UR18, PT ;  /* 0x00000012f3007c0c */ /* 0x000fc8000bf46270 */
[----:B------:R-:W-:-:S03]  /*2c90*/  IADD3.X R14, R17, R15, R14, P0, !PT ;  /* 0x0000000f110e7210 */ /* 0x000fc600007fe40e */
[C---:B---3--:R-:W-:Y:S02]  /*2ca0*/  @!P3 LEA R8, P0, R5.reuse, UR22, 0x1 ;  /* 0x000000160508bc11 */ /* 0x048fe4000f8008ff */
[----:B------:R-:W-:Y:S01]  /*2cb0*/  @!P4 LEA R10, P1, R6, R231, 0x6 ;  /* 0x000000e7060ac211 */ /* 0x000fe200078230ff */
[----:B------:R2:W-:Y:S01]  /*2cc0*/  @P4 STS.128 [R226+0x9000], RZ ;  /* 0x009000ffe2004388 */ /* 0x0005e20000000c00 */
[C---:B------:R-:W-:Y:S02]  /*2cd0*/  @!P3 LEA.HI.X R9, R5.reuse, UR23, R14, 0x1, P0 ;  /* 0x000000170509bc11 */ /* 0x040fe400080f0c0e */
[----:B------:R-:W-:Y:S02]  /*2ce0*/  ISETP.GE.AND P0, PT, R244, UR18, PT ;  /* 0x00000012f4007c0c */ /* 0x000fe4000bf06270 */
[----:B------:R-:W-:Y:S02]  /*2cf0*/  @!P4 LEA.HI.X R11, R6, R233, R7, 0x6, P1 ;  /* 0x000000e9060bc211 */ /* 0x000fe400008f3407 */
[----:B------:R-:W-:-:S03]  /*2d00*/  @!P2 LEA R6, P1, R5, UR22, 0x1 ;  /* 0x000000160506ac11 */ /* 0x000fc6000f8208ff */
[----:B------:R-:W-:Y:S01]  /*2d10*/  @!PT LDS RZ, [RZ] ;  /* 0x00000000fffff984 */ /* 0x000fe20000000800 */
[----:B------:R-:W-:Y:S01]  /*2d20*/  @!PT LDS RZ, [RZ] ;  /* 0x00000000fffff984 */ /* 0x000fe20000000800 */
[----:B------:R-:W-:Y:S01]  /*2d30*/  @!PT LDS RZ, [RZ] ;  /* 0x00000000fffff984 */ /* 0x000fe20000000800 */
[----:B------:R2:W-:Y:S01]  /*2d40*/  @!P4 LDGSTS.E.BYPASS.LTC128B.128 [R226+0x9000], desc[UR6][R10.64] ;  /* 0x090000000ae2cfae */ /* 0x0005e2000b901d46 */
[----:B------:R-:W-:-:S03]  /*2d50*/  @!P2 LEA.HI.X R7, R5, UR23, R14, 0x1, P1 ;  /* 0x000000170507ac11 */ /* 0x000fc600088f0c0e */
        /* <DEDUP_REMOVED lines=12> */
[----:B--2---:R-:W-:-:S04]  /*2e20*/  LEA R6, P0, R5, UR22, 0x1 ;  /* 0x0000001605067c11 */ /* 0x004fc8000f8008ff */
[----:B------:R-:W-:-:S05]  /*2e30*/  LEA.HI.X R7, R5, UR23, R14, 0x1, P0 ;  /* 0x0000001705077c11 */ /* 0x000fca00080f0c0e */
[----:B------:R-:W-:Y:S01]  /*2e40*/  @!PT LDS RZ, [RZ] ;  /* 0x00000000fffff984 */ /* 0x000fe20000000800 */
[----:B------:R-:W-:Y:S01]  /*2e50*/  @!PT LDS RZ, [RZ] ;  /* 0x00000000fffff984 */ /* 0x000fe20000000800 */
[----:B------:R-:W-:Y:S01]  /*2e60*/  @!PT LDS RZ, [RZ] ;  /* 0x00000000fffff984 */ /* 0x000fe20000000800 */
[----:B------:R2:W-:Y:S04]  /*2e70*/  LDGSTS.E.BYPASS.LTC128B.128 [R226+0xf000], desc[UR6][R6.64+0x180] ;  /* 0x0f00018006e27fae */ /* 0x0005e8000b901d46 */
.L_x_228:
[----:B------:R-:W-:Y:S05]  /*2e80*/  BSYNC B0 ;  /* 0x0000000000007941 */ /* 0x000fea0003800000 */
.L_x_227:
[----:B------:R1:W-:Y:S01]  /*2e90*/  @P6 STS.128 [R226], RZ ;  /* 0x000000ffe2006388 */ /* 0x0003e20000000c00 */
[----:B------:R-:W-:Y:S03]  /*2ea0*/  BSSY B0, `(.L_x_229) ;  /* 0x000002b000007945 */ /* 0x000fe60003800000 */
[----:B------:R1:W-:Y:S04]  /*2eb0*/  @P6 STS.128 [R226+0x2000], RZ ;  /* 0x002000ffe2006388 */ /* 0x0003e80000000c00 */
[----:B------:R1:W-:Y:S04]  /*2ec0*/  @P6 STS.128 [R226+0x4000], RZ ;  /* 0x004000ffe2006388 */ /* 0x0003e80000000c00 */
[----:B------:R1:W-:Y:S01]  /*2ed0*/  @P6 STS.128 [R226+0x6000], RZ ;  /* 0x006000ffe2006388 */ /* 0x0003e20000000c00 */
[----:B------:R-:W-:Y:S05]  /*2ee0*/  @P6 BRA `(.L_x_230) ;  /* 0x0000000000986947 */ /* 0x000fea0003800000 */
[----:B--2---:R-:W2:Y:S01]  /*2ef0*/  LDC.64 R10, c[0x0][0x210] ;  /* 0x00008400ff0a7b82 */ /* 0x004ea20000000a00 */
[----:B------:R-:W-:Y:S01]  /*2f00*/  IMAD.U32 R6, RZ, RZ, UR46 ;  /* 0x0000002eff067e24 */ /* 0x000fe2000f8e00ff */
[----:B------:R-:W-:Y:S01]  /*2f10*/  ULDC UR18, c[0x0][0x2d0] ;  /* 0x0000b40000127ab9 */ /* 0x000fe20000000800 */
[----:B------:R-:W-:Y:S01]  /*2f20*/  IMAD.U32 R7, RZ, RZ, UR40 ;  /* 0x00000028ff077e24 */ /* 0x000fe2000f8e00ff */
[----:B------:R-:W-:Y:S02]  /*2f30*/  ISETP.GE.AND P3, PT, R228, UR18, PT ;  /* 0x00000012e4007c0c */ /* 0x000fe4000bf66270 */
[----:B------:R-:W-:Y:S01]  /*2f40*/  ISETP.GE.AND P2, PT, R242, UR18, PT ;  /* 0x00000012f2007c0c */ /* 0x000fe2000bf46270 */
[----:B------:R-:W-:Y:S01]  /*2f50*/  IMAD.WIDE.U32 R6, R16, UR26, R6 ;  /* 0x0000001a10067c25 */ /* 0x000fe2000f8e0006 */
[----:B------:R-:W-:Y:S02]  /*2f60*/  ISETP.GE.AND P1, PT, R243, UR18, PT ;  /* 0x00000012f3007c0c */ /* 0x000fe4000bf26270 */
[----:B------:R-:W-:-:S02]  /*2f70*/  ISETP.GE.AND P0, PT, R244, UR18, PT ;  /* 0x00000012f4007c0c */ /* 0x000fc4000bf06270 */
[----:B------:R-:W-:-:S03]  /*2f80*/  IADD3 R7, R20, R7, RZ ;  /* 0x0000000714077210 */ /* 0x000fc60007ffe0ff */
[----:B---3--:R-:W-:Y:S02]  /*2f90*/  IMAD.WIDE.U32 R8, R19, UR58, R6 ;  /* 0x0000003a13087c25 */ /* 0x008fe4000f8e0006 */
[----:B------:R3:W-:Y:S02]  /*2fa0*/  @P3 STS.128 [R226], RZ ;  /* 0x000000ffe2003388 */ /* 0x0007e40000000c00 */
[----:B------:R-:W-:Y:S02]  /*2fb0*/  VIADD R5, R9, UR29 ;  /* 0x0000001d09057c36 */ /* 0x000fe40008000000 */
[----:B------:R-:W-:Y:S02]  /*2fc0*/  @!P3 IMAD.MOV.U32 R9, RZ, RZ, R232 ;  /* 0x000000ffff09b224 */ /* 0x000fe400078e00e8 */
[----:B--2---:R-:W-:-:S03]  /*2fd0*/  IMAD.WIDE R6, R228, 0x2, R10 ;  /* 0x00000002e4067825 */ /* 0x004fc600078e020a */
[----:B------:R-:W-:-:S04]  /*2fe0*/  LEA R6, P4, R8, R6, 0x1 ;  /* 0x0000000608067211 */ /* 0x000fc800078808ff */
[----:B------:R-:W-:Y:S02]  /*2ff0*/  LEA.HI.X R7, R8, R7, R5, 0x1, P4 ;  /* 0x0000000708077211 */ /* 0x000fe400020f0c05 */
        /* <DEDUP_REMOVED lines=21> */
.L_x_230:
[----:B------:R-:W-:Y:S05]  /*3150*/  BSYNC B0 ;  /* 0x0000000000007941 */ /* 0x000fea0003800000 */
.L_x_229:
[----:B------:R1:W-:Y:S01]  /*3160*/  @P5 STS.128 [R226+0x1000], RZ ;  /* 0x001000ffe2005388 */ /* 0x0003e20000000c00 */
[----:B------:R-:W-:Y:S03]  /*3170*/  BSSY B0, `(.L_x_231) ;  /* 0x000002e000007945 */ /* 0x000fe60003800000 */
[----:B------:R1:W-:Y:S04]  /*3180*/  @P5 STS.128 [R226+0x3000], RZ ;  /* 0x003000ffe2005388 */ /* 0x0003e80000000c00 */
[----:B------:R1:W-:Y:S04]  /*3190*/  @P5 STS.128 [R226+0x5000], RZ ;  /* 0x005000ffe2005388 */ /* 0x0003e80000000c00 */
[----:B------:R1:W-:Y:S01]  /*31a0*/  @P5 STS.128 [R226+0x7000], RZ ;  /* 0x007000ffe2005388 */ /* 0x0003e20000000c00 */
[----:B------:R-:W-:Y:S05]  /*31b0*/  @P5 BRA `(.L_x_232) ;  /* 0x0000000000a45947 */ /* 0x000fea0003800000 */
[----:B------:R-:W-:Y:S01]  /*31c0*/  ULDC UR28, c[0x0][0x2d0] ;  /* 0x0000b400001c7ab9 */ /* 0x000fe20000000800 */
[----:B------:R-:W-:Y:S01]  /*31d0*/  UIMAD.WIDE.U32 UR22, UR26, 0x20, URZ ;  /* 0x000000201a1678a5 */ /* 0x000fe2000f8e003f */
[----:B------:R-:W-:Y:S01]  /*31e0*/  ISETP.GE.AND P4, PT, R228, UR28, PT ;  /* 0x0000001ce4007c0c */ /* 0x000fe2000bf86270 */
[----:B------:R-:W-:Y:S01]  /*31f0*/  USHF.L.U32 UR18, UR27, 0x5, URZ ;  /* 0x000000051b127899 */ /* 0x000fe2000800063f */
[----:B------:R-:W-:Y:S01]  /*3200*/  ISETP.GE.AND P3, PT, R242, UR28, PT ;  /* 0x0000001cf2007c0c */ /* 0x000fe2000bf66270 */
[----:B--23--:R-:W-:Y:S01]  /*3210*/  IMAD.U32 R8, RZ, RZ, UR26 ;  /* 0x0000001aff087e24 */ /* 0x00cfe2000f8e00ff */
[----:B------:R-:W-:Y:S01]  /*3220*/  ISETP.GE.AND P2, PT, R243, UR28, PT ;  /* 0x0000001cf3007c0c */ /* 0x000fe2000bf46270 */
[----:B------:R-:W-:Y:S01]  /*3230*/  IMAD.U32 R7, RZ, RZ, UR27 ;  /* 0x0000001bff077e24 */ /* 0x000fe2000f8e00ff */
[----:B------:R-:W-:Y:S01]  /*3240*/  IADD3 R5, P1, R12, UR22, RZ ;  /* 0x000000160c057c10 */ /* 0x000fe2000ff3e0ff */
[----:B------:R-:W-:-:S05]  /*3250*/  IMAD.U32 R6, RZ, RZ, UR18 ;  /* 0x00000012ff067e24 */ /* 0x000fca000f8e00ff */
[----:B------:R-:W-:Y:S01]  /*3260*/  IADD3.X R6, R21, UR23, R6, P1, !PT ;  /* 0x0000001715067c10 */ /* 0x000fe20008ffe406 */
[----:B------:R2:W-:Y:S01]  /*3270*/  @P4 STS.128 [R226+0x1000], RZ ;  /* 0x001000ffe2004388 */ /* 0x0005e20000000c00 */
[C---:B------:R-:W-:Y:S02]  /*3280*/  @!P4 LEA R12, P0, R8.reuse, R230, 0x6 ;  /* 0x000000e6080cc211 */ /* 0x040fe400078030ff */
[C---:B------:R-:W-:Y:S02]  /*3290*/  @!P3 LEA R10, P5, R5.reuse, UR24, 0x1 ;  /* 0x00000018050abc11 */ /* 0x040fe4000f8a08ff */
[----:B------:R-:W-:Y:S02]  /*32a0*/  @!P4 LEA.HI.X R13, R8, R232, R7, 0x6, P0 ;  /* 0x000000e8080dc211 */ /* 0x000fe400000f3407 */
[----:B------:R-:W-:Y:S02]  /*32b0*/  ISETP.GE.AND P0, PT, R244, UR28, PT ;  /* 0x0000001cf4007c0c */ /* 0x000fe4000bf06270 */
[C---:B------:R-:W-:Y:S01]  /*32c0*/  @!P2 LEA R8, P1, R5.reuse, UR24, 0x1 ;  /* 0x000000180508ac11 */ /* 0x040fe2000f8208ff */
[----:B------:R-:W-:Y:S01]  /*32d0*/  @!PT LDS RZ, [RZ] ;  /* 0x00000000fffff984 */ /* 0x000fe20000000800 */
[----:B------:R-:W-:Y:S01]  /*32e0*/  @!PT LDS RZ, [RZ] ;  /* 0x00000000fffff984 */ /* 0x000fe20000000800 */
[----:B------:R-:W-:Y:S01]  /*32f0*/  @!PT LDS RZ, [RZ] ;  /* 0x00000000fffff984 */ /* 0x000fe20000000800 */
[----:B------:R2:W-:Y:S01]  /*3300*/  @!P4 LDGSTS.E.BYPASS.LTC128B.128 [R226+0x1000], desc[UR6][R12.64] ;  /* 0x010000000ce2cfae */ /* 0x0005e2000b901d46 */
[----:B------:R-:W-:-:S02]  /*3310*/  @!P3 LEA.HI.X R11, R5, UR25, R6, 0x1, P5 ;  /* 0x00000019050bbc11 */ /* 0x000fc4000a8f0c06 */
[----:B------:R-:W-:Y:S01]  /*3320*/  @!P2 LEA.HI.X R9, R5, UR25, R6, 0x1, P1 ;  /* 0x000000190509ac11 */ /* 0x000fe200088f0c06 */
        /* <DEDUP_REMOVED lines=18> */
.L_x_232:
[----:B------:R-:W-:Y:S05]  /*3450*/  BSYNC B0 ;  /* 0x0000000000007941 */ /* 0x000fea0003800000 */
.L_x_231:
[----:B------:R-:W-:Y:S01]  /*3460*/  UIADD3 UR18, -UR33, UR8, URZ ;  /* 0x0000000821127290 */ /* 0x000fe2000fffe13f */
[----:B--23--:R-:W-:Y:S01]  /*3470*/  IMAD.WIDE.U32 R6, R23, UR33, R228 ;  /* 0x0000002117067c25 */ /* 0x00cfe2000f8e00e4 */
[----:B------:R-:W-:Y:S01]  /*3480*/  UIMAD UR22, UR30, UR14, URZ ;  /* 0x0000000e1e1672a4 */ /* 0x000fe2000f8e023f */
[----:B------:R-:W-:Y:S01]  /*3490*/  BSSY B0, `(.L_x_233) ;  /* 0x0000042000007945 */ /* 0x000fe20003800000 */
[----:B------:R-:W-:Y:S02]  /*34a0*/  ISETP.GE.AND P6, PT, R250, UR13, PT ;  /* 0x0000000dfa007c0c */ /* 0x000fe4000bfc6270 */
[----:B------:R-:W-:Y:S01]  /*34b0*/  ISETP.GE.AND P4, PT, R4, UR18, PT ;  /* 0x0000001204007c0c */ /* 0x000fe2000bf86270 */
[----:B------:R-:W-:Y:S01]  /*34c0*/  UIMAD UR22, UR33, UR15, UR22 ;  /* 0x0000000f211672a4 */ /* 0x000fe2000f8e0216 */
[----:B------:R-:W-:Y:S02]  /*34d0*/  IADD3 R10, P0, R6, UR31, RZ ;  /* 0x0000001f060a7c10 */ /* 0x000fe4000ff1e0ff */
[----:B------:R-:W-:-:S03]  /*34e0*/  IADD3 R6, R250, 0x8, RZ ;  /* 0x00000008fa067810 */ /* 0x000fc60007ffe0ff */
[----:B------:R-:W-:Y:S01]  /*34f0*/  IMAD.U32 R5, RZ, RZ, UR22 ;  /* 0x00000016ff057e24 */ /* 0x000fe2000f8e00ff */
[----:B------:R-:W-:Y:S01]  /*3500*/  ULDC.64 UR22, c[0x0][0x260] ;  /* 0x0000980000167ab9 */ /* 0x000fe20000000a00 */
[----:B------:R-:W-:-:S03]  /*3510*/  ISETP.GE.AND P5, PT, R6, UR13, PT ;  /* 0x0000000d06007c0c */ /* 0x000fc6000bfa6270 */
[----:B------:R-:W-:Y:S01]  /*3520*/  IADD3.X R11, R7, UR34, R5, P0, !PT ;  /* 0x00000022070b7c10 */ /* 0x000fe200087fe405 */
[----:B------:R2:W-:Y:S01]  /*3530*/  @P4 STS.128 [R226+0x10000], RZ ;  /* 0x010000ffe2004388 */ /* 0x0005e20000000c00 */
[----:B------:R-:W-:-:S03]  /*3540*/  IMAD R5, R25, UR22, RZ ;  /* 0x0000001619057c24 */ /* 0x000fc6000f8e02ff */
[----:B------:R2:W-:Y:S01]  /*3550*/  @P4 STS.128 [R226+0x12000], RZ ;  /* 0x012000ffe2004388 */ /* 0x0005e20000000c00 */
[C---:B------:R-:W-:Y:S02]  /*3560*/  IMAD R16, R18.reuse, UR23, R5 ;  /* 0x0000001712107c24 */ /* 0x040fe4000f8e0205 */
[----:B------:R-:W-:Y:S01]  /*3570*/  IMAD.WIDE.U32 R10, R18, UR22, R10 ;  /* 0x00000016120a7c25 */ /* 0x000fe2000f8e000a */
[----:B------:R2:W-:Y:S03]  /*3580*/  @P4 STS.128 [R226+0x14000], RZ ;  /* 0x014000ffe2004388 */ /* 0x0005e60000000c00 */
[----:B------:R-:W-:Y:S01]  /*3590*/  IMAD.IADD R17, R11, 0x1, R16 ;  /* 0x000000010b117824 */ /* 0x000fe200078e0210 */
[----:B------:R2:W-:Y:S01]  /*35a0*/  @P4 STS.128 [R226+0x16000], RZ ;  /* 0x016000ffe2004388 */ /* 0x0005e20000000c00 */
[----:B------:R-:W-:Y:S05]  /*35b0*/  @P4 BRA `(.L_x_234) ;  /* 0x0000000000bc4947 */ /* 0x000fea0003800000 */
[----:B------:R-:W-:Y:S01]  /*35c0*/  ULDC UR13, c[0x0][0x2d0] ;  /* 0x0000b400000d7ab9 */ /* 0x000fe20000000800 */
[----:B------:R-:W3:Y:S01]  /*35d0*/  LDC.64 R20, c[0x0][0x218] ;  /* 0x00008600ff147b82 */ /* 0x000ee20000000a00 */
[----:B------:R-:W-:Y:S01]  /*35e0*/  ISETP.GE.AND P0, PT, R228, UR13, PT ;  /* 0x0000000de4007c0c */ /* 0x000fe2000bf06270 */
[----:B------:R-:W-:Y:S01]  /*35f0*/  IMAD R5, R24, UR14, RZ ;  /* 0x0000000e18057c24 */ /* 0x000fe2000f8e02ff */
[----:B------:R-:W-:Y:S02]  /*3600*/  MOV R6, UR31 ;  /* 0x0000001f00067c02 */ /* 0x000fe40008000f00 */
[----:B------:R-:W-:Y:S01]  /*3610*/  MOV R7, UR34 ;  /* 0x0000002200077c02 */ /* 0x000fe20008000f00 */
[----:B------:R-:W-:Y:S01]  /*3620*/  IMAD R12, R22, UR15, R5 ;  /* 0x0000000f160c7c24 */ /* 0x000fe2000f8e0205 */
[----:B------:R-:W-:Y:S01]  /*3630*/  ISETP.GE.AND P2, PT, R242, UR13, PT ;  /* 0x0000000df2007c0c */ /* 0x000fe2000bf46270 */
[----:B------:R-:W-:-:S06]  /*3640*/  IMAD.WIDE.U32 R6, R22, UR14, R6 ;  /* 0x0000000e16067c25 */ /* 0x000fcc000f8e0006 */
[----:B------:R-:W5:Y:S01]  /*3650*/  @!P0 LDC.64 R14, c[0x0][0x218] ;  /* 0x00008600ff0e8b82 */ /* 0x000f620000000a00 */
[----:B------:R-:W-:Y:S01]  /*3660*/  @!P0 MOV R9, R17 ;  /* 0x0000001100098202 */ /* 0x000fe20000000f00 */
[----:B------:R-:W-:Y:S01]  /*3670*/  @!P0 IMAD R5, R27, UR14, RZ ;  /* 0x0000000e1b058c24 */ /* 0x000fe2000f8e02ff */
[----:B------:R1:W-:Y:S01]  /*3680*/  @P0 STS.128 [R226+0x10000], RZ ;  /* 0x010000ffe2000388 */ /* 0x0003e20000000c00 */
[----:B------:R-:W-:Y:S02]  /*3690*/  @!P0 IMAD.MOV.U32 R8, RZ, RZ, R10 ;  /* 0x000000ffff088224 */ /* 0x000fe400078e000a */
[C---:B------:R-:W-:Y:S02]  /*36a0*/  @!P0 IMAD R5, R4.reuse, UR15, R5 ;  /* 0x0000000f04058c24 */ /* 0x040fe4000f8e0205 */
[----:B------:R-:W-:-:S04]  /*36b0*/  @!P0 IMAD.WIDE.U32 R8, R4, UR14, R8 ;  /* 0x0000000e04088c25 */ /* 0x000fc8000f8e0008 */
[----:B------:R-:W-:Y:S01]  /*36c0*/  IMAD.IADD R7, R7, 0x1, R12 ;  /* 0x0000000107077824 */ /* 0x000fe200078e020c */
[----:B------:R-:W-:Y:S01]  /*36d0*/  @!P0 IADD3 R5, R9, R5, RZ ;  /* 0x0000000509058210 */ /* 0x000fe20007ffe0ff */
[----:B---3--:R-:W-:Y:S01]  /*36e0*/  IMAD.WIDE R12, R228, 0x2, R20 ;  /* 0x00000002e40c7825 */ /* 0x008fe200078e0214 */
[----:B-----5:R-:W-:-:S04]  /*36f0*/  @!P0 LEA R14, P1, R8, R14, 0x1 ;  /* 0x0000000e080e8211 */ /* 0x020fc800078208ff */
[----:B------:R-:W-:Y:S01]  /*3700*/  @!P0 LEA.HI.X R15, R8, R15, R5, 0x1, P1 ;  /* 0x0000000f080f8211 */ /* 0x000fe200008f0c05 */
[----:B------:R-:W-:Y:S01]  /*3710*/  IMAD.WIDE.U32 R8, R18, UR22, R6 ;  /* 0x0000001612087c25 */ /* 0x000fe2000f8e0006 */
[----:B------:R-:W-:-:S03]  /*3720*/  ISETP.GE.AND P1, PT, R243, UR13, PT ;  /* 0x0000000df3007c0c */ /* 0x000fc6000bf26270 */
[----:B------:R-:W-:Y:S01]  /*3730*/  @!PT LDS RZ, [RZ] ;  /* 0x00000000fffff984 */ /* 0x000fe20000000800 */
[----:B------:R-:W-:Y:S01]  /*3740*/  @!PT LDS RZ, [RZ] ;  /* 0x00000000fffff984 */ /* 0x000fe20000000800 */
[----:B------:R-:W-:Y:S01]  /*3750*/  @!PT LDS RZ, [RZ] ;  /* 0x00000000fffff984 */ /* 0x000fe20000000800 */
[----:B------:R1:W-:Y:S01]  /*3760*/  @!P0 LDGSTS.E.BYPASS.LTC128B.128 [R226+0x10000], desc[UR6][R14.64] ;  /* 0x100000000ee28fae */ /* 0x0003e2000b901d46 */
[----:B------:R-:W-:Y:S01]  /*3770*/  ISETP.GE.AND P0, PT, R244, UR13, PT ;  /* 0x0000000df4007c0c */ /* 0x000fe2000bf06270 */
[----:B------:R-:W-:Y:S01]  /*3780*/  IMAD.IADD R5, R16, 0x1, R9 ;  /* 0x0000000110057824 */ /* 0x000fe200078e0209 */
[C---:B------:R-:W-:Y:S01]  /*3790*/  LEA R6, P3, R8.reuse, R12, 0x1 ;  /* 0x0000000c08067211 */ /* 0x040fe200078608ff */
[----:B------:R1:W-:Y:S03]  /*37a0*/  @P2 STS.128 [R226+0x12000], RZ ;  /* 0x012000ffe2002388 */ /* 0x0003e60000000c00 */
[----:B------:R-:W-:-:S05]  /*37b0*/  LEA.HI.X R7, R8, R13, R5, 0x1, P3 ;  /* 0x0000000d08077211 */ /* 0x000fca00018f0c05 */
        /* <DEDUP_REMOVED lines=15> */
.L_x_234:
[----:B------:R-:W-:Y:S05]  /*38b0*/  BSYNC B0 ;  /* 0x0000000000007941 */ /* 0x000fea0003800000 */
.L_x_233:
[----:B------:R-:W-:Y:S01]  /*38c0*/  ISETP.GE.AND P3, PT, R26, UR18, PT ;  /* 0x000000121a007c0c */ /* 0x000fe2000bf66270 */
[----:B------:R-:W-:Y:S01]  /*38d0*/  BSSY B0, `(.L_x_235) ;  /* 0x000003a000007945 */ /* 0x000fe20003800000 */
[----:B------:R-:W-:-:S11]  /*38e0*/  MOV R19, UR20 ;  /* 0x0000001400137c02 */ /* 0x000fd60008000f00 */
[----:B------:R1:W-:Y:S04]  /*38f0*/  @P3 STS.128 [R226+0x11000], RZ ;  /* 0x011000ffe2003388 */ /* 0x0003e80000000c00 */
[----:B------:R1:W-:Y:S04]  /*3900*/  @P3 STS.128 [R226+0x13000], RZ ;  /* 0x013000ffe2003388 */ /* 0x0003e80000000c00 */
[----:B------:R1:W-:Y:S04]  /*3910*/  @P3 STS.128 [R226+0x15000], RZ ;  /* 0x015000ffe2003388 */ /* 0x0003e80000000c00 */
[----:B------:R1:W-:Y:S01]  /*3920*/  @P3 STS.128 [R226+0x17000], RZ ;  /* 0x017000ffe2003388 */ /* 0x0003e20000000c00 */
[----:B------:R-:W-:Y:S05]  /*3930*/  @P3 BRA `(.L_x_236) ;  /* 0x0000000000cc3947 */ /* 0x000fea0003800000 */
[----:B------:R-:W-:Y:S01]  /*3940*/  ULDC UR13, c[0x0][0x2d0] ;  /* 0x0000b400000d7ab9 */ /* 0x000fe20000000800 */
[----:B------:R-:W5:Y:S01]  /*3950*/  LDC.64 R20, c[0x0][0x218] ;  /* 0x00008600ff147b82 */ /* 0x000f620000000a00 */
[----:B------:R-:W-:Y:S01]  /*3960*/  ISETP.GE.AND P0, PT, R228, UR13, PT ;  /* 0x0000000de4007c0c */ /* 0x000fe2000bf06270 */
[----:B-1-3--:R-:W-:Y:S01]  /*3970*/  IMAD.U32 R6, RZ, RZ, UR31 ;  /* 0x0000001fff067e24 */ /* 0x00afe2000f8e00ff */
[----:B------:R-:W-:Y:S01]  /*3980*/  IADD3 R5, P1, R22, 0x20, RZ ;  /* 0x0000002016057810 */ /* 0x000fe20007f3e0ff */
[----:B------:R-:W-:Y:S01]  /*3990*/  IMAD.U32 R7, RZ, RZ, UR34 ;  /* 0x00000022ff077e24 */ /* 0x000fe2000f8e00ff */
[----:B------:R-:W-:Y:S01]  /*39a0*/  MOV R12, R10 ;  /* 0x0000000a000c7202 */ /* 0x000fe20000000f00 */
[----:B------:R-:W-:Y:S01]  /*39b0*/  IMAD.MOV.U32 R13, RZ, RZ, R17 ;  /* 0x000000ffff0d7224 */ /* 0x000fe200078e0011 */
[----:B------:R-:W-:Y:S01]  /*39c0*/  IADD3.X R9, RZ, R24, RZ, P1, !PT ;  /* 0x00000018ff097210 */ /* 0x000fe20000ffe4ff */
[----:B------:R-:W-:Y:S01]  /*39d0*/  IMAD.WIDE.U32 R6, R5, UR14, R6 ;  /* 0x0000000e05067c25 */ /* 0x000fe2000f8e0006 */
[----:B------:R-:W-:-:S03]  /*39e0*/  IADD3 R8, P1, R4, 0x20, RZ ;  /* 0x0000002004087810 */ /* 0x000fc60007f3e0ff */
[----:B------:R-:W-:Y:S01]  /*39f0*/  IMAD R9, R9, UR14, RZ ;  /* 0x0000000e09097c24 */ /* 0x000fe2000f8e02ff */
[----:B------:R-:W-:Y:S01]  /*3a00*/  IADD3.X R11, RZ, R27, RZ, P1, !PT ;  /* 0x0000001bff0b7210 */ /* 0x000fe20000ffe4ff */
[----:B------:R-:W1:Y:S01]  /*3a10*/  @!P0 LDC.64 R14, c[0x0][0x218] ;  /* 0x00008600ff0e8b82 */ /* 0x000e620000000a00 */
[----:B------:R-:W-:Y:S01]  /*3a20*/  IMAD.WIDE.U32 R12, R8, UR14, R12 ;  /* 0x0000000e080c7c25 */ /* 0x000fe2000f8e000c */
[----:B------:R3:W-:Y:S03]  /*3a30*/  @P0 STS.128 [R226+0x11000], RZ ;  /* 0x011000ffe2000388 */ /* 0x0007e60000000c00 */
[----:B------:R-:W-:Y:S02]  /*3a40*/  IMAD R5, R5, UR15, R9 ;  /* 0x0000000f05057c24 */ /* 0x000fe4000f8e0209 */
[----:B------:R-:W-:Y:S02]  /*3a50*/  IMAD R11, R11, UR14, RZ ;  /* 0x0000000e0b0b7c24 */ /* 0x000fe4000f8e02ff */
[----:B------:R-:W-:-:S02]  /*3a60*/  IMAD.IADD R7, R7, 0x1, R5 ;  /* 0x0000000107077824 */ /* 0x000fc400078e0205 */
[----:B------:R-:W-:Y:S02]  /*3a70*/  IMAD R5, R8, UR15, R11 ;  /* 0x0000000f08057c24 */ /* 0x000fe4000f8e020b */
[----:B------:R-:W-:-:S03]  /*3a80*/  IMAD.WIDE.U32 R8, R18, UR22, R6 ;  /* 0x0000001612087c25 */ /* 0x000fc6000f8e0006 */
[----:B------:R-:W-:Y:S01]  /*3a90*/  IADD3 R11, R13, R5, RZ ;  /* 0x000000050d0b7210 */ /* 0x000fe20007ffe0ff */
[----:B-----5:R-:W-:-:S04]  /*3aa0*/  IMAD.WIDE R6, R228, 0x2, R20 ;  /* 0x00000002e4067825 */ /* 0x020fc800078e0214 */
[----:B------:R-:W-:Y:S01]  /*3ab0*/  IMAD.IADD R5, R16, 0x1, R9 ;  /* 0x0000000110057824 */ /* 0x000fe200078e0209 */
[----:B------:R-:W-:Y:S02]  /*3ac0*/  LEA R6, P1, R8, R6, 0x1 ;  /* 0x0000000608067211 */ /* 0x000fe400078208ff */
[----:B-1----:R-:W-:Y:S02]  /*3ad0*/  @!P0 LEA R10, P2, R12, R14, 0x1 ;  /* 0x0000000e0c0a8211 */ /* 0x002fe400078408ff */
[----:B------:R-:W-:Y:S02]  /*3ae0*/  LEA.HI.X R7, R8, R7, R5, 0x1, P1 ;  /* 0x0000000708077211 */ /* 0x000fe400008f0c05 */
[----:B------:R-:W-:Y:S02]  /*3af0*/  @!P0 LEA.HI.X R11, R12, R15, R11, 0x1, P2 ;  /* 0x0000000f0c0b8211 */ /* 0x000fe400010f0c0b */
[----:B------:R-:W-:Y:S02]  /*3b00*/  ISETP.GE.AND P2, PT, R242, UR13, PT ;  /* 0x0000000df2007c0c */ /* 0x000fe4000bf46270 */
[----:B------:R-:W-:Y:S01]  /*3b10*/  ISETP.GE.AND P1, PT, R243, UR13, PT ;  /* 0x0000000df3007c0c */ /* 0x000fe2000bf26270 */
[----:B------:R-:W-:Y:S01]  /*3b20*/  @!PT LDS RZ, [RZ] ;  /* 0x00000000fffff984 */ /* 0x000fe20000000800 */
[----:B------:R-:W-:Y:S01]  /*3b30*/  @!PT LDS RZ, [RZ] ;  /* 0x00000000fffff984 */ /* 0x000fe20000000800 */
[----:B------:R-:W-:Y:S01]  /*3b40*/  @!PT LDS RZ, [RZ] ;  /* 0x00000000fffff984 */ /* 0x000fe20000000800 */
[----:B------:R3:W-:Y:S01]  /*3b50*/  @!P0 LDGSTS.E.BYPASS.LTC128B.128 [R226+0x11000], desc[UR6][R10.64] ;  /* 0x110000000ae28fae */ /* 0x0007e2000b901d46 */
[----:B------:R-:W-:-:S09]  /*3b60*/  ISETP.GE.AND P0, PT, R244, UR13, PT ;  /* 0x0000000df4007c0c */ /* 0x000fd2000bf06270 */
        /* <DEDUP_REMOVED lines=16> */
.L_x_236:
[----:B------:R-:W-:Y:S05]  /*3c70*/  BSYNC B0 ;  /* 0x0000000000007941 */ /* 0x000fea0003800000 */
.L_x_235:
[----:B------:R-:W-:Y:S01]  /*3c80*/  UIMAD UR13, UR30, UR20, URZ ;  /* 0x000000141e0d72a4 */ /* 0x000fe2000f8e023f */
[----:B------:R2:W-:Y:S01]  /*3c90*/  @P4 STS.128 [R226+0x18000], RZ ;  /* 0x018000ffe2004388 */ /* 0x0005e20000000c00 */
[----:B-1-3--:R-:W-:Y:S01]  /*3ca0*/  IMAD.WIDE.U32 R6, R19, UR33, R228 ;  /* 0x0000002113067c25 */ /* 0x00afe2000f8e00e4 */
[----:B------:R-:W-:Y:S01]  /*3cb0*/  ULDC.64 UR14, c[0x0][0x268] ;  /* 0x00009a00000e7ab9 */ /* 0x000fe20000000a00 */
[----:B------:R-:W-:Y:S01]  /*3cc0*/  UIMAD UR13, UR33, UR21, UR13 ;  /* 0x00000015210d72a4 */ /* 0x000fe2000f8e020d */
[----:B------:R2:W-:Y:S01]  /*3cd0*/  @P4 STS.128 [R226+0x1a000], RZ ;  /* 0x01a000ffe2004388 */ /* 0x0005e20000000c00 */
[----:B------:R-:W-:Y:S01]  /*3ce0*/  IMAD.SHL.U32 R16, R250, 0x4, RZ ;  /* 0x00000004fa107824 */ /* 0x000fe200078e00ff */
[----:B------:R-:W-:Y:S01]  /*3cf0*/  IADD3 R10, P0, R6, UR32, RZ ;  /* 0x00000020060a7c10 */ /* 0x000fe2000ff1e0ff */
[----:B------:R-:W-:Y:S01]  /*3d00*/  BSSY B0, `(.L_x_237) ;  /* 0x000003f000007945 */ /* 0x000fe20003800000 */
[----:B------:R2:W-:Y:S01]  /*3d10*/  @P4 STS.128 [R226+0x1c000], RZ ;  /* 0x01c000ffe2004388 */ /* 0x0005e20000000c00 */
[----:B------:R-:W-:Y:S01]  /*3d20*/  MOV R5, UR13 ;  /* 0x0000000d00057c02 */ /* 0x000fe20008000f00 */
[----:B------:R-:W-:Y:S01]  /*3d30*/  IMAD.MOV.U32 R238, RZ, RZ, 0x7f800000 ;  /* 0x7f800000ffee7424 */ /* 0x000fe200078e00ff */
[----:B------:R-:W-:Y:S01]  /*3d40*/  SHF.R.S32.HI R241, RZ, 0x1f, R250 ;  /* 0x0000001ffff17819 */ /* 0x000fe200000114fa */
[----:B------:R2:W-:Y:S01]  /*3d50*/  @P4 STS.128 [R226+0x1e000], RZ ;  /* 0x01e000ffe2004388 */ /* 0x0005e20000000c00 */
[----:B------:R-:W-:Y:S01]  /*3d60*/  IADD3.X R11, R7, UR35, R5, P0, !PT ;  /* 0x00000023070b7c10 */ /* 0x000fe200087fe405 */
[----:B------:R-:W-:Y:S01]  /*3d70*/  IMAD R5, R25, UR14, RZ ;  /* 0x0000000e19057c24 */ /* 0x000fe2000f8e02ff */
[----:B------:R-:W-:-:S02]  /*3d80*/  IADD3 R16, P1, R16, UR10, RZ ;  /* 0x0000000a10107c10 */ /* 0x000fc4000ff3e0ff */
[----:B------:R-:W-:Y:S01]  /*3d90*/  SHF.L.U64.HI R6, R250, 0x2, R241 ;  /* 0x00000002fa067819 */ /* 0x000fe200000102f1 */
[C---:B------:R-:W-:Y:S01]  /*3da0*/  IMAD R19, R18.reuse, UR15, R5 ;  /* 0x0000000f12137c24 */ /* 0x040fe2000f8e0205 */
[----:B------:R-:W-:Y:S01]  /*3db0*/  MOV R239, 0x7f800000 ;  /* 0x7f80000000ef7802 */ /* 0x000fe20000000f00 */
[----:B------:R-:W-:Y:S01]  /*3dc0*/  IMAD.WIDE.U32 R10, R18, UR14, R10 ;  /* 0x0000000e120a7c25 */ /* 0x000fe2000f8e000a */
[----:B------:R-:W-:-:S03]  /*3dd0*/  IADD3.X R17, R6, UR9, RZ, P1, !PT ;  /* 0x0000000906117c10 */ /* 0x000fc60008ffe4ff */
[----:B------:R-:W-:Y:S01]  /*3de0*/  IMAD.IADD R20, R11, 0x1, R19 ;  /* 0x000000010b147824 */ /* 0x000fe200078e0213 */
[----:B------:R-:W-:Y:S06]  /*3df0*/  @P4 BRA `(.L_x_238) ;  /* 0x0000000000bc4947 */ /* 0x000fec0003800000 */
[----:B------:R-:W-:Y:S01]  /*3e00*/  ULDC UR13, c[0x0][0x2d0] ;  /* 0x0000b400000d7ab9 */ /* 0x000fe20000000800 */
[----:B------:R-:W1:Y:S01]  /*3e10*/  LDC.64 R28, c[0x0][0x220] ;  /* 0x00008800ff1c7b82 */ /* 0x000e620000000a00 */
[----:B------:R-:W-:Y:S01]  /*3e20*/  ISETP.GE.AND P0, PT, R228, UR13, PT ;  /* 0x0000000de4007c0c */ /* 0x000fe2000bf06270 */
[----:B------:R-:W-:Y:S01]  /*3e30*/  IMAD R5, R24, UR20, RZ ;  /* 0x0000001418057c24 */ /* 0x000fe2000f8e02ff */
[----:B------:R-:W-:Y:S02]  /*3e40*/  MOV R6, UR32 ;  /* 0x0000002000067c02 */ /* 0x000fe40008000f00 */
[----:B------:R-:W-:Y:S01]  /*3e50*/  MOV R7, UR35 ;  /* 0x0000002300077c02 */ /* 0x000fe20008000f00 */
[----:B------:R-:W-:Y:S01]  /*3e60*/  IMAD R12, R22, UR21, R5 ;  /* 0x00000015160c7c24 */ /* 0x000fe2000f8e0205 */
[----:B------:R-:W-:Y:S01]  /*3e70*/  ISETP.GE.AND P2, PT, R242, UR13, PT ;  /* 0x0000000df2007c0c */ /* 0x000fe2000bf46270 */
[----:B------:R-:W-:-:S06]  /*3e80*/  IMAD.WIDE.U32 R6, R22, UR20, R6 ;  /* 0x0000001416067c25 */ /* 0x000fcc000f8e0006 */
[----:B------:R-:W3:Y:S01]  /*3e90*/  @!P0 LDC.64 R14, c[0x0][0x220] ;  /* 0x00008800ff0e8b82 */ /* 0x000ee20000000a00 */
        /* <DEDUP_REMOVED lines=8> */
[----:B-1----:R-:W-:Y:S01]  /*3f20*/  IMAD.WIDE R12, R228, 0x2, R28 ;  /* 0x00000002e40c7825 */ /* 0x002fe200078e021c */
[----:B---3--:R-:W-:-:S04]  /*3f30*/  @!P0 LEA R14, P1, R8, R14, 0x1 ;  /* 0x0000000e080e8211 */ /* 0x008fc800078208ff */
        /* <DEDUP_REMOVED lines=27> */
.L_x_238:
[----:B------:R-:W-:Y:S05]  /*40f0*/  BSYNC B0 ;  /* 0x0000000000007941 */ /* 0x000fea0003800000 */
.L_x_237:
[----:B------:R1:W-:Y:S01]  /*4100*/  @P3 STS.128 [R226+0x19000], RZ ;  /* 0x019000ffe2003388 */ /* 0x0003e20000000c00 */
[----:B------:R-:W-:Y:S03]  /*4110*/  BSSY B0, `(.L_x_239) ;  /* 0x0000038000007945 */ /* 0x000fe60003800000 */
[----:B------:R1:W-:Y:S04]  /*4120*/  @P3 STS.128 [R226+0x1b000], RZ ;  /* 0x01b000ffe2003388 */ /* 0x0003e80000000c00 */
[----:B------:R1:W-:Y:S04]  /*4130*/  @P3 STS.128 [R226+0x1d000], RZ ;  /* 0x01d000ffe2003388 */ /* 0x0003e80000000c00 */
[----:B------:R1:W-:Y:S01]  /*4140*/  @P3 STS.128 [R226+0x1f000], RZ ;  /* 0x01f000ffe2003388 */ /* 0x0003e20000000c00 */
[----:B------:R-:W-:Y:S05]  /*4150*/  @P3 BRA `(.L_x_240) ;  /* 0x0000000000cc3947 */ /* 0x000fea0003800000 */
[----:B------:R-:W-:Y:S01]  /*4160*/  ULDC UR13, c[0x0][0x2d0] ;  /* 0x0000b400000d7ab9 */ /* 0x000fe20000000800 */
[----:B-1-3--:R-:W-:Y:S01]  /*4170*/  IADD3 R6, P0, R22, 0x20, RZ ;  /* 0x0000002016067810 */ /* 0x00afe20007f1e0ff */
[----:B------:R-:W1:Y:S01]  /*4180*/  LDC.64 R14, c[0x0][0x220] ;  /* 0x00008800ff0e7b82 */ /* 0x000e620000000a00 */
[----:B------:R-:W-:Y:S01]  /*4190*/  ISETP.GE.AND P3, PT, R228, UR13, PT ;  /* 0x0000000de4007c0c */ /* 0x000fe2000bf66270 */
[----:B------:R-:W-:Y:S01]  /*41a0*/  IMAD.U32 R5, RZ, RZ, UR35 ;  /* 0x00000023ff057e24 */ /* 0x000fe2000f8e00ff */
[----:B------:R-:W-:Y:S01]  /*41b0*/  IADD3 R7, P1, R4, 0x20, RZ ;  /* 0x0000002004077810 */ /* 0x000fe20007f3e0ff */
[----:B------:R-:W-:Y:S01]  /*41c0*/  IMAD.X R8, RZ, RZ, R24, P0 ;  /* 0x000000ffff087224 */ /* 0x000fe200000e0618 */
[----:B------:R-:W-:Y:S02]  /*41d0*/  MOV R4, UR32 ;  /* 0x0000002000047c02 */ /* 0x000fe40008000f00 */
[----:B------:R-:W-:Y:S01]  /*41e0*/  IADD3.X R9, RZ, R27, RZ, P1, !PT ;  /* 0x0000001bff097210 */ /* 0x000fe20000ffe4ff */
[----:B------:R-:W-:Y:S01]  /*41f0*/  IMAD R8, R8, UR20, RZ ;  /* 0x0000001408087c24 */ /* 0x000fe2000f8e02ff */
[----:B------:R-:W-:Y:S01]  /*4200*/  ISETP.GE.AND P2, PT, R242, UR13, PT ;  /* 0x0000000df2007c0c */ /* 0x000fe2000bf46270 */
[----:B------:R-:W-:Y:S01]  /*4210*/  IMAD.WIDE.U32 R4, R6, UR20, R4 ;  /* 0x0000001406047c25 */ /* 0x000fe2000f8e0004 */
[----:B------:R-:W-:-:S03]  /*4220*/  ISETP.GE.AND P1, PT, R243, UR13, PT ;  /* 0x0000000df3007c0c */ /* 0x000fc6000bf26270 */
[----:B------:R-:W3:Y:S01]  /*4230*/  @!P3 LDC.64 R12, c[0x0][0x220] ;  /* 0x00008800ff0cbb82 */ /* 0x000ee20000000a00 */
[----:B------:R-:W-:Y:S01]  /*4240*/  IMAD R11, R9, UR20, RZ ;  /* 0x00000014090b7c24 */ /* 0x000fe2000f8e02ff */
[----:B------:R-:W-:Y:S01]  /*4250*/  MOV R9, R20 ;  /* 0x0000001400097202 */ /* 0x000fe20000000f00 */
[----:B------:R-:W-:Y:S01]  /*4260*/  IMAD R6, R6, UR21, R8 ;  /* 0x0000001506067c24 */ /* 0x000fe2000f8e0208 */
[----:B------:R1:W-:Y:S01]  /*4270*/  @P3 STS.128 [R226+0x19000], RZ ;  /* 0x019000ffe2003388 */ /* 0x0003e20000000c00 */
[----:B------:R-:W-:Y:S02]  /*4280*/  IMAD.MOV.U32 R8, RZ, RZ, R10 ;  /* 0x000000ffff087224 */ /* 0x000fe400078e000a */
[----:B------:R-:W-:Y:S02]  /*4290*/  IMAD.IADD R5, R5, 0x1, R6 ;  /* 0x0000000105057824 */ /* 0x000fe400078e0206 */
[----:B------:R-:W-:-:S04]  /*42a0*/  IMAD.WIDE.U32 R8, R7, UR20, R8 ;  /* 0x0000001407087c25 */ /* 0x000fc8000f8e0008 */
[----:B------:R-:W-:-:S05]  /*42b0*/  IMAD R7, R7, UR21, R11 ;  /* 0x0000001507077c24 */ /* 0x000fca000f8e020b */
[----:B------:R-:W-:Y:S01]  /*42c0*/  IADD3 R9, R9, R7, RZ ;  /* 0x0000000709097210 */ /* 0x000fe20007ffe0ff */
[----:B------:R-:W-:-:S04]  /*42d0*/  IMAD.WIDE.U32 R6, R18, UR14, R4 ;  /* 0x0000000e12067c25 */ /* 0x000fc8000f8e0004 */
[----:B-1----:R-:W-:Y:S01]  /*42e0*/  IMAD.WIDE R4, R228, 0x2, R14 ;  /* 0x00000002e4047825 */ /* 0x002fe200078e020e */
[----:B---3--:R-:W-:-:S03]  /*42f0*/  @!P3 LEA R10, P0, R8, R12, 0x1 ;  /* 0x0000000c080ab211 */ /* 0x008fc600078008ff */
[----:B------:R-:W-:Y:S01]  /*4300*/  IMAD.IADD R7, R19, 0x1, R7 ;  /* 0x0000000113077824 */ /* 0x000fe200078e0207 */
[----:B------:R-:W-:Y:S02]  /*4310*/  @!P3 LEA.HI.X R11, R8, R13, R9, 0x1, P0 ;  /* 0x0000000d080bb211 */ /* 0x000fe400000f0c09 */
[----:B------:R-:W-:Y:S02]  /*4320*/  ISETP.GE.AND P0, PT, R244, UR13, PT ;  /* 0x0000000df4007c0c */ /* 0x000fe4000bf06270 */
[C---:B------:R-:W-:Y:S01]  /*4330*/  LEA R4, P4, R6.reuse, R4, 0x1 ;  /* 0x0000000406047211 */ /* 0x040fe200078808ff */
[----:B------:R-:W-:Y:S01]  /*4340*/  @!PT LDS RZ, [RZ] ;  /* 0x00000000fffff984 */ /* 0x000fe20000000800 */
[----:B------:R-:W-:Y:S01]  /*4350*/  @!PT LDS RZ, [RZ] ;  /* 0x00000000fffff984 */ /* 0x000fe20000000800 */
[----:B------:R-:W-:Y:S01]  /*4360*/  @!PT LDS RZ, [RZ] ;  /* 0x00000000fffff984 */ /* 0x000fe20000000800 */
[----:B------:R1:W-:Y:S03]  /*4370*/  @!P3 LDGSTS.E.BYPASS.LTC128B.128 [R226+0x19000], desc[UR6][R10.64] ;  /* 0x190000000ae2bfae */ /* 0x0003e6000b901d46 */
[----:B------:R-:W-:Y:S01]  /*4380*/  LEA.HI.X R5, R6, R5, R7, 0x1, P4 ;  /* 0x0000000506057211 */ /* 0x000fe200020f0c07 */
        /* <DEDUP_REMOVED lines=16> */
.L_x_240:
[----:B------:R-:W-:Y:S05]  /*4490*/  BSYNC B0 ;  /* 0x0000000000007941 */ /* 0x000fea0003800000 */
.L_x_239:
[----:B------:R-:W2:Y:S01]  /*44a0*/  LDC R248, c[0x0][0x270] ;  /* 0x00009c00fff87b82 */ /* 0x000ea20000000800 */
[C---:B-1-3--:R-:W-:Y:S01]  /*44b0*/  VIADD R5, R250.reuse, 0x1 ;  /* 0x00000001fa057836 */ /* 0x04afe20000000000 */
[----:B------:R1:W5:Y:S01]  /*44c0*/  @!P6 LDG.E R238, desc[UR6][R16.64] ;  /* 0x0000000610eee981 */ /* 0x000362000c1e1900 */
[----:B------:R-:W-:Y:S01]  /*44d0*/  IMAD.U32 R4, RZ, RZ, UR38 ;  /* 0x00000026ff047e24 */ /* 0x000fe2000f8e00ff */
[----:B------:R-:W-:Y:S01]  /*44e0*/  UIADD3 UR20, UR38, 0x40, UR33 ;  /* 0x0000004026147890 */ /* 0x000fe2000fffe021 */
[----:B------:R-:W-:Y:S01]  /*44f0*/  IMAD.SHL.U32 R240, R250, 0x4, RZ ;  /* 0x00000004faf07824 */ /* 0x000fe200078e00ff */
[----:B------:R-:W-:Y:S01]  /*4500*/  CS2R R190, SRZ ;  /* 0x0000000000be7805 */ /* 0x000fe2000001ff00 */
[----:B------:R-:W-:Y:S01]  /*4510*/  IMAD.MOV.U32 R252, RZ, RZ, 0x8 ;  /* 0x00000008fffc7424 */ /* 0x000fe200078e00ff */
[----:B------:R-:W-:Y:S02]  /*4520*/  IADD3 R247, R5, UR8, -R4 ;  /* 0x0000000805f77c10 */ /* 0x000fe4000fffe804 */
        /* <DEDUP_REMOVED lines=63> */
[----:B------:R-:W-:Y:S01]  /*4920*/  SHF.L.U64.HI R241, R250, 0x2, R241 ;  /* 0x00000002faf17819 */ /* 0x000fe200000102f1 */
[----:B------:R-:W-:Y:S01]  /*4930*/  ULDC UR18, c[0x0][0x2d0] ;  /* 0x0000b40000127ab9 */ /* 0x000fe20000000800 */
[----:B------:R-:W-:Y:S01]  /*4940*/  UIADD3 UR20, UR20, -UR8, URZ ;  /* 0x8000000814147290 */ /* 0x000fe2000fffe03f */
[----:B------:R1:W5:Y:S01]  /*4950*/  @!P5 LDG.E R239, desc[UR6][R16.64+0x20] ;  /* 0x0000200610efd981 */ /* 0x000362000c1e1900 */
[----:B------:R-:W-:Y:S01]  /*4960*/  ULDC UR21, c[0x0][0x2dc] ;  /* 0x0000b70000157ab9 */ /* 0x000fe20000000800 */
[----:B------:R-:W-:Y:S02]  /*4970*/  ULDC UR15, c[0x0][0x2ec] ;  /* 0x0000bb00000f7ab9 */ /* 0x000fe40000000800 */
[----:B--2---:R-:W0:Y:S07]  /*4980*/  LDGDEPBAR ;  /* 0x00000000000079af */ /* 0x004e2e0000000000 */
.L_x_243:
[----:B------:R-:W0:Y:S01]  /*4990*/  LDGDEPBAR ;  /* 0x00000000000079af */ /* 0x000e220000000000 */
[----:B------:R-:W-:Y:S01]  /*49a0*/  USHF.L.U32 UR13, UR5, 0x6, URZ ;  /* 0x00000006050d7899 */ /* 0x000fe2000800063f */
[----:B-----5:R-:W-:Y:S01]  /*49b0*/  FSETP.NEU.FTZ.AND P1, PT, R238, -INF , PT ;  /* 0xff800000ee00780b */ /* 0x020fe20003f3d000 */
[----:B------:R-:W-:Y:S02]  /*49c0*/  USHF.L.U32 UR14, UR17, 0x6, URZ ;  /* 0x00000006110e7899 */ /* 0x000fe4000800063f */
[----:B------:R-:W-:Y:S02]  /*49d0*/  UISETP.GE.AND UP0, UPT, UR13, UR20, UPT ;  /* 0x000000140d00728c */ /* 0x000fe4000bf06270 */
[----:B------:R-:W-:Y:S02]  /*49e0*/  UIADD3 UR14, UR14, 0x40, URZ ;  /* 0x000000400e0e7890 */ /* 0x000fe4000fffe03f */
[----:B------:R-:W-:Y:S02]  /*49f0*/  UISETP.GT.AND UP2, UPT, UR5, UR16, UPT ;  /* 0x000000100500728c */ /* 0x000fe4000bf44270 */
[----:B------:R-:W-:Y:S06]  /*4a00*/  UISETP.LT.AND UP0, UPT, UR14, UR8, UP0 ;  /* 0x000000080e00728c */ /* 0x000fec0008701270 */
[----:B------:R-:W-:Y:S01]  /*4a10*/  PLOP3.LUT P0, PT, PT, PT, UP0, 0x80, 0x0 ;  /* 0x000000000000781c */ /* 0x000fe20003f0f008 */
[----:B------:R-:W-:Y:S04]  /*4a20*/  DEPBAR.LE SB0, 0x0 ;  /* 0x000080000000791a */ /* 0x000fe80000000000 */
[----:B------:R-:W-:Y:S06]  /*4a30*/  BAR.SYNC.DEFER_BLOCKING 0x0 ;  /* 0x0000000000007b1d */ /* 0x000fec0000010000 */
[----:B-1----:R-:W-:Y:S04]  /*4a40*/  LDSM.16.M88.4 R16, [R214] ;  /* 0x00000000d610783b */ /* 0x002fe80000000200 */
[----:B------:R-:W1:Y:S04]  /*4a50*/  LDSM.16.M88.4 R8, [R3+UR4+0x10000] ;  /* 0x010000040308783b */ /* 0x000e680008000200 */
[----:B------:R-:W2:Y:S04]  /*4a60*/  LDSM.16.M88.4 R84, [R3+UR4+0x10800] ;  /* 0x010800040354783b */ /* 0x000ea80008000200 */
[----:B------:R-:W-:Y:S04]  /*4a70*/  LDSM.16.M88.4 R88, [R216] ;  /* 0x00000000d858783b */ /* 0x000fe80000000200 */
[----:B------:R-:W3:Y:S04]  /*4a80*/  LDSM.16.M88.4 R92, [R2] ;  /* 0x00000000025c783b */ /* 0x000ee80000000200 */
[----:B------:R-:W4:Y:S04]  /*4a90*/  LDSM.16.M88.4 R96, [R2+0x800] ;  /* 0x000800000260783b */ /* 0x000f280000000200 */
[----:B------:R-:W-:Y:S04]  /*4aa0*/  LDSM.16.M88.4 R100, [R219] ;  /* 0x00000000db64783b */ /* 0x000fe80000000200 */
[----:B------:R-:W4:Y:S04]  /*4ab0*/  LDSM.16.M88.4 R104, [R213] ;  /* 0x00000000d568783b */ /* 0x000f280000000200 */
[----:B------:R-:W-:Y:S04]  /*4ac0*/  LDSM.16.M88.4 R108, [R218] ;  /* 0x00000000da6c783b */ /* 0x000fe80000000200 */
[----:B------:R-:W-:Y:S01]  /*4ad0*/  LDSM.16.M88.4 R112, [R212] ;  /* 0x00000000d470783b */ /* 0x000fe20000000200 */
[C---:B-1----:R-:W-:Y:S06]  /*4ae0*/  HMMA.16816.F32.BF16 R4, R16.reuse, R8, RZ ;  /* 0x000000081004723c */ /* 0x042fec00000418ff */
[C---:B------:R-:W-:Y:S06]  /*4af0*/  HMMA.16816.F32.BF16 R8, R16.reuse, R10, RZ ;  /* 0x0000000a1008723c */ /* 0x040fec00000418ff */
[C---:B--2---:R-:W-:Y:S06]  /*4b00*/  HMMA.16816.F32.BF16 R12, R16.reuse, R84, RZ ;  /* 0x00000054100c723c */ /* 0x044fec00000418ff */
[----:B------:R-:W-:Y:S01]  /*4b10*/  HMMA.16816.F32.BF16 R16, R16, R86, RZ ;  /* 0x000000561010723c */ /* 0x000fe200000418ff */
[----:B------:R-:W1:Y:S05]  /*4b20*/  LDSM.16.M88.4 R84, [R213+0x800] ;  /* 0x00080000d554783b */ /* 0x000e6a0000000200 */
[C---:B---3--:R-:W-:Y:S06]  /*4b30*/  HMMA.16816.F32.BF16 R4, R88.reuse, R92, R4 ;  /* 0x0000005c5804723c */ /* 0x048fec0000041804 */
[C---:B------:R-:W-:Y:S01]  /*4b40*/  HMMA.16816.F32.BF16 R8, R88.reuse, R94, R8 ;  /* 0x0000005e5808723c */ /* 0x040fe20000041808 */
[----:B------:R-:W-:Y:S05]  /*4b50*/  LDSM.16.M88.4 R92, [R214+0x2000] ;  /* 0x00200000d65c783b */ /* 0x000fea0000000200 */
[C---:B----4-:R-:W-:Y:S06]  /*4b60*/  HMMA.16816.F32.BF16 R12, R88.reuse, R96, R12 ;  /* 0x00000060580c723c */ /* 0x050fec000004180c */
[----:B------:R-:W-:Y:S01]  /*4b70*/  HMMA.16816.F32.BF16 R16, R88, R98, R16 ;  /* 0x000000625810723c */ /* 0x000fe20000041810 */
[----:B------:R-:W2:Y:S04]  /*4b80*/  LDSM.16.M88.4 R88, [R212+0x800] ;  /* 0x00080000d458783b */ /* 0x000ea80000000200 */
[----:B------:R-:W3:Y:S01]  /*4b90*/  LDSM.16.M88.4 R96, [R3+UR4+0x12000] ;  /* 0x012000040360783b */ /* 0x000ee20008000200 */
[C---:B------:R-:W-:Y:S06]  /*4ba0*/  HMMA.16816.F32.BF16 R4, R100.reuse, R104, R4 ;  /* 0x000000686404723c */ /* 0x040fec0000041804 */
[C---:B------:R-:W-:Y:S01]  /*4bb0*/  HMMA.16816.F32.BF16 R8, R100.reuse, R106, R8 ;  /* 0x0000006a6408723c */ /* 0x040fe20000041808 */
[----:B------:R-:W-:Y:S05]  /*4bc0*/  LDSM.16.M88.4 R104, [R2+0x2000] ;  /* 0x002000000268783b */ /* 0x000fea0000000200 */
[C---:B-1----:R-:W-:Y:S06]  /*4bd0*/  HMMA.16816.F32.BF16 R12, R100.reuse, R84, R12 ;  /* 0x00000054640c723c */ /* 0x042fec000004180c */
[----:B------:R-:W-:Y:S01]  /*4be0*/  HMMA.16816.F32.BF16 R16, R100, R86, R16 ;  /* 0x000000566410723c */ /* 0x000fe20000041810 */
[----:B------:R-:W1:Y:S04]  /*4bf0*/  LDSM.16.M88.4 R84, [R3+UR4+0x12800] ;  /* 0x012800040354783b */ /* 0x000e680008000200 */
[----:B------:R-:W4:Y:S01]  /*4c00*/  LDSM.16.M88.4 R100, [R216+0x2000] ;  /* 0x00200000d864783b */ /* 0x000f220000000200 */
[C---:B------:R-:W-:Y:S06]  /*4c10*/  HMMA.16816.F32.BF16 R4, R108.reuse, R112, R4 ;  /* 0x000000706c04723c */ /* 0x040fec0000041804 */
[C---:B------:R-:W-:Y:S01]  /*4c20*/  HMMA.16816.F32.BF16 R8, R108.reuse, R114, R8 ;  /* 0x000000726c08723c */ /* 0x040fe20000041808 */
[----:B------:R-:W-:Y:S05]  /*4c30*/  LDSM.16.M88.4 R112, [R213+0x2000] ;  /* 0x00200000d570783b */ /* 0x000fea0000000200 */
[C---:B--2---:R-:W-:Y:S06]  /*4c40*/  HMMA.16816.F32.BF16 R12, R108.reuse, R88, R12 ;  /* 0x000000586c0c723c */ /* 0x044fec000004180c */
[----:B------:R-:W-:Y:S01]  /*4c50*/  HMMA.16816.F32.BF16 R16, R108, R90, R16 ;  /* 0x0000005a6c10723c */ /* 0x000fe20000041810 */
[----:B------:R-:W2:Y:S04]  /*4c60*/  LDSM.16.M88.4 R88, [R2+0x2800] ;  /* 0x002800000258783b */ /* 0x000ea80000000200 */
[----:B------:R-:W2:Y:S01]  /*4c70*/  LDSM.16.M88.4 R108, [R219+0x2000] ;  /* 0x00200000db6c783b */ /* 0x000ea20000000200 */
[C---:B---3--:R-:W-:Y:S06]  /*4c80*/  HMMA.16816.F32.BF16 R4, R92.reuse, R96, R4 ;  /* 0x000000605c04723c */ /* 0x048fec0000041804 */
[C---:B------:R-:W-:Y:S01]  /*4c90*/  HMMA.16816.F32.BF16 R8, R92.reuse, R98, R8 ;  /* 0x000000625c08723c */ /* 0x040fe20000041808 */
[----:B------:R-:W-:Y:S05]  /*4ca0*/  LDSM.16.M88.4 R96, [R212+0x2000] ;  /* 0x00200000d460783b */ /* 0x000fea0000000200 */
[C---:B-1----:R-:W-:Y:S06]  /*4cb0*/  HMMA.16816.F32.BF16 R12, R92.reuse, R84, R12 ;  /* 0x000000545c0c723c */ /* 0x042fec000004180c */
[----:B------:R-:W-:Y:S01]  /*4cc0*/  HMMA.16816.F32.BF16 R16, R92, R86, R16 ;  /* 0x000000565c10723c */ /* 0x000fe20000041810 */
[----:B------:R-:W1:Y:S04]  /*4cd0*/  LDSM.16.M88.4 R84, [R213+0x2800] ;  /* 0x00280000d554783b */ /* 0x000e680000000200 */
[----:B------:R-:W3:Y:S01]  /*4ce0*/  LDSM.16.M88.4 R92, [R218+0x2000] ;  /* 0x00200000da5c783b */ /* 0x000ee20000000200 */
[C---:B----4-:R-:W-:Y:S06]  /*4cf0*/  HMMA.16816.F32.BF16 R4, R100.reuse, R104, R4 ;  /* 0x000000686404723c */ /* 0x050fec0000041804 */
[C---:B------:R-:W-:Y:S01]  /*4d00*/  HMMA.16816.F32.BF16 R8, R100.reuse, R106, R8 ;  /* 0x0000006a6408723c */ /* 0x040fe20000041808 */
[----:B------:R-:W-:Y:S05]  /*4d10*/  LDSM.16.M88.4 R104, [R3+UR4+0x14000] ;  /* 0x014000040368783b */ /* 0x000fea0008000200 */
[C---:B--2---:R-:W-:Y:S06]  /*4d20*/  HMMA.16816.F32.BF16 R12, R100.reuse, R88, R12 ;  /* 0x00000058640c723c */ /* 0x044fec000004180c */
[----:B------:R-:W-:Y:S01]  /*4d30*/  HMMA.16816.F32.BF16 R16, R100, R90, R16 ;  /* 0x0000005a6410723c */ /* 0x000fe20000041810 */
[----:B------:R-:W2:Y:S04]  /*4d40*/  LDSM.16.M88.4 R88, [R212+0x2800] ;  /* 0x00280000d458783b */ /* 0x000ea80000000200 */
[----:B------:R-:W4:Y:S01]  /*4d50*/  LDSM.16.M88.4 R100, [R214+0x4000] ;  /* 0x00400000d664783b */ /* 0x000f220000000200 */
[C---:B------:R-:W-:Y:S06]  /*4d60*/  HMMA.16816.F32.BF16 R4, R108.reuse, R112, R4 ;  /* 0x000000706c04723c */ /* 0x040fec0000041804 */
[C---:B------:R-:W-:Y:S01]  /*4d70*/  HMMA.16816.F32.BF16 R8, R108.reuse, R114, R8 ;  /* 0x000000726c08723c */ /* 0x040fe20000041808 */
[----:B------:R-:W-:Y:S05]  /*4d80*/  LDSM.16.M88.4 R112, [R2+0x4000] ;  /* 0x004000000270783b */ /* 0x000fea0000000200 */
[C---:B-1----:R-:W-:Y:S06]  /*4d90*/  HMMA.16816.F32.BF16 R12, R108.reuse, R84, R12 ;  /* 0x000000546c0c723c */ /* 0x042fec000004180c */
[----:B------:R-:W-:Y:S01]  /*4da0*/  HMMA.16816.F32.BF16 R16, R108, R86, R16 ;  /* 0x000000566c10723c */ /* 0x000fe20000041810 */
[----:B------:R-:W1:Y:S04]  /*4db0*/  LDSM.16.M88.4 R84, [R3+UR4+0x14800] ;  /* 0x014800040354783b */ /* 0x000e680008000200 */
[----:B------:R-:W1:Y:S01]  /*4dc0*/  LDSM.16.M88.4 R108, [R216+0x4000] ;  /* 0x00400000d86c783b */ /* 0x000e620000000200 */
[C---:B---3--:R-:W-:Y:S06]  /*4dd0*/  HMMA.16816.F32.BF16 R4, R92.reuse, R96, R4 ;  /* 0x000000605c04723c */ /* 0x048fec0000041804 */
[C---:B------:R-:W-:Y:S01]  /*4de0*/  HMMA.16816.F32.BF16 R8, R92.reuse, R98, R8 ;  /* 0x000000625c08723c */ /* 0x040fe20000041808 */
[----:B------:R-:W-:Y:S05]  /*4df0*/  LDSM.16.M88.4 R96, [R213+0x4000] ;  /* 0x00400000d560783b */ /* 0x000fea0000000200 */
[C---:B--2---:R-:W-:Y:S06]  /*4e00*/  HMMA.16816.F32.BF16 R12, R92.reuse, R88, R12 ;  /* 0x000000585c0c723c */ /* 0x044fec000004180c */
[----:B------:R-:W-:Y:S01]  /*4e10*/  HMMA.16816.F32.BF16 R16, R92, R90, R16 ;  /* 0x0000005a5c10723c */ /* 0x000fe20000041810 */
[----:B------:R-:W2:Y:S04]  /*4e20*/  LDSM.16.M88.4 R88, [R2+0x4800] ;  /* 0x004800000258783b */ /* 0x000ea80000000200 */
[----:B------:R-:W3:Y:S01]  /*4e30*/  LDSM.16.M88.4 R92, [R219+0x4000] ;  /* 0x00400000db5c783b */ /* 0x000ee20000000200 */
[C---:B----4-:R-:W-:Y:S06]  /*4e40*/  HMMA.16816.F32.BF16 R4, R100.reuse, R104, R4 ;  /* 0x000000686404723c */ /* 0x050fec0000041804 */
[C---:B------:R-:W-:Y:S01]  /*4e50*/  HMMA.16816.F32.BF16 R8, R100.reuse, R106, R8 ;  /* 0x0000006a6408723c */ /* 0x040fe20000041808 */
[----:B------:R-:W-:Y:S05]  /*4e60*/  LDSM.16.M88.4 R104, [R212+0x4000] ;  /* 0x00400000d468783b */ /* 0x000fea0000000200 */
[C---:B-1----:R-:W-:Y:S06]  /*4e70*/  HMMA.16816.F32.BF16 R12, R100.reuse, R84, R12 ;  /* 0x00000054640c723c */ /* 0x042fec000004180c */
[----:B------:R-:W-:Y:S01]  /*4e80*/  HMMA.16816.F32.BF16 R16, R100, R86, R16 ;  /* 0x000000566410723c */ /* 0x000fe20000041810 */
[----:B------:R-:W1:Y:S04]  /*4e90*/  LDSM.16.M88.4 R84, [R213+0x4800] ;  /* 0x00480000d554783b */ /* 0x000e680000000200 */
[----:B------:R-:W4:Y:S01]  /*4ea0*/  LDSM.16.M88.4 R100, [R218+0x4000] ;  /* 0x00400000da64783b */ /* 0x000f220000000200 */
[C---:B------:R-:W-:Y:S06]  /*4eb0*/  HMMA.16816.F32.BF16 R4, R108.reuse, R112, R4 ;  /* 0x000000706c04723c */ /* 0x040fec0000041804 */
[C---:B------:R-:W-:Y:S01]  /*4ec0*/  HMMA.16816.F32.BF16 R8, R108.reuse, R114, R8 ;  /* 0x000000726c08723c */ /* 0x040fe20000041808 */
[----:B------:R-:W-:Y:S05]  /*4ed0*/  LDSM.16.M88.4 R112, [R3+UR4+0x16000] ;  /* 0x016000040370783b */ /* 0x000fea0008000200 */
        /* <DEDUP_REMOVED lines=9> */
[----:B------:R-:W1:Y:S04]  /*4f70*/  LDSM.16.M88.4 R84, [R3+UR4+0x16800] ;  /* 0x016800040354783b */ /* 0x000e680008000200 */
[----:B------:R-:W3:Y:S01]  /*4f80*/  LDSM.16.M88.4 R92, [R216+0x6000] ;  /* 0x00600000d85c783b */ /* 0x000ee20000000200 */
[C---:B----4-:R-:W-:Y:S06]  /*4f90*/  HMMA.16816.F32.BF16 R4, R100.reuse, R104, R4 ;  /* 0x000000686404723c */ /* 0x050fec0000041804 */
[C---:B------:R-:W-:Y:S01]  /*4fa0*/  HMMA.16816.F32.BF16 R8, R100.reuse, R106, R8 ;  /* 0x0000006a6408723c */ /* 0x040fe20000041808 */
[----:B------:R-:W-:Y:S05]  /*4fb0*/  LDSM.16.M88.4 R104, [R213+0x6000] ;  /* 0x00600000d568783b */ /* 0x000fea0000000200 */
        /* <DEDUP_REMOVED lines=9> */
[----:B------:R-:W1:Y:S04]  /*5050*/  LDSM.16.M88.4 R84, [R213+0x6800] ;  /* 0x00680000d554783b */ /* 0x000e680000000200 */
[----:B------:R-:W1:Y:S01]  /*5060*/  LDSM.16.M88.4 R108, [R218+0x6000] ;  /* 0x00600000da6c783b */ /* 0x000e620000000200 */
[C---:B---3--:R-:W-:Y:S06]  /*5070*/  HMMA.16816.F32.BF16 R4, R92.reuse, R96, R4 ;  /* 0x000000605c04723c */ /* 0x048fec0000041804 */
[C---:B------:R-:W-:Y:S06]  /*5080*/  HMMA.16816.F32.BF16 R8, R92.reuse, R98, R8 ;  /* 0x000000625c08723c */ /* 0x040fec0000041808 */
[C---:B--2---:R-:W-:Y:S06]  /*5090*/  HMMA.16816.F32.BF16 R12, R92.reuse, R88, R12 ;  /* 0x000000585c0c723c */ /* 0x044fec000004180c */
[----:B------:R-:W-:Y:S01]  /*50a0*/  HMMA.16816.F32.BF16 R16, R92, R90, R16 ;  /* 0x0000005a5c10723c */ /* 0x000fe20000041810 */
[----:B------:R-:W-:Y:S04]  /*50b0*/  IMAD.U32 R88, RZ, RZ, UR17 ;  /* 0x00000011ff587e24 */ /* 0x000fe8000f8e00ff */
[----:B------:R-:W-:Y:S01]  /*50c0*/  @!P0 VIADD R89, R247, UR13 ;  /* 0x0000000df7598c36 */ /* 0x000fe20008000000 */
[C---:B----4-:R-:W-:Y:S05]  /*50d0*/  HMMA.16816.F32.BF16 R4, R100.reuse, R104, R4 ;  /* 0x000000686404723c */ /* 0x050fea0000041804 */
[C---:B------:R-:W-:Y:S01]  /*50e0*/  @!P0 VIMNMX R91, R89.reuse, UR8, PT ;  /* 0x00000008595b8c48 */ /* 0x040fe2000bfe0100 */
[C---:B------:R-:W-:Y:S05]  /*50f0*/  HMMA.16816.F32.BF16 R8, R100.reuse, R106, R8 ;  /* 0x0000006a6408723c */ /* 0x040fea0000041808 */
[----:B------:R-:W-:Y:S01]  /*5100*/  @!P0 VIADDMNMX R89, R89, R252, UR8, PT ;  /* 0x0000000859598e46 */ /* 0x000fe2000b8001fc */
[C---:B-1----:R-:W-:Y:S05]  /*5110*/  HMMA.16816.F32.BF16 R12, R100.reuse, R84, R12 ;  /* 0x00000054640c723c */ /* 0x042fea000004180c */
[----:B------:R-:W-:Y:S01]  /*5120*/  FMUL.FTZ R93, R239, 1.4426950216293334961 ;  /* 0x3fb8aa3bef5d7820 */ /* 0x000fe20000410000 */
[----:B------:R-:W-:Y:S01]  /*5130*/  HMMA.16816.F32.BF16 R16, R100, R86, R16 ;  /* 0x000000566410723c */ /* 0x000fe20000041810 */
[----:B------:R-:W1:Y:S04]  /*5140*/  LDSM.16.M88.4 R84, [R212+0x6800] ;  /* 0x00680000d454783b */ /* 0x000e680000000200 */
[----:B------:R-:W-:Y:S01]  /*5150*/  @!P0 IMAD R88, R88, 0x40, R249 ;  /* 0x0000004058588824 */ /* 0x000fe200078e02f9 */
[C---:B------:R-:W-:Y:S05]  /*5160*/  HMMA.16816.F32.BF16 R4, R108.reuse, R112, R4 ;  /* 0x000000706c04723c */ /* 0x040fea0000041804 */
[----:B------:R-:W-:Y:S01]  /*5170*/  FMUL.FTZ R90, R238, 1.4426950216293334961 ;  /* 0x3fb8aa3bee5a7820 */ /* 0x000fe20000410000 */
[C---:B------:R-:W-:Y:S03]  /*5180*/  HMMA.16816.F32.BF16 R8, R108.reuse, R114, R8 ;  /* 0x000000726c08723c */ /* 0x040fe60000041808 */
[CC--:B------:R-:W-:Y:S02]  /*5190*/  @!P0 ISETP.GE.AND P2, PT, R88.reuse, R91.reuse, PT ;  /* 0x0000005b5800820c */ /* 0x0c0fe40003f46270 */
[----:B------:R-:W-:Y:S01]  /*51a0*/  @!P0 VIADD R92, R88, 0x1 ;  /* 0x00000001585c8836 */ /* 0x000fe20000000000 */
[----:B------:R-:W-:Y:S04]  /*51b0*/  FSEL R90, R90, RZ, P1 ;  /* 0x000000ff5a5a7208 */ /* 0x000fe80000800000 */
[----:B------:R-:W-:Y:S08]  /*51c0*/  @!P0 ISETP.GE.AND P1, PT, R92, R91, PT ;  /* 0x0000005b5c00820c */ /* 0x000ff00003f26270 */
[----:B------:R-:W-:Y:S02]  /*51d0*/  @!P0 FSEL R4, R4, -INF , !P2 ;  /* 0xff80000004048808 */ /* 0x000fe40005000000 */
[----:B------:R-:W-:Y:S02]  /*51e0*/  @!P0 FSEL R5, R5, -INF , !P1 ;  /* 0xff80000005058808 */ /* 0x000fe40004800000 */
[-C--:B------:R-:W-:Y:S01]  /*51f0*/  @!P0 ISETP.GE.AND P2, PT, R88, R89.reuse, PT ;  /* 0x000000595800820c */ /* 0x080fe20003f46270 */
[--C-:B------:R-:W-:Y:S01]  /*5200*/  FFMA.FTZ R4, R4, UR15, -R90.reuse ;  /* 0x0000000f04047c23 */ /* 0x100fe2000801085a */
[----:B------:R-:W-:Y:S01]  /*5210*/  FSETP.NEU.FTZ.AND P1, PT, R239, -INF , PT ;  /* 0xff800000ef00780b */ /* 0x000fe20003f3d000 */
[----:B------:R-:W-:Y:S01]  /*5220*/  FFMA.FTZ R5, R5, UR15, -R90 ;  /* 0x0000000f05057c23 */ /* 0x000fe2000801085a */
[----:B------:R-:W-:Y:S01]  /*5230*/  @!P0 FSEL R6, R6, -INF , !P2 ;  /* 0xff80000006068808 */ /* 0x000fe20005000000 */
[----:B------:R2:W-:Y:S01]  /*5240*/  MUFU.EX2 R126, R4 ;  /* 0x00000004007e7308 */ /* 0x0005e20000000800 */
[C---:B-1----:R-:W-:Y:S06]  /*5250*/  HMMA.16816.F32.BF16 R12, R108.reuse, R84, R12 ;  /* 0x000000546c0c723c */ /* 0x042fec000004180c */
[----:B------:R-:W-:Y:S03]  /*5260*/  HMMA.16816.F32.BF16 R16, R108, R86, R16 ;  /* 0x000000566c10723c */ /* 0x000fe60000041810 */
[----:B------:R1:W3:Y:S02]  /*5270*/  MUFU.EX2 R125, R5 ;  /* 0x00000005007d7308 */ /* 0x0002e40000000800 */
[----:B--2---:R-:W-:Y:S02]  /*5280*/  FSEL R4, R93, RZ, P1 ;  /* 0x000000ff5d047208 */ /* 0x004fe40000800000 */
[----:B------:R-:W-:Y:S04]  /*5290*/  @!P0 ISETP.GE.AND P1, PT, R92, R89, PT ;  /* 0x000000595c00820c */ /* 0x000fe80003f26270 */
[----:B------:R-:W-:Y:S01]  /*52a0*/  @!P0 FSEL R7, R7, -INF , !P1 ;  /* 0xff80000007078808 */ /* 0x000fe20004800000 */
[--C-:B-1----:R-:W-:Y:S01]  /*52b0*/  FFMA.FTZ R5, R6, UR15, -R4.reuse ;  /* 0x0000000f06057c23 */ /* 0x102fe20008010804 */
[----:B------:R-:W-:Y:S03]  /*52c0*/  @!P0 VIADD R6, R88, 0x8 ;  /* 0x0000000858068836 */ /* 0x000fe60000000000 */
[----:B------:R1:W-:Y:S01]  /*52d0*/  MUFU.EX2 R130, R5 ;  /* 0x0000000500827308 */ /* 0x0003e20000000800 */
[----:B------:R-:W-:Y:S01]  /*52e0*/  FFMA.FTZ R7, R7, UR15, -R4 ;  /* 0x0000000f07077c23 */ /* 0x000fe20008010804 */
[-C--:B------:R-:W-:Y:S04]  /*52f0*/  @!P0 ISETP.GE.AND P1, PT, R6, R91.reuse, PT ;  /* 0x0000005b0600820c */ /* 0x080fe80003f26270 */
[----:B------:R-:W-:Y:S04]  /*5300*/  @!P0 FSEL R8, R8, -INF , !P1 ;  /* 0xff80000008088808 */ /* 0x000fe80004800000 */
[----:B------:R-:W2:Y:S01]  /*5310*/  MUFU.EX2 R129, R7 ;  /* 0x0000000700817308 */ /* 0x000ea20000000800 */
[--C-:B------:R-:W-:Y:S09]  /*5320*/  FFMA.FTZ R8, R8, UR15, -R90.reuse ;  /* 0x0000000f08087c23 */ /* 0x100ff2000801085a */
[----:B------:R-:W-:Y:S01]  /*5330*/  MUFU.EX2 R123, R8 ;  /* 0x00000008007b7308 */ /* 0x000fe20000000800 */
[----:B-1----:R-:W-:Y:S04]  /*5340*/  @!P0 IADD3 R5, R88, 0x9, RZ ;  /* 0x0000000958058810 */ /* 0x002fe80007ffe0ff */
[----:B------:R-:W-:Y:S04]  /*5350*/  @!P0 ISETP.GE.AND P1, PT, R5, R91, PT ;  /* 0x0000005b0500820c */ /* 0x000fe80003f26270 */
[----:B------:R-:W-:Y:S02]  /*5360*/  @!P0 FSEL R9, R9, -INF , !P1 ;  /* 0xff80000009098808 */ /* 0x000fe40004800000 */
[-C--:B------:R-:W-:Y:S01]  /*5370*/  @!P0 ISETP.GE.AND P1, PT, R6, R89.reuse, PT ;  /* 0x000000590600820c */ /* 0x080fe20003f26270 */
[----:B------:R-:W-:Y:S02]  /*5380*/  @!P0 VIADD R6, R88, 0x10 ;  /* 0x0000001058068836 */ /* 0x000fe40000000000 */
[----:B------:R-:W-:Y:S01]  /*5390*/  FFMA.FTZ R9, R9, UR15, -R90 ;  /* 0x0000000f09097c23 */ /* 0x000fe2000801085a */
[----:B------:R-:W-:Y:S02]  /*53a0*/  @!P0 FSEL R10, R10, -INF , !P1 ;  /* 0xff8000000a0a8808 */ /* 0x000fe40004800000 */
[----:B------:R-:W-:Y:S01]  /*53b0*/  @!P0 ISETP.GE.AND P1, PT, R5, R89, PT ;  /* 0x000000590500820c */ /* 0x000fe20003f26270 */
[----:B------:R-:W-:Y:S01]  /*53c0*/  @!P0 VIADD R5, R88, 0x11 ;  /* 0x0000001158058836 */ /* 0x000fe20000000000 */
[----:B------:R-:W-:Y:S01]  /*53d0*/  MUFU.EX2 R121, R9 ;  /* 0x0000000900797308 */ /* 0x000fe20000000800 */
[--C-:B------:R-:W-:Y:S01]  /*53e0*/  FFMA.FTZ R10, R10, UR15, -R4.reuse ;  /* 0x0000000f0a0a7c23 */ /* 0x100fe20008010804 */
[----:B------:R-:W-:Y:S02]  /*53f0*/  @!P0 FSEL R11, R11, -INF , !P1 ;  /* 0xff8000000b0b8808 */ /* 0x000fe40004800000 */
[-C--:B------:R-:W-:Y:S03]  /*5400*/  @!P0 ISETP.GE.AND P1, PT, R6, R91.reuse, PT ;  /* 0x0000005b0600820c */ /* 0x080fe60003f26270 */
[----:B------:R-:W-:Y:S01]  /*5410*/  FFMA.FTZ R11, R11, UR15, -R4 ;  /* 0x0000000f0b0b7c23 */ /* 0x000fe20008010804 */
[----:B------:R-:W-:Y:S02]  /*5420*/  @!P0 FSEL R12, R12, -INF , !P1 ;  /* 0xff8000000c0c8808 */ /* 0x000fe40004800000 */
[----:B------:R-:W-:Y:S01]  /*5430*/  MUFU.EX2 R128, R10 ;  /* 0x0000000a00807308 */ /* 0x000fe20000000800 */
[----:B------:R-:W-:Y:S02]  /*5440*/  @!P0 ISETP.GE.AND P1, PT, R5, R91, PT ;  /* 0x0000005b0500820c */ /* 0x000fe40003f26270 */
[--C-:B------:R-:W-:Y:S02]  /*5450*/  FFMA.FTZ R12, R12, UR15, -R90.reuse ;  /* 0x0000000f0c0c7c23 */ /* 0x100fe4000801085a */
[----:B------:R-:W-:Y:S02]  /*5460*/  @!P0 FSEL R13, R13, -INF , !P1 ;  /* 0xff8000000d0d8808 */ /* 0x000fe40004800000 */
[-C--:B------:R-:W-:Y:S03]  /*5470*/  @!P0 ISETP.GE.AND P1, PT, R6, R89.reuse, PT ;  /* 0x000000590600820c */ /* 0x080fe60003f26270 */
[----:B------:R-:W1:Y:S01]  /*5480*/  MUFU.EX2 R127, R11 ;  /* 0x0000000b007f7308 */ /* 0x000e620000000800 */
[----:B---3--:R-:W-:Y:S01]  /*5490*/  F2FP.BF16.F32.PACK_AB R6, R125, R126 ;  /* 0x0000007e7d06723e */ /* 0x008fe200000010ff */
[----:B------:R-:W-:Y:S01]  /*54a0*/  FFMA.FTZ R13, R13, UR15, -R90 ;  /* 0x0000000f0d0d7c23 */ /* 0x000fe2000801085a */
[----:B------:R-:W-:Y:S02]  /*54b0*/  @!P0 FSEL R14, R14, -INF , !P1 ;  /* 0xff8000000e0e8808 */ /* 0x000fe40004800000 */
[----:B------:R-:W-:Y:S01]  /*54c0*/  @!P0 ISETP.GE.AND P1, PT, R5, R89, PT ;  /* 0x000000590500820c */ /* 0x000fe20003f26270 */
[----:B------:R3:W-:Y:S01]  /*54d0*/  STS [R235+0x22000], R6 ;  /* 0x02200006eb007388 */ /* 0x0007e20000000800 */
[C---:B------:R-:W-:Y:S01]  /*54e0*/  @!P0 IADD3 R5, R88.reuse, 0x18, RZ ;  /* 0x0000001858058810 */ /* 0x040fe20007ffe0ff */
[----:B------:R-:W-:Y:S01]  /*54f0*/  @!P0 VIADD R88, R88, 0x19 ;  /* 0x0000001958588836 */ /* 0x000fe20000000000 */
[----:B------:R-:W-:Y:S01]  /*5500*/  @!P0 FSEL R15, R15, -INF , !P1 ;  /* 0xff8000000f0f8808 */ /* 0x000fe20004800000 */
[--C-:B------:R-:W-:Y:S01]  /*5510*/  FFMA.FTZ R14, R14, UR15, -R4.reuse ;  /* 0x0000000f0e0e7c23 */ /* 0x100fe20008010804 */
[C---:B------:R-:W-:Y:S01]  /*5520*/  @!P0 ISETP.GE.AND P1, PT, R5.reuse, R91, PT ;  /* 0x0000005b0500820c */ /* 0x040fe20003f26270 */
[----:B------:R-:W-:Y:S01]  /*5530*/  MUFU.EX2 R119, R12 ;  /* 0x0000000c00777308 */ /* 0x000fe20000000800 */
[----:B------:R-:W-:Y:S01]  /*5540*/  @!P0 ISETP.GE.AND P2, PT, R5, R89, PT ;  /* 0x000000590500820c */ /* 0x000fe20003f46270 */
[----:B------:R-:W-:Y:S01]  /*5550*/  FFMA.FTZ R15, R15, UR15, -R4 ;  /* 0x0000000f0f0f7c23 */ /* 0x000fe20008010804 */
[----:B------:R-:W-:Y:S02]  /*5560*/  @!P0 FSEL R16, R16, -INF , !P1 ;  /* 0xff80000010108808 */ /* 0x000fe40004800000 */
[----:B------:R-:W-:Y:S02]  /*5570*/  @!P0 ISETP.GE.AND P1, PT, R88, R91, PT ;  /* 0x0000005b5800820c */ /* 0x000fe40003f26270 */
[----:B------:R-:W-:Y:S01]  /*5580*/  @!P0 FSEL R18, R18, -INF , !P2 ;  /* 0xff80000012128808 */ /* 0x000fe20005000000 */
[----:B------:R-:W-:Y:S01]  /*5590*/  FFMA.FTZ R16, R16, UR15, -R90 ;  /* 0x0000000f10107c23 */ /* 0x000fe2000801085a */
[----:B------:R-:W-:Y:S01]  /*55a0*/  @!P0 FSEL R17, R17, -INF , !P1 ;  /* 0xff80000011118808 */ /* 0x000fe20004800000 */
[----:B------:R-:W4:Y:S01]  /*55b0*/  MUFU.EX2 R117, R13 ;  /* 0x0000000d00757308 */ /* 0x000f220000000800 */
[----:B------:R-:W-:Y:S01]  /*55c0*/  @!P0 ISETP.GE.AND P1, PT, R88, R89, PT ;  /* 0x000000595800820c */ /* 0x000fe20003f26270 */
[----:B------:R-:W-:Y:S01]  /*55d0*/  FFMA.FTZ R18, R18, UR15, -R4 ;  /* 0x0000000f12127c23 */ /* 0x000fe20008010804 */
[----:B--2---:R-:W-:Y:S01]  /*55e0*/  F2FP.BF16.F32.PACK_AB R5, R129, R130 ;  /* 0x000000828105723e */ /* 0x004fe200000010ff */
[----:B------:R-:W-:Y:S01]  /*55f0*/  FFMA.FTZ R90, R17, UR15, -R90 ;  /* 0x0000000f115a7c23 */ /* 0x000fe2000801085a */
[----:B------:R-:W-:Y:S02]  /*5600*/  @!P0 FSEL R19, R19, -INF , !P1 ;  /* 0xff80000013138808 */ /* 0x000fe40004800000 */
[----:B-1----:R-:W-:Y:S01]  /*5610*/  F2FP.BF16.F32.PACK_AB R8, R127, R128 ;  /* 0x000000807f08723e */ /* 0x002fe200000010ff */
[----:B------:R1:W-:Y:S02]  /*5620*/  STS [R235+0x22400], R5 ;  /* 0x02240005eb007388 */ /* 0x0003e40000000800 */
[----:B------:R-:W-:Y:S01]  /*5630*/  MUFU.EX2 R124, R14 ;  /* 0x0000000e007c7308 */ /* 0x000fe20000000800 */
[----:B------:R-:W-:Y:S01]  /*5640*/  FFMA.FTZ R4, R19, UR15, -R4 ;  /* 0x0000000f13047c23 */ /* 0x000fe20008010804 */
[----:B------:R-:W-:Y:S01]  /*5650*/  IADD3 R112, P0, R240, UR12, RZ ;  /* 0x0000000cf0707c10 */ /* 0x000fe2000ff1e0ff */
[----:B------:R-:W-:Y:S03]  /*5660*/  STS [R237+0x22400], R8 ;  /* 0x02240008ed007388 */ /* 0x000fe60000000800 */
[----:B------:R-:W-:Y:S04]  /*5670*/  IADD3.X R113, R241, UR11, RZ, P0, !PT ;  /* 0x0000000bf1717c10 */ /* 0x000fe800087fe4ff */
[----:B------:R2:W-:Y:S01]  /*5680*/  MUFU.EX2 R118, R4 ;  /* 0x0000000400767308 */ /* 0x0005e20000000800 */
[----:B----4-:R-:W-:Y:S01]  /*5690*/  F2FP.BF16.F32.PACK_AB R7, R117, R119 ;  /* 0x000000777507723e */ /* 0x010fe200000010ff */
[----:B------:R-:W4:Y:S01]  /*56a0*/  LDG.E R114, desc[UR6][R112.64] ;  /* 0x0000000670727981 */ /* 0x000f22000c1e1900 */
[----:B------:R-:W-:Y:S07]  /*56b0*/  PLOP3.LUT P0, PT, PT, PT, UP2, 0x80, 0x0 ;  /* 0x000000000000781c */ /* 0x000fee0003f0f028 */
[----:B------:R-:W3:Y:S10]  /*56c0*/  MUFU.EX2 R122, R15 ;  /* 0x0000000f007a7308 */ /* 0x000ef40000000800 */
[----:B------:R-:W-:Y:S01]  /*56d0*/  MUFU.EX2 R116, R16 ;  /* 0x0000001000747308 */ /* 0x000fe20000000800 */
[----:B--2---:R-:W-:Y:S05]  /*56e0*/  F2FP.BF16.F32.PACK_AB R4, R121, R123 ;  /* 0x0000007b7904723e */ /* 0x004fea00000010ff */
[----:B------:R2:W-:Y:S04]  /*56f0*/  STS [R237+0x22000], R4 ;  /* 0x02200004ed007388 */ /* 0x0005e80000000800 */
[----:B------:R-:W1:Y:S01]  /*5700*/  MUFU.EX2 R115, R90 ;  /* 0x0000005a00737308 */ /* 0x000e620000000800 */
[----:B---3--:R-:W-:Y:S01]  /*5710*/  F2FP.BF16.F32.PACK_AB R6, R122, R124 ;  /* 0x0000007c7a06723e */ /* 0x008fe200000010ff */
[----:B------:R-:W-:Y:S04]  /*5720*/  STS [R234+0x22000], R7 ;  /* 0x02200007ea007388 */ /* 0x000fe80000000800 */
[----:B------:R-:W-:Y:S04]  /*5730*/  STS [R234+0x22400], R6 ;  /* 0x02240006ea007388 */ /* 0x000fe80000000800 */
[----:B------:R-:W2:Y:S01]  /*5740*/  MUFU.EX2 R120, R18 ;  /* 0x0000001200787308 */ /* 0x000ea20000000800 */
[----:B------:R-:W3:Y:S01]  /*5750*/  LDG.E R112, desc[UR6][R112.64+0x20] ;  /* 0x0000200670707981 */ /* 0x000ee2000c1e1900 */
[----:B-1----:R-:W-:Y:S05]  /*5760*/  F2FP.BF16.F32.PACK_AB R5, R115, R116 ;  /* 0x000000747305723e */ /* 0x002fea00000010ff */
[----:B------:R-:W-:Y:S01]  /*5770*/  STS [R236+0x22000], R5 ;  /* 0x02200005ec007388 */ /* 0x000fe20000000800 */
[----:B--2---:R-:W-:Y:S05]  /*5780*/  F2FP.BF16.F32.PACK_AB R4, R118, R120 ;  /* 0x000000787604723e */ /* 0x004fea00000010ff */
[----:B------:R-:W-:Y:S04]  /*5790*/  STS [R236+0x22400], R4 ;  /* 0x02240004ec007388 */ /* 0x000fe80000000800 */
[----:B------:R-:W-:Y:S04]  /*57a0*/  LDSM.16.M88.4 R16, [R214+0x8000] ;  /* 0x00800000d610783b */ /* 0x000fe80000000200 */
[----:B------:R-:W1:Y:S04]  /*57b0*/  LDSM.16.M88.4 R8, [R3+UR4+0x18000] ;  /* 0x018000040308783b */ /* 0x000e680008000200 */
[----:B------:R-:W2:Y:S04]  /*57c0*/  LDSM.16.M88.4 R84, [R3+UR4+0x18800] ;  /* 0x018800040354783b */ /* 0x000ea80008000200 */
[----:B------:R-:W-:Y:S04]  /*57d0*/  LDSM.16.M88.4 R88, [R216+0x8000] ;  /* 0x00800000d858783b */ /* 0x000fe80000000200 */
[----:B------:R-:W2:Y:S04]  /*57e0*/  LDSM.16.M88.4 R92, [R2+0x8000] ;  /* 0x00800000025c783b */ /* 0x000ea80000000200 */
[----:B------:R-:W2:Y:S04]  /*57f0*/  LDSM.16.M88.4 R96, [R2+0x8800] ;  /* 0x008800000260783b */ /* 0x000ea80000000200 */
[----:B------:R-:W-:Y:S04]  /*5800*/  LDSM.16.M88.4 R100, [R219+0x8000] ;  /* 0x00800000db64783b */ /* 0x000fe80000000200 */
[----:B------:R-:W2:Y:S04]  /*5810*/  LDSM.16.M88.4 R104, [R213+0x8000] ;  /* 0x00800000d568783b */ /* 0x000ea80000000200 */
[----:B------:R-:W-:Y:S01]  /*5820*/  LDSM.16.M88.4 R108, [R212+0x8000] ;  /* 0x00800000d46c783b */ /* 0x000fe20000000200 */
[C---:B-1----:R-:W-:Y:S06]  /*5830*/  HMMA.16816.F32.BF16 R4, R16.reuse, R8, RZ ;  /* 0x000000081004723c */ /* 0x042fec00000418ff */
[C---:B------:R-:W-:Y:S06]  /*5840*/  HMMA.16816.F32.BF16 R8, R16.reuse, R10, RZ ;  /* 0x0000000a1008723c */ /* 0x040fec00000418ff */
[C---:B--2---:R-:W-:Y:S06]  /*5850*/  HMMA.16816.F32.BF16 R12, R16.reuse, R84, RZ ;  /* 0x00000054100c723c */ /* 0x044fec00000418ff */
[----:B------:R-:W-:Y:S01]  /*5860*/  HMMA.16816.F32.BF16 R16, R16, R86, RZ ;  /* 0x000000561010723c */ /* 0x000fe200000418ff */
[----:B------:R-:W1:Y:S05]  /*5870*/  LDSM.16.M88.4 R84, [R213+0x8800] ;  /* 0x00880000d554783b */ /* 0x000e6a0000000200 */
[C---:B------:R-:W-:Y:S06]  /*5880*/  HMMA.16816.F32.BF16 R4, R88.reuse, R92, R4 ;  /* 0x0000005c5804723c */ /* 0x040fec0000041804 */
[C---:B------:R-:W-:Y:S01]  /*5890*/  HMMA.16816.F32.BF16 R8, R88.reuse, R94, R8 ;  /* 0x0000005e5808723c */ /* 0x040fe20000041808 */
[----:B------:R-:W2:Y:S05]  /*58a0*/  LDSM.16.M88.4 R92, [R218+0x8000] ;  /* 0x00800000da5c783b */ /* 0x000eaa0000000200 */
[C---:B------:R-:W-:Y:S06]  /*58b0*/  HMMA.16816.F32.BF16 R12, R88.reuse, R96, R12 ;  /* 0x00000060580c723c */ /* 0x040fec000004180c */
[----:B------:R-:W-:Y:S01]  /*58c0*/  HMMA.16816.F32.BF16 R16, R88, R98, R16 ;  /* 0x000000625810723c */ /* 0x000fe20000041810 */
[----:B------:R-:W2:Y:S04]  /*58d0*/  LDSM.16.M88.4 R88, [R212+0x8800] ;  /* 0x00880000d458783b */ /* 0x000ea80000000200 */
[----:B------:R-:W-:Y:S01]  /*58e0*/  LDSM.16.M88.4 R96, [R214+0xa000] ;  /* 0x00a00000d660783b */ /* 0x000fe20000000200 */
[C---:B------:R-:W-:Y:S06]  /*58f0*/  HMMA.16816.F32.BF16 R4, R100.reuse, R104, R4 ;  /* 0x000000686404723c */ /* 0x040fec0000041804 */
[C---:B------:R-:W-:Y:S01]  /*5900*/  HMMA.16816.F32.BF16 R8, R100.reuse, R106, R8 ;  /* 0x0000006a6408723c */ /* 0x040fe20000041808 */
[----:B------:R-:W2:Y:S05]  /*5910*/  LDSM.16.M88.4 R104, [R3+UR4+0x1a000] ;  /* 0x01a000040368783b */ /* 0x000eaa0008000200 */
[C---:B-1----:R-:W-:Y:S06]  /*5920*/  HMMA.16816.F32.BF16 R12, R100.reuse, R84, R12 ;  /* 0x00000054640c723c */ /* 0x042fec000004180c */
[----:B------:R-:W-:Y:S01]  /*5930*/  HMMA.16816.F32.BF16 R16, R100, R86, R16 ;  /* 0x000000566410723c */ /* 0x000fe20000041810 */
[----:B------:R-:W1:Y:S04]  /*5940*/  LDSM.16.M88.4 R84, [R3+UR4+0x1a800] ;  /* 0x01a800040354783b */ /* 0x000e680008000200 */
[----:B------:R-:W-:Y:S01]  /*5950*/  LDSM.16.M88.4 R100, [R216+0xa000] ;  /* 0x00a00000d864783b */ /* 0x000fe20000000200 */
[C---:B--2---:R-:W-:Y:S06]  /*5960*/  HMMA.16816.F32.BF16 R4, R92.reuse, R108, R4 ;  /* 0x0000006c5c04723c */ /* 0x044fec0000041804 */
        /* <DEDUP_REMOVED lines=8> */
[----:B------:R-:W2:Y:S05]  /*59f0*/  LDSM.16.M88.4 R104, [R213+0xa000] ;  /* 0x00a00000d568783b */ /* 0x000eaa0000000200 */
[C---:B-1----:R-:W-:Y:S06]  /*5a00*/  HMMA.16816.F32.BF16 R12, R96.reuse, R84, R12 ;  /* 0x00000054600c723c */ /* 0x042fec000004180c */
[----:B------:R-:W-:Y:S01]  /*5a10*/  HMMA.16816.F32.BF16 R16, R96, R86, R16 ;  /* 0x000000566010723c */ /* 0x000fe20000041810 */
[----:B------:R-:W1:Y:S04]  /*5a20*/  LDSM.16.M88.4 R84, [R213+0xa800] ;  /* 0x00a80000d554783b */ /* 0x000e680000000200 */
        /* <DEDUP_REMOVED lines=10> */
[----:B------:R-:W4:Y:S05]  /*5ad0*/  LDSM.16.M88.4 R104, [R3+UR4+0x1c000] ;  /* 0x01c000040368783b */ /* 0x000f2a0008000200 */
        /* <DEDUP_REMOVED lines=9> */
[----:B------:R-:W3:Y:S04]  /*5b70*/  LDSM.16.M88.4 R88, [R2+0xc800] ;  /* 0x00c800000258783b */ /* 0x000ee80000000200 */
[----:B------:R-:W-:Y:S01]  /*5b80*/  LDSM.16.M88.4 R96, [R219+0xc000] ;  /* 0x00c00000db60783b */ /* 0x000fe20000000200 */
[C---:B----4-:R-:W-:Y:S06]  /*5b90*/  HMMA.16816.F32.BF16 R4, R100.reuse, R104, R4 ;  /* 0x000000686404723c */ /* 0x050fec0000041804 */
[C---:B------:R-:W-:Y:S01]  /*5ba0*/  HMMA.16816.F32.BF16 R8, R100.reuse, R106, R8 ;  /* 0x0000006a6408723c */ /* 0x040fe20000041808 */
[----:B------:R-:W4:Y:S05]  /*5bb0*/  LDSM.16.M88.4 R104, [R213+0xc000] ;  /* 0x00c00000d568783b */ /* 0x000f2a0000000200 */
[C---:B-1----:R-:W-:Y:S06]  /*5bc0*/  HMMA.16816.F32.BF16 R12, R100.reuse, R84, R12 ;  /* 0x00000054640c723c */ /* 0x042fec000004180c */
[----:B------:R-:W-:Y:S01]  /*5bd0*/  HMMA.16816.F32.BF16 R16, R100, R86, R16 ;  /* 0x000000566410723c */ /* 0x000fe20000041810 */
[----:B------:R-:W1:Y:S04]  /*5be0*/  LDSM.16.M88.4 R84, [R213+0xc800] ;  /* 0x00c80000d554783b */ /* 0x000e680000000200 */
[----:B------:R-:W-:Y:S01]  /*5bf0*/  LDSM.16.M88.4 R100, [R218+0xc000] ;  /* 0x00c00000da64783b */ /* 0x000fe20000000200 */
[C---:B--2---:R-:W-:Y:S06]  /*5c00*/  HMMA.16816.F32.BF16 R4, R92.reuse, R108, R4 ;  /* 0x0000006c5c04723c */ /* 0x044fec0000041804 */
[C---:B------:R-:W-:Y:S01]  /*5c10*/  HMMA.16816.F32.BF16 R8, R92.reuse, R110, R8 ;  /* 0x0000006e5c08723c */ /* 0x040fe20000041808 */
[----:B------:R-:W2:Y:S05]  /*5c20*/  LDSM.16.M88.4 R108, [R212+0xc000] ;  /* 0x00c00000d46c783b */ /* 0x000eaa0000000200 */
[C---:B---3--:R-:W-:Y:S06]  /*5c30*/  HMMA.16816.F32.BF16 R12, R92.reuse, R88, R12 ;  /* 0x000000585c0c723c */ /* 0x048fec000004180c */
[----:B------:R-:W-:Y:S01]  /*5c40*/  HMMA.16816.F32.BF16 R16, R92, R90, R16 ;  /* 0x0000005a5c10723c */ /* 0x000fe20000041810 */
[----:B------:R-:W3:Y:S04]  /*5c50*/  LDSM.16.M88.4 R88, [R212+0xc800] ;  /* 0x00c80000d458783b */ /* 0x000ee80000000200 */
[----:B------:R-:W-:Y:S01]  /*5c60*/  LDSM.16.M88.4 R92, [R214+0xe000] ;  /* 0x00e00000d65c783b */ /* 0x000fe20000000200 */
[C---:B----4-:R-:W-:Y:S06]  /*5c70*/  HMMA.16816.F32.BF16 R4, R96.reuse, R104, R4 ;  /* 0x000000686004723c */ /* 0x050fec0000041804 */
        /* <DEDUP_REMOVED lines=25> */
[----:B------:R-:W3:Y:S05]  /*5e10*/  LDSM.16.M88.4 R88, [R212+0xe800] ;  /* 0x00e80000d458783b */ /* 0x000eea0000000200 */
[C---:B----4-:R-:W-:Y:S06]  /*5e20*/  HMMA.16816.F32.BF16 R4, R100.reuse, R104, R4 ;  /* 0x000000686404723c */ /* 0x050fec0000041804 */
[C---:B------:R-:W-:Y:S06]  /*5e30*/  HMMA.16816.F32.BF16 R8, R100.reuse, R106, R8 ;  /* 0x0000006a6408723c */ /* 0x040fec0000041808 */
[C---:B-1----:R-:W-:Y:S06]  /*5e40*/  HMMA.16816.F32.BF16 R12, R100.reuse, R84, R12 ;  /* 0x00000054640c723c */ /* 0x042fec000004180c */
[----:B------:R-:W-:Y:S06]  /*5e50*/  HMMA.16816.F32.BF16 R16, R100, R86, R16 ;  /* 0x000000566410723c */ /* 0x000fec0000041810 */
[C---:B--2---:R-:W-:Y:S06]  /*5e60*/  HMMA.16816.F32.BF16 R4, R92.reuse, R108, R4 ;  /* 0x0000006c5c04723c */ /* 0x044fec0000041804 */
[C---:B------:R-:W-:Y:S06]  /*5e70*/  HMMA.16816.F32.BF16 R8, R92.reuse, R110, R8 ;  /* 0x0000006e5c08723c */ /* 0x040fec0000041808 */
[C---:B---3--:R-:W-:Y:S06]  /*5e80*/  HMMA.16816.F32.BF16 R12, R92.reuse, R88, R12 ;  /* 0x000000585c0c723c */ /* 0x048fec000004180c */
[----:B------:R-:W-:Y:S06]  /*5e90*/  HMMA.16816.F32.BF16 R16, R92, R90, R16 ;  /* 0x0000005a5c10723c */ /* 0x000fec0000041810 */
[C---:B------:R-:W-:Y:S01]  /*5ea0*/  FADD.FTZ R84, -R114.reuse, R4 ;  /* 0x0000000472547221 */ /* 0x040fe20000010100 */
[----:B------:R-:W-:Y:S01]  /*5eb0*/  FADD.FTZ R4, -R114, R5 ;  /* 0x0000000572047221 */ /* 0x000fe20000010100 */
[----:B------:R-:W-:Y:S03]  /*5ec0*/  FADD.FTZ R6, -R112, R6 ;  /* 0x0000000670067221 */ /* 0x000fe60000010100 */
[----:B------:R-:W-:Y:S01]  /*5ed0*/  FMUL.FTZ R5, R126, R84 ;  /* 0x000000547e057220 */ /* 0x000fe20000410000 */
[----:B------:R-:W-:Y:S01]  /*5ee0*/  FMUL.FTZ R4, R125, R4 ;  /* 0x000000047d047220 */ /* 0x000fe20000410000 */
[----:B------:R-:W-:Y:S01]  /*5ef0*/  FADD.FTZ R8, -R114, R8 ;  /* 0x0000000872087221 */ /* 0x000fe20000010100 */
[----:B------:R-:W-:Y:S01]  /*5f00*/  FADD.FTZ R10, -R112, R10 ;  /* 0x0000000a700a7221 */ /* 0x000fe20000010100 */
[----:B------:R-:W-:Y:S02]  /*5f10*/  FADD.FTZ R9, -R114, R9 ;  /* 0x0000000972097221 */ /* 0x000fe40000010100 */
[----:B------:R-:W-:Y:S01]  /*5f20*/  F2FP.BF16.F32.PACK_AB R4, R4, R5 ;  /* 0x000000050404723e */ /* 0x000fe200000010ff */
[----:B------:R-:W-:Y:S01]  /*5f30*/  FADD.FTZ R5, -R114, R12 ;  /* 0x0000000c72057221 */ /* 0x000fe20000010100 */
[----:B------:R-:W-:Y:S01]  /*5f40*/  FADD.FTZ R12, -R112, R7 ;  /* 0x00000007700c7221 */ /* 0x000fe20000010100 */
[----:B------:R-:W-:Y:S01]  /*5f50*/  FMUL.FTZ R84, R123, R8 ;  /* 0x000000087b547220 */ /* 0x000fe20000410000 */
[C---:B------:R-:W-:Y:S01]  /*5f60*/  FADD.FTZ R8, -R114.reuse, R13 ;  /* 0x0000000d72087221 */ /* 0x040fe20000010100 */
[----:B------:R1:W-:Y:S01]  /*5f70*/  STS [R235+0x20000], R4 ;  /* 0x02000004eb007388 */ /* 0x0003e20000000800 */
[----:B------:R-:W-:Y:S01]  /*5f80*/  FMUL.FTZ R12, R129, R12 ;  /* 0x0000000c810c7220 */ /* 0x000fe20000410000 */
[C---:B------:R-:W-:Y:S01]  /*5f90*/  FADD.FTZ R17, -R114.reuse, R17 ;  /* 0x0000001172117221 */ /* 0x040fe20000010100 */
[----:B------:R-:W-:Y:S01]  /*5fa0*/  FADD.FTZ R16, -R114, R16 ;  /* 0x0000001072107221 */ /* 0x000fe20000010100 */
[----:B------:R-:W-:Y:S01]  /*5fb0*/  FMUL.FTZ R5, R119, R5 ;  /* 0x0000000577057220 */ /* 0x000fe20000410000 */
[----:B------:R-:W-:Y:S01]  /*5fc0*/  FMUL.FTZ R8, R117, R8 ;  /* 0x0000000875087220 */ /* 0x000fe20000410000 */
[----:B------:R-:W-:Y:S01]  /*5fd0*/  FMUL.FTZ R7, R115, R17 ;  /* 0x0000001173077220 */ /* 0x000fe20000410000 */
[----:B------:R-:W-:Y:S01]  /*5fe0*/  FMUL.FTZ R13, R128, R10 ;  /* 0x0000000a800d7220 */ /* 0x000fe20000410000 */
[----:B------:R-:W-:Y:S01]  /*5ff0*/  FADD.FTZ R10, -R112, R14 ;  /* 0x0000000e700a7221 */ /* 0x000fe20000010100 */
[----:B------:R-:W-:Y:S01]  /*6000*/  FMUL.FTZ R9, R121, R9 ;  /* 0x0000000979097220 */ /* 0x000fe20000410000 */
[----:B------:R-:W-:Y:S01]  /*6010*/  F2FP.BF16.F32.PACK_AB R8, R8, R5 ;  /* 0x000000050808723e */ /* 0x000fe200000010ff */
[----:B------:R-:W-:Y:S01]  /*6020*/  FADD.FTZ R5, -R112, R15 ;  /* 0x0000000f70057221 */ /* 0x000fe20000010100 */
[----:B------:R-:W-:Y:S02]  /*6030*/  FMUL.FTZ R10, R124, R10 ;  /* 0x0000000a7c0a7220 */ /* 0x000fe40000410000 */
[----:B------:R-:W-:Y:S01]  /*6040*/  F2FP.BF16.F32.PACK_AB R9, R9, R84 ;  /* 0x000000540909723e */ /* 0x000fe200000010ff */
[----:B------:R-:W-:Y:S05]  /*6050*/  FMUL.FTZ R5, R122, R5 ;  /* 0x000000057a057220 */ /* 0x000fea0000410000 */
[----:B------:R-:W-:Y:S01]  /*6060*/  F2FP.BF16.F32.PACK_AB R5, R5, R10 ;  /* 0x0000000a0505723e */ /* 0x000fe200000010ff */
[----:B-1----:R-:W-:Y:S01]  /*6070*/  FMUL.FTZ R4, R116, R16 ;  /* 0x0000001074047220 */ /* 0x002fe20000410000 */
[----:B------:R-:W-:Y:S01]  /*6080*/  FMUL.FTZ R16, R130, R6 ;  /* 0x0000000682107220 */ /* 0x000fe20000410000 */
[C---:B------:R-:W-:Y:S01]  /*6090*/  FADD.FTZ R6, -R112.reuse, R11 ;  /* 0x0000000b70067221 */ /* 0x040fe20000010100 */
[----:B------:R-:W-:Y:S02]  /*60a0*/  FADD.FTZ R11, -R112, R19 ;  /* 0x00000013700b7221 */ /* 0x000fe40000010100 */
[----:B------:R-:W-:Y:S01]  /*60b0*/  F2FP.BF16.F32.PACK_AB R7, R7, R4 ;  /* 0x000000040707723e */ /* 0x000fe200000010ff */
[----:B------:R-:W-:Y:S01]  /*60c0*/  FMUL.FTZ R6, R127, R6 ;  /* 0x000000067f067220 */ /* 0x000fe20000410000 */
[----:B------:R-:W-:Y:S01]  /*60d0*/  F2FP.BF16.F32.PACK_AB R4, R12, R16 ;  /* 0x000000100c04723e */ /* 0x000fe200000010ff */
[----:B------:R-:W-:Y:S01]  /*60e0*/  FADD.FTZ R12, -R112, R18 ;  /* 0x00000012700c7221 */ /* 0x000fe20000010100 */
[----:B------:R-:W-:Y:S02]  /*60f0*/  FMUL.FTZ R11, R118, R11 ;  /* 0x0000000b760b7220 */ /* 0x000fe40000410000 */
[----:B------:R-:W-:Y:S01]  /*6100*/  F2FP.BF16.F32.PACK_AB R6, R6, R13 ;  /* 0x0000000d0606723e */ /* 0x000fe200000010ff */
[----:B------:R1:W-:Y:S01]  /*6110*/  STS [R235+0x20400], R4 ;  /* 0x02040004eb007388 */ /* 0x0003e20000000800 */
[----:B------:R-:W-:Y:S03]  /*6120*/  FMUL.FTZ R12, R120, R12 ;  /* 0x0000000c780c7220 */ /* 0x000fe60000410000 */
[----:B------:R-:W-:Y:S04]  /*6130*/  STS [R237+0x20000], R9 ;  /* 0x02000009ed007388 */ /* 0x000fe80000000800 */
[----:B------:R-:W-:Y:S04]  /*6140*/  STS [R237+0x20400], R6 ;  /* 0x02040006ed007388 */ /* 0x000fe80000000800 */
[----:B------:R-:W-:Y:S04]  /*6150*/  STS [R234+0x20000], R8 ;  /* 0x02000008ea007388 */ /* 0x000fe80000000800 */
[----:B------:R-:W-:Y:S04]  /*6160*/  STS [R234+0x20400], R5 ;  /* 0x02040005ea007388 */ /* 0x000fe80000000800 */
[----:B------:R-:W-:Y:S01]  /*6170*/  STS [R236+0x20000], R7 ;  /* 0x02000007ec007388 */ /* 0x000fe20000000800 */
[----:B-1----:R-:W-:Y:S05]  /*6180*/  F2FP.BF16.F32.PACK_AB R4, R11, R12 ;  /* 0x0000000c0b04723e */ /* 0x002fea00000010ff */
[----:B------:R-:W-:Y:S01]  /*6190*/  STS [R236+0x20400], R4 ;  /* 0x02040004ec007388 */ /* 0x000fe20000000800 */
[----:B------:R-:W-:Y:S06]  /*61a0*/  BAR.SYNC.DEFER_BLOCKING 0x0 ;  /* 0x0000000000007b1d */ /* 0x000fec0000010000 */
[----:B------:R-:W-:Y:S04]  /*61b0*/  LDSM.16.MT88.4 R4, [R215+0x22000] ;  /* 0x02200000d704783b */ /* 0x000fe80000004200 */
[----:B------:R-:W1:Y:S04]  /*61c0*/  LDSM.16.MT88.4 R8, [R0+0x8000] ;  /* 0x008000000008783b */ /* 0x000e680000004200 */
[----:B------:R-:W2:Y:S04]  /*61d0*/  LDSM.16.MT88.4 R12, [R217+0x22000] ;  /* 0x02200000d90c783b */ /* 0x000ea80000004200 */
[----:B------:R-:W3:Y:S04]  /*61e0*/  LDSM.16.MT88.4 R16, [R0+0xa000] ;  /* 0x00a000000010783b */ /* 0x000ee80000004200 */
[----:B------:R-:W4:Y:S04]  /*61f0*/  LDSM.16.MT88.4 R84, [R0+0xc000] ;  /* 0x00c000000054783b */ /* 0x000f280000004200 */
[----:B------:R-:W4:Y:S04]  /*6200*/  LDSM.16.MT88.4 R88, [R0+0xe000] ;  /* 0x00e000000058783b */ /* 0x000f280000004200 */
[----:B------:R-:W-:Y:S04]  /*6210*/  LDSM.16.MT88.4 R92, [R215+0x22800] ;  /* 0x02280000d75c783b */ /* 0x000fe80000004200 */
[----:B------:R-:W4:Y:S04]  /*6220*/  LDSM.16.MT88.4 R96, [R0+0x8800] ;  /* 0x008800000060783b */ /* 0x000f280000004200 */
[----:B------:R-:W4:Y:S04]  /*6230*/  LDSM.16.MT88.4 R100, [R217+0x22800] ;  /* 0x02280000d964783b */ /* 0x000f280000004200 */
[----:B------:R-:W4:Y:S04]  /*6240*/  LDSM.16.MT88.4 R104, [R0+0xa800] ;  /* 0x00a800000068783b */ /* 0x000f280000004200 */
        /* <DEDUP_REMOVED lines=8> */
[-C--:B------:R-:W-:Y:S06]  /*62d0*/  HMMA.16816.F32.BF16 R44, R12, R18.reuse, R44 ;  /* 0x000000120c2c723c */ /* 0x080fec000004182c */
[C---:B------:R-:W-:Y:S01]  /*62e0*/  HMMA.16816.F32.BF16 R48, R4.reuse, R18, R48 ;  /* 0x000000120430723c */ /* 0x040fe20000041830 */
[----:B------:R-:W-:Y:S05]  /*62f0*/  LDSM.16.MT88.4 R16, [R0+0x9000] ;  /* 0x009000000010783b */ /* 0x000fea0000004200 */
[-C--:B----4-:R-:W-:Y:S06]  /*6300*/  HMMA.16816.F32.BF16 R52, R4, R84.reuse, R52 ;  /* 0x000000540434723c */ /* 0x090fec0000041834 */
[C---:B------:R-:W-:Y:S06]  /*6310*/  HMMA.16816.F32.BF16 R56, R12.reuse, R84, R56 ;  /* 0x000000540c38723c */ /* 0x040fec0000041838 */
[-C--:B------:R-:W-:Y:S06]  /*6320*/  HMMA.16816.F32.BF16 R60, R12, R86.reuse, R60 ;  /* 0x000000560c3c723c */ /* 0x080fec000004183c */
[C---:B------:R-:W-:Y:S01]  /*6330*/  HMMA.16816.F32.BF16 R64, R4.reuse, R86, R64 ;  /* 0x000000560440723c */ /* 0x040fe20000041840 */
[----:B------:R-:W-:Y:S05]  /*6340*/  LDSM.16.MT88.4 R84, [R217+0x23000] ;  /* 0x02300000d954783b */ /* 0x000fea0000004200 */
[-C--:B------:R-:W-:Y:S06]  /*6350*/  HMMA.16816.F32.BF16 R68, R4, R88.reuse, R68 ;  /* 0x000000580444723c */ /* 0x080fec0000041844 */
[C---:B------:R-:W-:Y:S06]  /*6360*/  HMMA.16816.F32.BF16 R72, R12.reuse, R88, R72 ;  /* 0x000000580c48723c */ /* 0x040fec0000041848 */
[-C--:B------:R-:W-:Y:S01]  /*6370*/  HMMA.16816.F32.BF16 R76, R12, R90.reuse, R76 ;  /* 0x0000005a0c4c723c */ /* 0x080fe2000004184c */
[----:B------:R-:W2:Y:S05]  /*6380*/  LDSM.16.MT88.4 R12, [R0+0xe800] ;  /* 0x00e80000000c783b */ /* 0x000eaa0000004200 */
[----:B------:R-:W-:Y:S01]  /*6390*/  HMMA.16816.F32.BF16 R80, R4, R90, R80 ;  /* 0x0000005a0450723c */ /* 0x000fe20000041850 */
[----:B------:R-:W3:Y:S04]  /*63a0*/  LDSM.16.MT88.4 R4, [R215+0x23000] ;  /* 0x02300000d704783b */ /* 0x000ee80000004200 */
[----:B------:R-:W4:Y:S01]  /*63b0*/  LDSM.16.MT88.4 R88, [R0+0xb000] ;  /* 0x00b000000058783b */ /* 0x000f220000004200 */
[-C--:B------:R-:W-:Y:S06]  /*63c0*/  HMMA.16816.F32.BF16 R20, R92, R96.reuse, R20 ;  /* 0x000000605c14723c */ /* 0x080fec0000041814 */
[C---:B------:R-:W-:Y:S06]  /*63d0*/  HMMA.16816.F32.BF16 R24, R100.reuse, R96, R24 ;  /* 0x000000606418723c */ /* 0x040fec0000041818 */
[-C--:B------:R-:W-:Y:S06]  /*63e0*/  HMMA.16816.F32.BF16 R28, R100, R98.reuse, R28 ;  /* 0x00000062641c723c */ /* 0x080fec000004181c */
[C---:B------:R-:W-:Y:S01]  /*63f0*/  HMMA.16816.F32.BF16 R32, R92.reuse, R98, R32 ;  /* 0x000000625c20723c */ /* 0x040fe20000041820 */
[----:B------:R-:W-:Y:S05]  /*6400*/  LDSM.16.MT88.4 R96, [R0+0xf000] ;  /* 0x00f000000060783b */ /* 0x000fea0000004200 */
[-C--:B------:R-:W-:Y:S06]  /*6410*/  HMMA.16816.F32.BF16 R36, R92, R104.reuse, R36 ;  /* 0x000000685c24723c */ /* 0x080fec0000041824 */
[C---:B------:R-:W-:Y:S06]  /*6420*/  HMMA.16816.F32.BF16 R40, R100.reuse, R104, R40 ;  /* 0x000000686428723c */ /* 0x040fec0000041828 */
[-C--:B------:R-:W-:Y:S06]  /*6430*/  HMMA.16816.F32.BF16 R44, R100, R106.reuse, R44 ;  /* 0x0000006a642c723c */ /* 0x080fec000004182c */
[C---:B------:R-:W-:Y:S01]  /*6440*/  HMMA.16816.F32.BF16 R48, R92.reuse, R106, R48 ;  /* 0x0000006a5c30723c */ /* 0x040fe20000041830 */
[----:B------:R-:W-:Y:S05]  /*6450*/  LDSM.16.MT88.4 R104, [R0+0xb800] ;  /* 0x00b800000068783b */ /* 0x000fea0000004200 */
[-C--:B-1----:R-:W-:Y:S06]  /*6460*/  HMMA.16816.F32.BF16 R52, R92, R8.reuse, R52 ;  /* 0x000000085c34723c */ /* 0x082fec0000041834 */
[C---:B------:R-:W-:Y:S06]  /*6470*/  HMMA.16816.F32.BF16 R56, R100.reuse, R8, R56 ;  /* 0x000000086438723c */ /* 0x040fec0000041838 */
[-C--:B------:R-:W-:Y:S06]  /*6480*/  HMMA.16816.F32.BF16 R60, R100, R10.reuse, R60 ;  /* 0x0000000a643c723c */ /* 0x080fec000004183c */
[C---:B------:R-:W-:Y:S01]  /*6490*/  HMMA.16816.F32.BF16 R64, R92.reuse, R10, R64 ;  /* 0x0000000a5c40723c */ /* 0x040fe20000041840 */
[----:B------:R-:W1:Y:S05]  /*64a0*/  LDSM.16.MT88.4 R8, [R0+0xd000] ;  /* 0x00d000000008783b */ /* 0x000e6a0000004200 */
[-C--:B--2---:R-:W-:Y:S06]  /*64b0*/  HMMA.16816.F32.BF16 R68, R92, R12.reuse, R68 ;  /* 0x0000000c5c44723c */ /* 0x084fec0000041844 */
[C---:B------:R-:W-:Y:S06]  /*64c0*/  HMMA.16816.F32.BF16 R72, R100.reuse, R12, R72 ;  /* 0x0000000c6448723c */ /* 0x040fec0000041848 */
[-C--:B------:R-:W-:Y:S01]  /*64d0*/  HMMA.16816.F32.BF16 R76, R100, R14.reuse, R76 ;  /* 0x0000000e644c723c */ /* 0x080fe2000004184c */
[----:B------:R-:W-:Y:S05]  /*64e0*/  LDSM.16.MT88.4 R100, [R217+0x23800] ;  /* 0x02380000d964783b */ /* 0x000fea0000004200 */
[----:B------:R-:W-:Y:S01]  /*64f0*/  HMMA.16816.F32.BF16 R80, R92, R14, R80 ;  /* 0x0000000e5c50723c */ /* 0x000fe20000041850 */
[----:B------:R-:W-:Y:S04]  /*6500*/  LDSM.16.MT88.4 R12, [R215+0x23800] ;  /* 0x02380000d70c783b */ /* 0x000fe80000004200 */
[----:B------:R-:W2:Y:S01]  /*6510*/  LDSM.16.MT88.4 R92, [R0+0x9800] ;  /* 0x00980000005c783b */ /* 0x000ea20000004200 */
[-C--:B---3--:R-:W-:Y:S06]  /*6520*/  HMMA.16816.F32.BF16 R20, R4, R16.reuse, R20 ;  /* 0x000000100414723c */ /* 0x088fec0000041814 */
[C---:B------:R-:W-:Y:S06]  /*6530*/  HMMA.16816.F32.BF16 R24, R84.reuse, R16, R24 ;  /* 0x000000105418723c */ /* 0x040fec0000041818 */
[-C--:B------:R-:W-:Y:S06]  /*6540*/  HMMA.16816.F32.BF16 R28, R84, R18.reuse, R28 ;  /* 0x00000012541c723c */ /* 0x080fec000004181c */
[C---:B------:R-:W-:Y:S01]  /*6550*/  HMMA.16816.F32.BF16 R32, R4.reuse, R18, R32 ;  /* 0x000000120420723c */ /* 0x040fe20000041820 */
[----:B------:R-:W3:Y:S01]  /*6560*/  LDSM.16.MT88.4 R16, [R0+0xf800] ;  /* 0x00f800000010783b */ /* 0x000ee20000004200 */
[----:B------:R-:W-:Y:S04]  /*6570*/  BAR.SYNC.DEFER_BLOCKING 0x0 ;  /* 0x0000000000007b1d */ /* 0x000fe80000010000 */
[-C--:B----4-:R-:W-:Y:S06]  /*6580*/  HMMA.16816.F32.BF16 R36, R4, R88.reuse, R36 ;  /* 0x000000580424723c */ /* 0x090fec0000041824 */
[C---:B------:R-:W-:Y:S06]  /*6590*/  HMMA.16816.F32.BF16 R40, R84.reuse, R88, R40 ;  /* 0x000000585428723c */ /* 0x040fec0000041828 */
[-C--:B------:R-:W-:Y:S06]  /*65a0*/  HMMA.16816.F32.BF16 R44, R84, R90.reuse, R44 ;  /* 0x0000005a542c723c */ /* 0x080fec000004182c */
[C---:B------:R-:W-:Y:S06]  /*65b0*/  HMMA.16816.F32.BF16 R48, R4.reuse, R90, R48 ;  /* 0x0000005a0430723c */ /* 0x040fec0000041830 */
[-C--:B-1----:R-:W-:Y:S06]  /*65c0*/  HMMA.16816.F32.BF16 R52, R4, R8.reuse, R52 ;  /* 0x000000080434723c */ /* 0x082fec0000041834 */
[C---:B------:R-:W-:Y:S06]  /*65d0*/  HMMA.16816.F32.BF16 R56, R84.reuse, R8, R56 ;  /* 0x000000085438723c */ /* 0x040fec0000041838 */
[-C--:B------:R-:W-:Y:S06]  /*65e0*/  HMMA.16816.F32.BF16 R60, R84, R10.reuse, R60 ;  /* 0x0000000a543c723c */ /* 0x080fec000004183c */
[C---:B------:R-:W-:Y:S06]  /*65f0*/  HMMA.16816.F32.BF16 R64, R4.reuse, R10, R64 ;  /* 0x0000000a0440723c */ /* 0x040fec0000041840 */
[-C--:B------:R-:W-:Y:S06]  /*6600*/  HMMA.16816.F32.BF16 R68, R4, R96.reuse, R68 ;  /* 0x000000600444723c */ /* 0x080fec0000041844 */
[C---:B------:R-:W-:Y:S06]  /*6610*/  HMMA.16816.F32.BF16 R72, R84.reuse, R96, R72 ;  /* 0x000000605448723c */ /* 0x040fec0000041848 */
[-C--:B------:R-:W-:Y:S06]  /*6620*/  HMMA.16816.F32.BF16 R76, R84, R98.reuse, R76 ;  /* 0x00000062544c723c */ /* 0x080fec000004184c */
[----:B------:R-:W-:Y:S06]  /*6630*/  HMMA.16816.F32.BF16 R80, R4, R98, R80 ;  /* 0x000000620450723c */ /* 0x000fec0000041850 */
[-C--:B--2---:R-:W-:Y:S06]  /*6640*/  HMMA.16816.F32.BF16 R20, R12, R92.reuse, R20 ;  /* 0x0000005c0c14723c */ /* 0x084fec0000041814 */
[C---:B------:R-:W-:Y:S06]  /*6650*/  HMMA.16816.F32.BF16 R24, R100.reuse, R92, R24 ;  /* 0x0000005c6418723c */ /* 0x040fec0000041818 */
[-C--:B------:R-:W-:Y:S06]  /*6660*/  HMMA.16816.F32.BF16 R28, R100, R94.reuse, R28 ;  /* 0x0000005e641c723c */ /* 0x080fec000004181c */
        /* <DEDUP_REMOVED lines=9> */
[-C--:B---3--:R-:W-:Y:S06]  /*6700*/  HMMA.16816.F32.BF16 R68, R12, R16.reuse, R68 ;  /* 0x000000100c44723c */ /* 0x088fec0000041844 */
[C---:B------:R-:W-:Y:S06]  /*6710*/  HMMA.16816.F32.BF16 R72, R100.reuse, R16, R72 ;  /* 0x000000106448723c */ /* 0x040fec0000041848 */
[-C--:B------:R-:W-:Y:S06]  /*6720*/  HMMA.16816.F32.BF16 R76, R100, R18.reuse, R76 ;  /* 0x00000012644c723c */ /* 0x080fec000004184c */
[----:B------:R-:W-:Y:S01]  /*6730*/  HMMA.16816.F32.BF16 R80, R12, R18, R80 ;  /* 0x000000120c50723c */ /* 0x000fe20000041850 */
[----:B------:R-:W-:Y:S11]  /*6740*/  @!UPT UIADD3 URZ, URZ, URZ, URZ ;  /* 0x0000003f3f3ff290 */ /* 0x000ff6000fffe03f */
[----:B------:R-:W-:Y:S01]  /*6750*/  @!UPT UIADD3 URZ, URZ, URZ, URZ ;  /* 0x0000003f3f3ff290 */ /* 0x000fe2000fffe03f */
[----:B------:R-:W-:Y:S11]  /*6760*/  @!P0 BRA `(.L_x_241) ;  /* 0x0000000400048947 */ /* 0x000ff60003800000 */
[----:B------:R-:W1:Y:S01]  /*6770*/  LDC R8, c[0x0][0x420] ;  /* 0x00010800ff087b82 */ /* 0x000e620000000800 */
[----:B------:R-:W-:Y:S01]  /*6780*/  ISETP.GE.AND P6, PT, R228, UR18, PT ;  /* 0x00000012e4007c0c */ /* 0x000fe2000bfc6270 */
[----:B------:R-:W-:Y:S01]  /*6790*/  IMAD.MOV.U32 R4, RZ, RZ, R231 ;  /* 0x000000ffff047224 */ /* 0x000fe200078e00e7 */
[----:B------:R-:W-:Y:S01]  /*67a0*/  ISETP.GE.AND P5, PT, R242, UR18, PT ;  /* 0x00000012f2007c0c */ /* 0x000fe2000bfa6270 */
[----:B------:R-:W-:Y:S01]  /*67b0*/  IMAD.MOV.U32 R5, RZ, RZ, R233 ;  /* 0x000000ffff057224 */ /* 0x000fe200078e00e9 */
[----:B------:R-:W-:Y:S02]  /*67c0*/  ISETP.GE.AND P4, PT, R243, UR18, PT ;  /* 0x00000012f3007c0c */ /* 0x000fe4000bf86270 */
[----:B------:R-:W-:Y:S01]  /*67d0*/  ISETP.GE.AND P3, PT, R244, UR18, PT ;  /* 0x00000012f4007c0c */ /* 0x000fe2000bf66270 */
[----:B------:R-:W2:Y:S06]  /*67e0*/  LDC R9, c[0x0][0x424] ;  /* 0x00010900ff097b82 */ /* 0x000eac0000000800 */
[----:B------:R3:W-:Y:S01]  /*67f0*/  @P6 STS.128 [R226+0x8000], RZ ;  /* 0x008000ffe2006388 */ /* 0x0007e20000000c00 */
[----:B-1----:R-:W-:Y:S05]  /*6800*/  IMAD.U32 R6, R8, -0x40, RZ ;  /* 0xffffffc008067824 */ /* 0x002fea00078e00ff */
        /* <DEDUP_REMOVED lines=9> */
[--C-:B--2---:R-:W-:Y:S02]  /*68a0*/  @!P6 LEA.HI.X R15, R8, R5, R9.reuse, 0x6, P2 ;  /* 0x00000005080fe211 */ /* 0x104fe400010f3409 */
[----:B------:R-:W-:Y:S01]  /*68b0*/  @!P4 LEA R10, P2, R6, R231, 0x1 ;  /* 0x000000e7060ac211 */ /* 0x000fe200078408ff */
        /* <DEDUP_REMOVED lines=8> */
[C-C-:B------:R-:W-:Y:S01]  /*6940*/  @!P5 LEA.HI.X R13, R6.reuse, R233, R7.reuse, 0x1, P1 ;  /* 0x000000e9060dd211 */ /* 0x140fe200008f0c07 */
        /* <DEDUP_REMOVED lines=35> */
.L_x_241:
[----:B------:R-:W-:Y:S01]  /*6b80*/  LDSM.16.M88.4 R128, [R220] ;  /* 0x00000000dc80783b */ /* 0x000fe20000000200 */
[----:B------:R-:W-:Y:S01]  /*6b90*/  IMAD R227, R248, UR21, RZ ;  /* 0x00000015f8e37c24 */ /* 0x000fe2000f8e02ff */
[----:B------:R-:W-:Y:S02]  /*6ba0*/  @UP2 UIADD3 UR14, UP1, UR10, -0x100, URZ ;  /* 0xffffff000a0e2890 */ /* 0x000fe4000ff3e03f */
[----:B------:R-:W3:Y:S01]  /*6bb0*/  LDSM.16.MT88.4 R16, [R0+0x10000] ;  /* 0x010000000010783b */ /* 0x000ee20000004200 */
[----:B------:R-:W-:Y:S02]  /*6bc0*/  @UP2 UIADD3 UR12, UP0, UR12, -0x100, URZ ;  /* 0xffffff000c0c2890 */ /* 0x000fe4000ff1e03f */
[----:B------:R-:W-:Y:S01]  /*6bd0*/  @UP2 UIADD3.X UR13, UR9, -0x1, URZ, UP1, !UPT ;  /* 0xffffffff090d2890 */ /* 0x000fe20008ffe43f */
[----:B------:R-:W1:Y:S01]  /*6be0*/  LDSM.16.M88.4 R124, [R220+0x1000] ;  /* 0x00100000dc7c783b */ /* 0x000e620000000200 */
[----:B------:R-:W-:Y:S03]  /*6bf0*/  @UP2 UIADD3.X UR11, UR11, -0x1, URZ, UP0, !UPT ;  /* 0xffffffff0b0b2890 */ /* 0x000fe600087fe43f */
[----:B------:R-:W2:Y:S04]  /*6c00*/  LDSM.16.MT88.4 R96, [R0+0x12000] ;  /* 0x012000000060783b */ /* 0x000ea80000004200 */
[----:B------:R-:W4:Y:S04]  /*6c10*/  LDSM.16.MT88.4 R112, [R0+0x14000] ;  /* 0x014000000070783b */ /* 0x000f280000004200 */
[----:B------:R-:W4:Y:S04]  /*6c20*/  LDSM.16.MT88.4 R196, [R0+0x16000] ;  /* 0x0160000000c4783b */ /* 0x000f280000004200 */
[----:B------:R-:W-:Y:S04]  /*6c30*/  LDSM.16.M88.4 R200, [R223] ;  /* 0x00000000dfc8783b */ /* 0x000fe80000000200 */
[----:B------:R-:W4:Y:S04]  /*6c40*/  LDSM.16.MT88.4 R204, [R0+0x10800] ;  /* 0x0108000000cc783b */ /* 0x000f280000004200 */
[----:B------:R-:W4:Y:S01]  /*6c50*/  LDSM.16.M88.4 R208, [R223+0x1000] ;  /* 0x00100000dfd0783b */ /* 0x000f220000000200 */
[-C--:B---3--:R-:W-:Y:S06]  /*6c60*/  HMMA.16816.F32.BF16 R4, R128, R16.reuse, RZ ;  /* 0x000000108004723c */ /* 0x088fec00000418ff */
[C---:B-1----:R-:W-:Y:S06]  /*6c70*/  HMMA.16816.F32.BF16 R8, R124.reuse, R16, RZ ;  /* 0x000000107c08723c */ /* 0x042fec00000418ff */
[-C--:B------:R-:W-:Y:S06]  /*6c80*/  HMMA.16816.F32.BF16 R12, R124, R18.reuse, RZ ;  /* 0x000000127c0c723c */ /* 0x080fec00000418ff */
[C---:B------:R-:W-:Y:S06]  /*6c90*/  HMMA.16816.F32.BF16 R16, R128.reuse, R18, RZ ;  /* 0x000000128010723c */ /* 0x040fec00000418ff */
[-C--:B--2---:R-:W-:Y:S06]  /*6ca0*/  HMMA.16816.F32.BF16 R84, R128, R96.reuse, RZ ;  /* 0x000000608054723c */ /* 0x084fec00000418ff */
[C---:B------:R-:W-:Y:S06]  /*6cb0*/  HMMA.16816.F32.BF16 R88, R124.reuse, R96, RZ ;  /* 0x000000607c58723c */ /* 0x040fec00000418ff */
[-C--:B------:R-:W-:Y:S06]  /*6cc0*/  HMMA.16816.F32.BF16 R92, R124, R98.reuse, RZ ;  /* 0x000000627c5c723c */ /* 0x080fec00000418ff */
[C---:B------:R-:W-:Y:S06]  /*6cd0*/  HMMA.16816.F32.BF16 R96, R128.reuse, R98, RZ ;  /* 0x000000628060723c */ /* 0x040fec00000418ff */
[-C--:B----4-:R-:W-:Y:S06]  /*6ce0*/  HMMA.16816.F32.BF16 R100, R128, R112.reuse, RZ ;  /* 0x000000708064723c */ /* 0x090fec00000418ff */
[C---:B------:R-:W-:Y:S06]  /*6cf0*/  HMMA.16816.F32.BF16 R104, R124.reuse, R112, RZ ;  /* 0x000000707c68723c */ /* 0x040fec00000418ff */
[-C--:B------:R-:W-:Y:S06]  /*6d00*/  HMMA.16816.F32.BF16 R108, R124, R114.reuse, RZ ;  /* 0x000000727c6c723c */ /* 0x080fec00000418ff */
[C---:B------:R-:W-:Y:S06]  /*6d10*/  HMMA.16816.F32.BF16 R112, R128.reuse, R114, RZ ;  /* 0x000000728070723c */ /* 0x040fec00000418ff */
[-C--:B------:R-:W-:Y:S06]  /*6d20*/  HMMA.16816.F32.BF16 R116, R128, R196.reuse, RZ ;  /* 0x000000c48074723c */ /* 0x080fec00000418ff */
[C---:B------:R-:W-:Y:S06]  /*6d30*/  HMMA.16816.F32.BF16 R120, R124.reuse, R196, RZ ;  /* 0x000000c47c78723c */ /* 0x040fec00000418ff */
[-C--:B------:R-:W-:Y:S06]  /*6d40*/  HMMA.16816.F32.BF16 R124, R124, R198.reuse, RZ ;  /* 0x000000c67c7c723c */ /* 0x080fec00000418ff */
[----:B------:R-:W-:Y:S01]  /*6d50*/  HMMA.16816.F32.BF16 R128, R128, R198, RZ ;  /* 0x000000c68080723c */ /* 0x000fe200000418ff */
[----:B------:R-:W1:Y:S05]  /*6d60*/  LDSM.16.MT88.4 R196, [R0+0x12800] ;  /* 0x0128000000c4783b */ /* 0x000e6a0000004200 */
[-C--:B------:R-:W-:Y:S06]  /*6d70*/  HMMA.16816.F32.BF16 R4, R200, R204.reuse, R4 ;  /* 0x000000ccc804723c */ /* 0x080fec0000041804 */
[C---:B------:R-:W-:Y:S06]  /*6d80*/  HMMA.16816.F32.BF16 R8, R208.reuse, R204, R8 ;  /* 0x000000ccd008723c */ /* 0x040fec0000041808 */
[-C--:B------:R-:W-:Y:S06]  /*6d90*/  HMMA.16816.F32.BF16 R12, R208, R206.reuse, R12 ;  /* 0x000000ced00c723c */ /* 0x080fec000004180c */
[C---:B------:R-:W-:Y:S01]  /*6da0*/  HMMA.16816.F32.BF16 R16, R200.reuse, R206, R16 ;  /* 0x000000cec810723c */ /* 0x040fe20000041810 */
[----:B------:R-:W2:Y:S05]  /*6db0*/  LDSM.16.MT88.4 R204, [R0+0x14800] ;  /* 0x0148000000cc783b */ /* 0x000eaa0000004200 */
[-C--:B-1----:R-:W-:Y:S06]  /*6dc0*/  HMMA.16816.F32.BF16 R84, R200, R196.reuse, R84 ;  /* 0x000000c4c854723c */ /* 0x082fec0000041854 */
[C---:B------:R-:W-:Y:S06]  /*6dd0*/  HMMA.16816.F32.BF16 R88, R208.reuse, R196, R88 ;  /* 0x000000c4d058723c */ /* 0x040fec0000041858 */
[-C--:B------:R-:W-:Y:S06]  /*6de0*/  HMMA.16816.F32.BF16 R92, R208, R198.reuse, R92 ;  /* 0x000000c6d05c723c */ /* 0x080fec000004185c */
[C---:B------:R-:W-:Y:S01]  /*6df0*/  HMMA.16816.F32.BF16 R96, R200.reuse, R198, R96 ;  /* 0x000000c6c860723c */ /* 0x040fe20000041860 */
[----:B------:R-:W1:Y:S05]  /*6e00*/  LDSM.16.MT88.4 R196, [R0+0x16800] ;  /* 0x0168000000c4783b */ /* 0x000e6a0000004200 */
[-C--:B--2---:R-:W-:Y:S06]  /*6e10*/  HMMA.16816.F32.BF16 R100, R200, R204.reuse, R100 ;  /* 0x000000ccc864723c */ /* 0x084fec0000041864 */
[C---:B------:R-:W-:Y:S06]  /*6e20*/  HMMA.16816.F32.BF16 R104, R208.reuse, R204, R104 ;  /* 0x000000ccd068723c */ /* 0x040fec0000041868 */
[-C--:B------:R-:W-:Y:S06]  /*6e30*/  HMMA.16816.F32.BF16 R108, R208, R206.reuse, R108 ;  /* 0x000000ced06c723c */ /* 0x080fec000004186c */
[C---:B------:R-:W-:Y:S01]  /*6e40*/  HMMA.16816.F32.BF16 R112, R200.reuse, R206, R112 ;  /* 0x000000cec870723c */ /* 0x040fe20000041870 */
[----:B------:R-:W-:Y:S05]  /*6e50*/  LDSM.16.M88.4 R204, [R221] ;  /* 0x00000000ddcc783b */ /* 0x000fea0000000200 */
[-C--:B-1----:R-:W-:Y:S06]  /*6e60*/  HMMA.16816.F32.BF16 R116, R200, R196.reuse, R116 ;  /* 0x000000c4c874723c */ /* 0x082fec0000041874 */
[C---:B------:R-:W-:Y:S06]  /*6e70*/  HMMA.16816.F32.BF16 R120, R208.reuse, R196, R120 ;  /* 0x000000c4d078723c */ /* 0x040fec0000041878 */
[-C--:B------:R-:W-:Y:S01]  /*6e80*/  HMMA.16816.F32.BF16 R124, R208, R198.reuse, R124 ;  /* 0x000000c6d07c723c */ /* 0x080fe2000004187c */
[----:B------:R-:W1:Y:S05]  /*6e90*/  LDSM.16.MT88.4 R208, [R0+0x11000] ;  /* 0x0110000000d0783b */ /* 0x000e6a0000004200 */
[----:B------:R-:W-:Y:S01]  /*6ea0*/  HMMA.16816.F32.BF16 R128, R200, R198, R128 ;  /* 0x000000c6c880723c */ /* 0x000fe20000041880 */
[----:B------:R-:W2:Y:S04]  /*6eb0*/  LDSM.16.M88.4 R196, [R221+0x1000] ;  /* 0x00100000ddc4783b */ /* 0x000ea80000000200 */
[----:B------:R-:W3:Y:S01]  /*6ec0*/  LDSM.16.MT88.4 R200, [R0+0x13000] ;  /* 0x0130000000c8783b */ /* 0x000ee20000004200 */
        /* <DEDUP_REMOVED lines=14> */
[----:B------:R-:W-:Y:S05]  /*6fb0*/  LDSM.16.MT88.4 R208, [R0+0x11800] ;  /* 0x0118000000d0783b */ /* 0x000fea0000004200 */
[-C--:B--2---:R-:W-:Y:S06]  /*6fc0*/  HMMA.16816.F32.BF16 R116, R204, R200.reuse, R116 ;  /* 0x000000c8cc74723c */ /* 0x084fec0000041874 */
[C---:B------:R-:W-:Y:S06]  /*6fd0*/  HMMA.16816.F32.BF16 R120, R196.reuse, R200, R120 ;  /* 0x000000c8c478723c */ /* 0x040fec0000041878 */
[-C--:B------:R-:W-:Y:S01]  /*6fe0*/  HMMA.16816.F32.BF16 R124, R196, R202.reuse, R124 ;  /* 0x000000cac47c723c */ /* 0x080fe2000004187c */
[----:B------:R-:W1:Y:S05]  /*6ff0*/  LDSM.16.M88.4 R196, [R222] ;  /* 0x00000000dec4783b */ /* 0x000e6a0000000200 */
        /* <DEDUP_REMOVED lines=15> */
[-C--:B------:R-:W-:Y:S05]  /*70f0*/  HMMA.16816.F32.BF16 R108, R200, R210.reuse, R108 ;  /* 0x000000d2c86c723c */ /* 0x080fea000004186c */
[----:B------:R-:W-:Y:S01]  /*7100*/  IMAD.U32 R208, R227, -0x40, RZ ;  /* 0xffffffc0e3d07824 */ /* 0x000fe200078e00ff */
[C---:B------:R-:W-:Y:S05]  /*7110*/  HMMA.16816.F32.BF16 R112, R196.reuse, R210, R112 ;  /* 0x000000d2c470723c */ /* 0x040fea0000041870 */
[----:B------:R-:W-:Y:S01]  /*7120*/  LEA R224, P1, R208, R224, 0x2 ;  /* 0x000000e0d0e07211 */ /* 0x000fe200078210ff */
[-C--:B--2---:R-:W-:Y:S05]  /*7130*/  HMMA.16816.F32.BF16 R116, R196, R204.reuse, R116 ;  /* 0x000000ccc474723c */ /* 0x084fea0000041874 */
[----:B------:R-:W-:Y:S01]  /*7140*/  @P0 IADD3 R210, P2, R240, UR10, RZ ;  /* 0x0000000af0d20c10 */ /* 0x000fe2000ff5e0ff */
[C---:B------:R-:W-:Y:S01]  /*7150*/  HMMA.16816.F32.BF16 R120, R200.reuse, R204, R120 ;  /* 0x000000ccc878723c */ /* 0x040fe20000041878 */
[----:B------:R-:W-:Y:S04]  /*7160*/  @UP2 UMOV UR10, UR14 ;  /* 0x0000000e000a2c82 */ /* 0x000fe80008000000 */
[----:B------:R-:W-:Y:S01]  /*7170*/  @P0 IADD3.X R211, R241, UR9, RZ, P2, !PT ;  /* 0x00000009f1d30c10 */ /* 0x000fe200097fe4ff */
[-C--:B------:R-:W-:Y:S01]  /*7180*/  HMMA.16816.F32.BF16 R124, R200, R206.reuse, R124 ;  /* 0x000000cec87c723c */ /* 0x080fe2000004187c */
[----:B------:R-:W-:Y:S03]  /*7190*/  @UP2 UMOV UR9, UR13 ;  /* 0x0000000d00092c82 */ /* 0x000fe60008000000 */
[----:B------:R-:W5:Y:S01]  /*71a0*/  @P0 LDG.E R238, desc[UR6][R210.64+-0x100] ;  /* 0xffff0006d2ee0981 */ /* 0x000f62000c1e1900 */
[C---:B------:R-:W-:Y:S01]  /*71b0*/  IMAD.SHL.U32 R204, R227.reuse, 0x8, RZ ;  /* 0x00000008e3cc7824 */ /* 0x040fe200078e00ff */
[----:B------:R-:W-:Y:S02]  /*71c0*/  HMMA.16816.F32.BF16 R128, R196, R206, R128 ;  /* 0x000000cec480723c */ /* 0x000fe40000041880 */
[----:B------:R1:W5:Y:S03]  /*71d0*/  @P0 LDG.E R239, desc[UR6][R210.64+-0xe0] ;  /* 0xffff2006d2ef0981 */ /* 0x000366000c1e1900 */
[----:B------:R-:W-:Y:S01]  /*71e0*/  LEA.HI.X.SX32 R225, R208, R225, 0x2, P1 ;  /* 0x000000e1d0e17211 */ /* 0x000fe200008f16ff */
[C---:B------:R-:W-:Y:S01]  /*71f0*/  IMAD.SHL.U32 R205, R227.reuse, 0x10, RZ ;  /* 0x00000010e3cd7824 */ /* 0x040fe200078e00ff */
[CC--:B------:R-:W-:Y:S01]  /*7200*/  LEA R208, P2, R204.reuse, R224.reuse, 0x2 ;  /* 0x000000e0ccd07211 */ /* 0x0c0fe200078410ff */
[C---:B------:R-:W-:Y:S02]  /*7210*/  IMAD R200, R227.reuse, 0x18, RZ ;  /* 0x00000018e3c87824 */ /* 0x040fe400078e02ff */
[----:B------:R2:W-:Y:S01]  /*7220*/  REDG.E.ADD.F32.FTZ.RN.STRONG.GPU desc[UR6][R224.64], R4 ;  /* 0x00000004e00079a6 */ /* 0x0005e2000c10f386 */
[-C--:B------:R-:W-:Y:S01]  /*7230*/  LEA.HI.X.SX32 R209, R204, R225.reuse, 0x2, P2 ;  /* 0x000000e1ccd17211 */ /* 0x080fe200010f16ff */
[C---:B------:R-:W-:Y:S02]  /*7240*/  IMAD.SHL.U32 R203, R227.reuse, 0x20, RZ ;  /* 0x00000020e3cb7824 */ /* 0x040fe400078e00ff */
[----:B------:R-:W-:Y:S02]  /*7250*/  IMAD R201, R227, 0x28, RZ ;  /* 0x00000028e3c97824 */ /* 0x000fe400078e02ff */
[----:B------:R3:W-:Y:S01]  /*7260*/  REDG.E.ADD.F32.FTZ.RN.STRONG.GPU desc[UR6][R208.64], R5 ;  /* 0x00000005d00079a6 */ /* 0x0007e2000c10f386 */
[CC--:B-1----:R-:W-:Y:S04]  /*7270*/  LEA R210, P1, R205.reuse, R224.reuse, 0x2 ;  /* 0x000000e0cdd27211 */ /* 0x0c2fe800078210ff */
[-C--:B------:R-:W-:Y:S02]  /*7280*/  LEA.HI.X.SX32 R211, R205, R225.reuse, 0x2, P1 ;  /* 0x000000e1cdd37211 */ /* 0x080fe400008f16ff */
[CC--:B------:R-:W-:Y:S03]  /*7290*/  LEA R202, P1, R203.reuse, R224.reuse, 0x2 ;  /* 0x000000e0cbca7211 */ /* 0x0c0fe600078210ff */
[----:B------:R1:W-:Y:S01]  /*72a0*/  REDG.E.ADD.F32.FTZ.RN.STRONG.GPU desc[UR6][R210.64], R6 ;  /* 0x00000006d20079a6 */ /* 0x0003e2000c10f386 */
[CC--:B--2---:R-:W-:Y:S02]  /*72b0*/  LEA R4, P2, R200.reuse, R224.reuse, 0x2 ;  /* 0x000000e0c8047211 */ /* 0x0c4fe400078410ff */
[-C--:B------:R-:W-:Y:S02]  /*72c0*/  LEA.HI.X.SX32 R203, R203, R225.reuse, 0x2, P1 ;  /* 0x000000e1cbcb7211 */ /* 0x080fe400008f16ff */
[-C--:B---3--:R-:W-:Y:S02]  /*72d0*/  LEA.HI.X.SX32 R5, R200, R225.reuse, 0x2, P2 ;  /* 0x000000e1c8057211 */ /* 0x088fe400010f16ff */
[CC--:B------:R-:W-:Y:S03]  /*72e0*/  LEA R200, P3, R201.reuse, R224.reuse, 0x2 ;  /* 0x000000e0c9c87211 */ /* 0x0c0fe600078610ff */
[----:B------:R2:W-:Y:S01]  /*72f0*/  REDG.E.ADD.F32.FTZ.RN.STRONG.GPU desc[UR6][R4.64], R7 ;  /* 0x00000007040079a6 */ /* 0x0005e2000c10f386 */
[-C--:B------:R-:W-:Y:S03]  /*7300*/  LEA.HI.X.SX32 R201, R201, R225.reuse, 0x2, P3 ;  /* 0x000000e1c9c97211 */ /* 0x080fe600018f16ff */
[----:B------:R3:W-:Y:S04]  /*7310*/  REDG.E.ADD.F32.FTZ.RN.STRONG.GPU desc[UR6][R202.64], R8 ;  /* 0x00000008ca0079a6 */ /* 0x0007e8000c10f386 */
[----:B------:R4:W-:Y:S01]  /*7320*/  REDG.E.ADD.F32.FTZ.RN.STRONG.GPU desc[UR6][R200.64], R9 ;  /* 0x00000009c80079a6 */ /* 0x0009e2000c10f386 */
[C---:B-1----:R-:W-:Y:S02]  /*7330*/  IMAD R211, R227.reuse, 0x30, RZ ;  /* 0x00000030e3d37824 */ /* 0x042fe400078e02ff */
[----:B------:R-:W-:Y:S03]  /*7340*/  IMAD R210, R227, 0x38, RZ ;  /* 0x00000038e3d27824 */ /* 0x000fe600078e02ff */
[CC--:B------:R-:W-:Y:S04]  /*7350*/  LEA R6, P2, R211.reuse, R224.reuse, 0x2 ;  /* 0x000000e0d3067211 */ /* 0x0c0fe800078410ff */
[-C--:B--2---:R-:W-:Y:S02]  /*7360*/  LEA.HI.X.SX32 R7, R211, R225.reuse, 0x2, P2 ;  /* 0x000000e1d3077211 */ /* 0x084fe400010f16ff */
[CC--:B------:R-:W-:Y:S01]  /*7370*/  LEA R4, P1, R210.reuse, R224.reuse, 0x2 ;  /* 0x000000e0d2047211 */ /* 0x0c0fe200078210ff */
[----:B---3--:R-:W-:Y:S02]  /*7380*/  VIADD R202, R205, 0x20 ;  /* 0x00000020cdca7836 */ /* 0x008fe40000000000 */
[----:B------:R1:W-:Y:S01]  /*7390*/  REDG.E.ADD.F32.FTZ.RN.STRONG.GPU desc[UR6][R6.64], R10 ;  /* 0x0000000a060079a6 */ /* 0x0003e2000c10f386 */
[-C--:B------:R-:W-:Y:S02]  /*73a0*/  LEA.HI.X.SX32 R5, R210, R225.reuse, 0x2, P1 ;  /* 0x000000e1d2057211 */ /* 0x080fe400008f16ff */
[CC--:B------:R-:W-:Y:S03]  /*73b0*/  LEA R8, P1, R202.reuse, R224.reuse, 0x2 ;  /* 0x000000e0ca087211 */ /* 0x0c0fe600078210ff */
[----:B------:R2:W-:Y:S01]  /*73c0*/  REDG.E.ADD.F32.FTZ.RN.STRONG.GPU desc[UR6][R4.64], R11 ;  /* 0x0000000b040079a6 */ /* 0x0005e2000c10f386 */
[-C--:B----4-:R-:W-:Y:S03]  /*73d0*/  LEA.HI.X.SX32 R9, R202, R225.reuse, 0x2, P1 ;  /* 0x000000e1ca097211 */ /* 0x090fe600008f16ff */
        /* <DEDUP_REMOVED lines=14> */
[CC--:B------:R-:W-:Y:S02]  /*74c0*/  LEA R8, P2, R4.reuse, R224.reuse, 0x2 ;  /* 0x000000e004087211 */ /* 0x0c0fe400078410ff */
[-C--:B------:R-:W-:Y:S01]  /*74d0*/  LEA.HI.X.SX32 R11, R5, R225.reuse, 0x2, P1 ;  /* 0x000000e1050b7211 */ /* 0x080fe200008f16ff */
[----:B------:R-:W-:Y:S01]  /*74e0*/  VIADD R5, R205, 0x40 ;  /* 0x00000040cd057836 */ /* 0x000fe20000000000 */
[-C--:B------:R-:W-:Y:S01]  /*74f0*/  LEA.HI.X.SX32 R9, R4, R225.reuse, 0x2, P2 ;  /* 0x000000e104097211 */ /* 0x080fe200010f16ff */
[----:B------:R-:W-:Y:S04]  /*7500*/  LDSM.16.MT88.4 R16, [R0+0x2000] ;  /* 0x002000000010783b */ /* 0x000fe80000004200 */
        /* <DEDUP_REMOVED lines=26> */
[-C--:B------:R-:W-:Y:S03]  /*76b0*/  LEA.HI.X.SX32 R9, R4, R225.reuse, 0x2, P2 ;  /* 0x000000e104097211 */ /* 0x080fe600010f16ff */
[----:B------:R-:W-:Y:S04]  /*76c0*/  LDSM.16.MT88.4 R84, [R0+0x4000] ;  /* 0x004000000054783b */ /* 0x000fe80000004200 */
        /* <DEDUP_REMOVED lines=10> */
[----:B------:R-:W-:Y:S02]  /*7770*/  IMAD.IADD R5, R204, 0x1, R4 ;  /* 0x00000001cc057824 */ /* 0x000fe400078e0204 */
[----:B------:R-:W-:Y:S01]  /*7780*/  REDG.E.ADD.F32.FTZ.RN.STRONG.GPU desc[UR6][R208.64+0x180], R97 ;  /* 0x00018061d00079a6 */ /* 0x000fe2000c10f386 */
[CC--:B------:R-:W-:Y:S03]  /*7790*/  LEA R12, P1, R4.reuse, R224.reuse, 0x2 ;  /* 0x000000e0040c7211 */ /* 0x0c0fe600078210ff */
[----:B------:R2:W-:Y:S01]  /*77a0*/  REDG.E.ADD.F32.FTZ.RN.STRONG.GPU desc[UR6][R8.64], R98 ;  /* 0x00000062080079a6 */ /* 0x0005e2000c10f386 */
[-C--:B------:R-:W-:Y:S01]  /*77b0*/  LEA.HI.X.SX32 R13, R4, R225.reuse, 0x2, P1 ;  /* 0x000000e1040d7211 */ /* 0x080fe200008f16ff */
[----:B------:R-:W-:Y:S02]  /*77c0*/  IMAD.IADD R4, R204, 0x1, R5 ;  /* 0x00000001cc047824 */ /* 0x000fe400078e0205 */
        /* <DEDUP_REMOVED lines=11> */
[----:B------:R3:W-:Y:S04]  /*7880*/  REDG.E.ADD.F32.FTZ.RN.STRONG.GPU desc[UR6][R8.64], R94 ;  /* 0x0000005e080079a6 */ /* 0x0007e8000c10f386 */
[----:B------:R-:W-:Y:S01]  /*7890*/  LDSM.16.MT88.4 R96, [R0+0x800] ;  /* 0x000800000060783b */ /* 0x000fe20000004200 */
        /* <DEDUP_REMOVED lines=26> */
[----:B------:R2:W-:Y:S04]  /*7a40*/  REDG.E.ADD.F32.FTZ.RN.STRONG.GPU desc[UR6][R8.64], R106 ;  /* 0x0000006a080079a6 */ /* 0x0005e8000c10f386 */
[----:B------:R-:W-:Y:S01]  /*7a50*/  LDSM.16.MT88.4 R100, [R217+0x20800] ;  /* 0x02080000d964783b */ /* 0x000fe20000004200 */
        /* <DEDUP_REMOVED lines=9> */
[----:B------:R-:W-:Y:S04]  /*7af0*/  REDG.E.ADD.F32.FTZ.RN.STRONG.GPU desc[UR6][R208.64+0x280], R113 ;  /* 0x00028071d00079a6 */ /* 0x000fe8000c10f386 */
[----:B------:R-:W-:Y:S01]  /*7b00*/  LDSM.16.MT88.4 R104, [R0+0x7000] ;  /* 0x007000000068783b */ /* 0x000fe20000004200 */
        /* <DEDUP_REMOVED lines=12> */
[----:B------:R2:W-:Y:S04]  /*7bd0*/  REDG.E.ADD.F32.FTZ.RN.STRONG.GPU desc[UR6][R8.64], R109 ;  /* 0x0000006d080079a6 */ /* 0x0005e8000c10f386 */
[----:B------:R-:W-:Y:S01]  /*7be0*/  LDSM.16.MT88.4 R112, [R0+0x7800] ;  /* 0x007800000070783b */ /* 0x000fe20000004200 */
        /* <DEDUP_REMOVED lines=10> */
[----:B------:R-:W-:Y:S04]  /*7c90*/  REDG.E.ADD.F32.FTZ.RN.STRONG.GPU desc[UR6][R208.64+0x300], R117 ;  /* 0x00030075d00079a6 */ /* 0x000fe8000c10f386 */
[----:B------:R-:W-:Y:S01]  /*7ca0*/  LDSM.16.MT88.4 R108, [R0+0x5800] ;  /* 0x00580000006c783b */ /* 0x000fe20000004200 */
        /* <DEDUP_REMOVED lines=27> */
[C---:B-1----:R-:W-:Y:S01]  /*7e60*/  IMAD.IADD R6, R204.reuse, 0x1, R4 ;  /* 0x00000001cc067824 */ /* 0x042fe200078e0204 */
[CC--:B--2---:R-:W-:Y:S03]  /*7e70*/  LEA R8, P1, R205.reuse, R224.reuse, 0x2 ;  /* 0x000000e0cd087211 */ /* 0x0c4fe600078210ff */
[C---:B------:R-:W-:Y:S01]  /*7e80*/  IMAD.IADD R5, R204.reuse, 0x1, R6 ;  /* 0x00000001cc057824 */ /* 0x040fe200078e0206 */
        /* <DEDUP_REMOVED lines=12> */
[----:B------:R-:W-:Y:S04]  /*7f50*/  REDG.E.ADD.F32.FTZ.RN.STRONG.GPU desc[UR6][R10.64], R125 ;  /* 0x0000007d0a0079a6 */ /* 0x000fe8000c10f386 */
[----:B------:R-:W-:Y:S01]  /*7f60*/  LDSM.16.MT88.4 R12, [R217+0x20000] ;  /* 0x02000000d90c783b */ /* 0x000fe20000004200 */
[C---:B-1----:R-:W-:Y:S04]  /*7f70*/  LEA R8, P2, R4.reuse, R224, 0x2 ;  /* 0x000000e004087211 */ /* 0x042fe800078410ff */
        /* <DEDUP_REMOVED lines=9> */
[----:B------:R-:W1:Y:S05]  /*8010*/  LDSM.16.MT88.4 R8, [R0+0x2800] ;  /* 0x002800000008783b */ /* 0x000e6a0000004200 */
[-C--:B------:R-:W-:Y:S06]  /*8020*/  HMMA.16816.F32.BF16 R148, R4, R16.reuse, R148 ;  /* 0x000000100494723c */ /* 0x080fec0000041894 */
[C---:B------:R-:W-:Y:S06]  /*8030*/  HMMA.16816.F32.BF16 R152, R12.reuse, R16, R152 ;  /* 0x000000100c98723c */ /* 0x040fec0000041898 */
[-C--:B------:R-:W-:Y:S06]  /*8040*/  HMMA.16816.F32.BF16 R156, R12, R18.reuse, R156 ;  /* 0x000000120c9c723c */ /* 0x080fec000004189c */
[C---:B------:R-:W-:Y:S01]  /*8050*/  HMMA.16816.F32.BF16 R160, R4.reuse, R18, R160 ;  /* 0x0000001204a0723c */ /* 0x040fe200000418a0 */
[----:B------:R-:W2:Y:S05]  /*8060*/  LDSM.16.MT88.4 R16, [R0+0x4800] ;  /* 0x004800000010783b */ /* 0x000eaa0000004200 */
[-C--:B------:R-:W-:Y:S06]  /*8070*/  HMMA.16816.F32.BF16 R164, R4, R84.reuse, R164 ;  /* 0x0000005404a4723c */ /* 0x080fec00000418a4 */
[C---:B------:R-:W-:Y:S06]  /*8080*/  HMMA.16816.F32.BF16 R168, R12.reuse, R84, R168 ;  /* 0x000000540ca8723c */ /* 0x040fec00000418a8 */
[-C--:B------:R-:W-:Y:S06]  /*8090*/  HMMA.16816.F32.BF16 R172, R12, R86.reuse, R172 ;  /* 0x000000560cac723c */ /* 0x080fec00000418ac */
[C---:B------:R-:W-:Y:S01]  /*80a0*/  HMMA.16816.F32.BF16 R176, R4.reuse, R86, R176 ;  /* 0x0000005604b0723c */ /* 0x040fe200000418b0 */
[----:B------:R-:W3:Y:S05]  /*80b0*/  LDSM.16.MT88.4 R84, [R0+0x6800] ;  /* 0x006800000054783b */ /* 0x000eea0000004200 */
[-C--:B------:R-:W-:Y:S06]  /*80c0*/  HMMA.16816.F32.BF16 R180, R4, R88.reuse, R180 ;  /* 0x0000005804b4723c */ /* 0x080fec00000418b4 */
[C---:B------:R-:W-:Y:S06]  /*80d0*/  HMMA.16816.F32.BF16 R184, R12.reuse, R88, R184 ;  /* 0x000000580cb8723c */ /* 0x040fec00000418b8 */
[-C--:B------:R-:W-:Y:S01]  /*80e0*/  HMMA.16816.F32.BF16 R188, R12, R90.reuse, R188 ;  /* 0x0000005a0cbc723c */ /* 0x080fe200000418bc */
[----:B------:R-:W-:Y:S05]  /*80f0*/  LDSM.16.MT88.4 R12, [R0+0x1000] ;  /* 0x00100000000c783b */ /* 0x000fea0000004200 */
[----:B------:R-:W-:Y:S01]  /*8100*/  HMMA.16816.F32.BF16 R192, R4, R90, R192 ;  /* 0x0000005a04c0723c */ /* 0x000fe200000418c0 */
[----:B------:R-:W4:Y:S04]  /*8110*/  LDSM.16.MT88.4 R4, [R215+0x21000] ;  /* 0x02100000d704783b */ /* 0x000f280000004200 */
[----:B------:R-:W4:Y:S01]  /*8120*/  LDSM.16.MT88.4 R88, [R217+0x21000] ;  /* 0x02100000d958783b */ /* 0x000f220000004200 */
        /* <DEDUP_REMOVED lines=14> */
[----:B------:R-:W-:Y:S05]  /*8210*/  LDSM.16.MT88.4 R16, [R215+0x21800] ;  /* 0x02180000d710783b */ /* 0x000fea0000004200 */
[-C--:B---3--:R-:W-:Y:S06]  /*8220*/  HMMA.16816.F32.BF16 R180, R92, R84.reuse, R180 ;  /* 0x000000545cb4723c */ /* 0x088fec00000418b4 */
[C---:B------:R-:W-:Y:S06]  /*8230*/  HMMA.16816.F32.BF16 R184, R100.reuse, R84, R184 ;  /* 0x0000005464b8723c */ /* 0x040fec00000418b8 */
[-C--:B------:R-:W-:Y:S01]  /*8240*/  HMMA.16816.F32.BF16 R188, R100, R86.reuse, R188 ;  /* 0x0000005664bc723c */ /* 0x080fe200000418bc */
[----:B------:R-:W-:Y:S05]  /*8250*/  LDSM.16.MT88.4 R100, [R0+0x3800] ;  /* 0x003800000064783b */ /* 0x000fea0000004200 */
[----:B------:R-:W-:Y:S01]  /*8260*/  HMMA.16816.F32.BF16 R192, R92, R86, R192 ;  /* 0x000000565cc0723c */ /* 0x000fe200000418c0 */
[----:B------:R-:W2:Y:S04]  /*8270*/  LDSM.16.MT88.4 R84, [R0+0x1800] ;  /* 0x001800000054783b */ /* 0x000ea80000004200 */
[----:B------:R-:W3:Y:S01]  /*8280*/  LDSM.16.MT88.4 R92, [R217+0x21800] ;  /* 0x02180000d95c783b */ /* 0x000ee20000004200 */
        /* <DEDUP_REMOVED lines=17> */
[C---:B---3--:R-:W-:Y:S06]  /*83a0*/  HMMA.16816.F32.BF16 R136, R92.reuse, R84, R136 ;  /* 0x000000545c88723c */ /* 0x048fec0000041888 */
        /* <DEDUP_REMOVED lines=13> */
[----:B------:R-:W-:Y:S07]  /*8480*/  HMMA.16816.F32.BF16 R192, R16, R114, R192 ;  /* 0x0000007210c0723c */ /* 0x000fee00000418c0 */
[C---:B------:R-:W-:Y:S04]  /*8490*/  VIADD R18, R228.reuse, 0xc0 ;  /* 0x000000c0e4127836 */ /* 0x040fe80000000000 */
[C---:B------:R-:W-:Y:S02]  /*84a0*/  VIADD R17, R228.reuse, 0x80 ;  /* 0x00000080e4117836 */ /* 0x040fe40000000000 */
[----:B------:R-:W-:Y:S01]  /*84b0*/  VIADD R16, R228, 0x40 ;  /* 0x00000040e4107836 */ /* 0x000fe20000000000 */
[----:B------:R-:W-:Y:S10]  /*84c0*/  @!P0 BRA `(.L_x_242) ;  /* 0x0000000400088947 */ /* 0x000ff40003800000 */
[----:B------:R-:W-:Y:S01]  /*84d0*/  BAR.SYNC.DEFER_BLOCKING 0x0 ;  /* 0x0000000000007b1d */ /* 0x000fe20000010000 */
[----:B------:R-:W-:Y:S01]  /*84e0*/  ISETP.GE.AND P5, PT, R228, UR18, PT ;  /* 0x00000012e4007c0c */ /* 0x000fe2000bfa6270 */
[----:B------:R-:W-:Y:S01]  /*84f0*/  IMAD.MOV.U32 R4, RZ, RZ, R230 ;  /* 0x000000ffff047224 */ /* 0x000fe200078e00e6 */
[----:B------:R-:W-:Y:S01]  /*8500*/  ISETP.GE.AND P4, PT, R16, UR18, PT ;  /* 0x0000001210007c0c */ /* 0x000fe2000bf86270 */
[----:B------:R-:W-:Y:S01]  /*8510*/  IMAD.MOV.U32 R5, RZ, RZ, R232 ;  /* 0x000000ffff057224 */ /* 0x000fe200078e00e8 */
[----:B------:R-:W-:Y:S02]  /*8520*/  ISETP.GE.AND P3, PT, R17, UR18, PT ;  /* 0x0000001211007c0c */ /* 0x000fe4000bf66270 */
[----:B------:R-:W-:Y:S07]  /*8530*/  ISETP.GE.AND P2, PT, R18, UR18, PT ;  /* 0x0000001212007c0c */ /* 0x000fee000bf46270 */
[----:B------:R1:W-:Y:S01]  /*8540*/  @P5 STS.128 [R226], RZ ;  /* 0x000000ffe2005388 */ /* 0x0003e20000000c00 */
[----:B------:R-:W2:Y:S08]  /*8550*/  LDC R8, c[0x0][0x240] ;  /* 0x00009000ff087b82 */ /* 0x000eb00000000800 */
[----:B------:R-:W3:Y:S01]  /*8560*/  LDC R9, c[0x0][0x244] ;  /* 0x00009100ff097b82 */ /* 0x000ee20000000800 */
[----:B--2---:R-:W-:Y:S05]  /*8570*/  IMAD.U32 R6, R8, -0x40, RZ ;  /* 0xffffffc008067824 */ /* 0x004fea00078e00ff */
        /* <DEDUP_REMOVED lines=9> */
[--C-:B---3--:R-:W-:Y:S02]  /*8610*/  @!P5 LEA.HI.X R15, R8, R5, R9.reuse, 0x6, P0 ;  /* 0x00000005080fd211 */ /* 0x108fe400000f3409 */
[-C--:B------:R-:W-:Y:S01]  /*8620*/  @!P4 LEA R12, P6, R6, R230.reuse, 0x1 ;  /* 0x000000e6060cc211 */ /* 0x080fe200078c08ff */
        /* <DEDUP_REMOVED lines=44> */
.L_x_242:
        /* <DEDUP_REMOVED lines=62> */
[----:B------:R-:W-:Y:S01]  /*8cd0*/  F2FP.BF16.F32.PACK_AB R31, R31, R142 ;  /* 0x0000008e1f1f723e */ /* 0x000fe200000010ff */
[----:B-1----:R-:W-:Y:S01]  /*8ce0*/  FMUL.FTZ R15, R177, UR5 ;  /* 0x00000005b10f7c20 */ /* 0x002fe20008410000 */
        /* <DEDUP_REMOVED lines=9> */
[----:B------:R-:W-:Y:S01]  /*8d80*/  STS [R245], R38 ;  /* 0x00000026f5007388 */ /* 0x000fe20000000800 */
[----:B------:R-:W-:Y:S01]  /*8d90*/  F2FP.BF16.F32.PACK_AB R25, R25, R162 ;  /* 0x000000a21919723e */ /* 0x000fe200000010ff */
[----:B------:R-:W-:Y:S01]  /*8da0*/  FMUL.FTZ R172, R172, UR5 ;  /* 0x00000005acac7c20 */ /* 0x000fe20008410000 */
[----:B------:R-:W-:Y:S01]  /*8db0*/  FMUL.FTZ R13, R173, UR5 ;  /* 0x00000005ad0d7c20 */ /* 0x000fe20008410000 */
[----:B------:R-:W-:Y:S01]  /*8dc0*/  STS [R245+0x400], R37 ;  /* 0x00040025f5007388 */ /* 0x000fe20000000800 */
        /* <DEDUP_REMOVED lines=11> */
[----:B------:R-:W-:Y:S01]  /*8e80*/  STS [R245+0x1000], R36 ;  /* 0x00100024f5007388 */ /* 0x000fe20000000800 */
        /* <DEDUP_REMOVED lines=45> */
[----:B------:R-:W-:Y:S01]  /*9160*/  @UP0 UMOV UR20, UR12 ;  /* 0x0000000c00140c82 */ /* 0x000fe20008000000 */
[----:B------:R-:W-:Y:S01]  /*9170*/  F2FP.BF16.F32.PACK_AB R48, R49, R48 ;  /* 0x000000303130723e */ /* 0x000fe200000010ff */
[----:B------:R-:W-:Y:S01]  /*9180*/  STS [R245+0x4000], R22 ;  /* 0x00400016f5007388 */ /* 0x000fe20000000800 */
[----:B------:R-:W-:-:S02]  /*9190*/  F2FP.BF16.F32.PACK_AB R50, R51, R50 ;  /* 0x000000323332723e */ /* 0x000fc400000010ff */
[----:B------:R-:W-:Y:S01]  /*91a0*/  F2FP.BF16.F32.PACK_AB R40, R41, R40 ;  /* 0x000000282928723e */ /* 0x000fe200000010ff */
[----:B------:R-:W-:Y:S01]  /*91b0*/  STS [R245+0x4400], R21 ;  /* 0x00440015f5007388 */ /* 0x000fe20000000800 */
[----:B------:R-:W-:Y:S02]  /*91c0*/  F2FP.BF16.F32.PACK_AB R42, R43, R42 ;  /* 0x0000002a2b2a723e */ /* 0x000fe400000010ff */
[----:B------:R-:W-:Y:S01]  /*91d0*/  F2FP.BF16.F32.PACK_AB R44, R45, R44 ;  /* 0x0000002c2d2c723e */ /* 0x000fe200000010ff */
[----:B------:R-:W-:Y:S01]  /*91e0*/  STS [R246+0x4000], R15 ;  /* 0x0040000ff6007388 */ /* 0x000fe20000000800 */
[----:B------:R-:W-:Y:S02]  /*91f0*/  F2FP.BF16.F32.PACK_AB R46, R47, R46 ;  /* 0x0000002e2f2e723e */ /* 0x000fe400000010ff */
        /* <DEDUP_REMOVED lines=24> */
[----:B------:R-:W-:Y:S01]  /*9380*/  PLOP3.LUT P0, PT, PT, PT, UP0, 0x80, 0x0 ;  /* 0x000000000000781c */ /* 0x000fe20003f0f008 */
[----:B------:R-:W-:Y:S04]  /*9390*/  STS [R246+0x6400], R6 ;  /* 0x00640006f6007388 */ /* 0x000fe80000000800 */
[----:B------:R-:W-:Y:S04]  /*93a0*/  STS [R245+0x7000], R9 ;  /* 0x00700009f5007388 */ /* 0x000fe80000000800 */
[----:B------:R-:W-:Y:S04]  /*93b0*/  STS [R245+0x7400], R8 ;  /* 0x00740008f5007388 */ /* 0x000fe80000000800 */
[----:B------:R-:W-:Y:S04]  /*93c0*/  STS [R246+0x7000], R5 ;  /* 0x00700005f6007388 */ /* 0x000fe80000000800 */
        /* <DEDUP_REMOVED lines=31> */
[----:B-1----:R-:W1:Y:S03]  /*95c0*/  S2R R4, SR_TID.X ;  /* 0x0000000000047919 */ /* 0x002e660000002100 */
        /* <DEDUP_REMOVED lines=16> */
.L_x_244:
[----:B------:R-:W-:Y:S01]  /*96d0*/  @UP0 UIADD3 UR9, UR19, UR39, URZ ;  /* 0x0000002713090290 */ /* 0x000fe2000fffe03f */
[----:B------:R-:W-:Y:S01]  /*96e0*/  @UP0 ULDC.64 UR12, c[0x0][0x458] ;  /* 0x00011600000c0ab9 */ /* 0x000fe20000000a00 */
[----:B------:R-:W-:Y:S02]  /*96f0*/  USHF.L.U32 UR5, UR17, 0x6, URZ ;  /* 0x0000000611057899 */ /* 0x000fe4000800063f */
[----:B------:R-:W-:Y:S02]  /*9700*/  @UP0 UIMAD.WIDE.U32 UR14, UR9, UR12, URZ ;  /* 0x0000000c090e02a5 */ /* 0x000fe4000f8e003f */
[----:B------:R-:W-:-:S04]  /*9710*/  @UP0 UIMAD UR9, UR9, UR13, URZ ;  /* 0x0000000d090902a4 */ /* 0x000fc8000f8e023f */
[----:B------:R-:W-:Y:S01]  /*9720*/  @UP0 UIADD3 UR16, UR15, UR9, URZ ;  /* 0x000000090f100290 */ /* 0x000fe2000fffe03f */
[----:B------:R-:W-:Y:S11]  /*9730*/  @P0 BRA `(.L_x_245) ;  /* 0x0000000000300947 */ /* 0x000ff60003800000 */
[----:B------:R-:W-:Y:S01]  /*9740*/  USHF.R.S32.HI UR9, URZ, 0x1f, UR19 ;  /* 0x0000001f3f097899 */ /* 0x000fe20008011413 */
[----:B------:R-:W-:Y:S01]  /*9750*/  ULDC.64 UR12, c[0x0][0x458] ;  /* 0x00011600000c7ab9 */ /* 0x000fe20000000a00 */
[----:B------:R-:W-:Y:S02]  /*9760*/  USHF.R.S32.HI UR16, URZ, 0x1f, UR50 ;  /* 0x0000001f3f107899 */ /* 0x000fe40008011432 */
        /* <DEDUP_REMOVED lines=8> */
[----:B------:R-:W-:-:S12]  /*97f0*/  UIADD3 UR16, UR15, UR9, URZ ;  /* 0x000000090f107290 */ /* 0x000fd8000fffe03f */
.L_x_245:
[----:B------:R-:W-:Y:S01]  /*9800*/  BAR.SYNC.DEFER_BLOCKING 0x0 ;  /* 0x0000000000007b1d */ /* 0x000fe20000010000 */
[----:B------:R-:W-:Y:S01]  /*9810*/  USHF.R.S32.HI UR9, URZ, 0x1f, UR5 ;  /* 0x0000001f3f097899 */ /* 0x000fe20008011405 */
[----:B-1----:R-:W-:Y:S01]  /*9820*/  SHF.R.S32.HI R5, RZ, 0x1f, R4 ;  /* 0x0000001fff057819 */ /* 0x002fe20000011404 */
[----:B------:R-:W-:Y:S01]  /*9830*/  IMAD.U32 R6, RZ, RZ, UR10 ;  /* 0x0000000aff067e24 */ /* 0x000fe2000f8e00ff */
[--C-:B------:R-:W-:Y:S01]  /*9840*/  SHF.R.S32.HI R9, RZ, 0x1f, R228.reuse ;  /* 0x0000001fff097819 */ /* 0x100fe200000114e4 */
[----:B------:R-:W-:Y:S01]  /*9850*/  UIMAD UR15, UR9, UR10, URZ ;  /* 0x0000000a090f72a4 */ /* 0x000fe2000f8e023f */
[----:B------:R-:W-:Y:S01]  /*9860*/  IMAD.MOV.U32 R8, RZ, RZ, R228 ;  /* 0x000000ffff087224 */ /* 0x000fe200078e00e4 */
[----:B------:R-:W-:Y:S01]  /*9870*/  LEA.HI R4, R5, R4, RZ, 0x3 ;  /* 0x0000000405047211 */ /* 0x000fe200078f18ff */
[----:B------:R-:W-:Y:S01]  /*9880*/  UIMAD UR8, UR17, -0x40, UR8 ;  /* 0xffffffc0110878a4 */ /* 0x000fe2000f8e0208 */
[----:B------:R-:W-:Y:S01]  /*9890*/  BSSY B0, `(.L_x_246) ;  /* 0x0000031000007945 */ /* 0x000fe20003800000 */
[----:B------:R-:W-:Y:S01]  /*98a0*/  UIMAD UR15, UR5, UR11, UR15 ;  /* 0x0000000b050f72a4 */ /* 0x000fe2000f8e020f */
[----:B------:R-:W-:Y:S01]  /*98b0*/  IMAD.WIDE.U32 R6, R6, UR5, R8 ;  /* 0x0000000506067c25 */ /* 0x000fe2000f8e0008 */
[----:B------:R-:W-:Y:S01]  /*98c0*/  SHF.R.S32.HI R4, RZ, 0x3, R4 ;  /* 0x00000003ff047819 */ /* 0x000fe20000011404 */
[----:B------:R-:W-:Y:S01]  /*98d0*/  USHF.R.S32.HI UR22, URZ, 0x1f, UR58 ;  /* 0x0000001f3f167899 */ /* 0x000fe2000801143a */
[----:B------:R-:W-:-:S02]  /*98e0*/  ULDC.64 UR18, c[0x0][0x468] ;  /* 0x00011a0000127ab9 */ /* 0x000fc40000000a00 */
[----:B------:R-:W-:Y:S01]  /*98f0*/  IMAD.U32 R5, RZ, RZ, UR15 ;  /* 0x0000000fff057e24 */ /* 0x000fe2000f8e00ff */
[----:B------:R-:W-:Y:S01]  /*9900*/  IADD3 R6, P0, R6, UR20, RZ ;  /* 0x0000001406067c10 */ /* 0x000fe2000ff1e0ff */
[C---:B------:R-:W-:Y:S01]  /*9910*/  VIADD R10, R4.reuse, 0x20 ;  /* 0x00000020040a7836 */ /* 0x040fe20000000000 */
[----:B------:R-:W-:Y:S01]  /*9920*/  ISETP.GE.AND P5, PT, R4, UR8, PT ;  /* 0x0000000804007c0c */ /* 0x000fe2000bfa6270 */
[----:B------:R-:W-:Y:S01]  /*9930*/  UIMAD UR15, UR22, UR18, URZ ;  /* 0x00000012160f72a4 */ /* 0x000fe2000f8e023f */
[----:B------:R-:W-:Y:S01]  /*9940*/  IADD3.X R7, R7, UR21, R5, P0, !PT ;  /* 0x0000001507077c10 */ /* 0x000fe200087fe405 */
[----:B------:R-:W-:Y:S01]  /*9950*/  IMAD.U32 R5, RZ, RZ, UR18 ;  /* 0x00000012ff057e24 */ /* 0x000fe2000f8e00ff */
[----:B------:R-:W-:Y:S01]  /*9960*/  ISETP.GE.AND P4, PT, R10, UR8, PT ;  /* 0x000000080a007c0c */ /* 0x000fe2000bf86270 */
[----:B--2---:R1:W2:Y:S01]  /*9970*/  LDS.128 R48, [R226+0x11000] ;  /* 0x01100000e2307984 */ /* 0x0042a20000000c00 */
[----:B------:R-:W-:Y:S01]  /*9980*/  UIMAD UR19, UR58, UR19, UR15 ;  /* 0x000000133a1372a4 */ /* 0x000fe2000f8e020f */
[----:B------:R-:W-:Y:S01]  /*9990*/  IMAD.WIDE.U32 R10, R5, UR58, R6 ;  /* 0x0000003a050a7c25 */ /* 0x000fe2000f8e0006 */
[----:B------:R-:W-:Y:S01]  /*99a0*/  SHF.R.S32.HI R68, RZ, 0x1f, R4 ;  /* 0x0000001fff447819 */ /* 0x000fe20000011404 */
[----:B------:R1:W3:Y:S03]  /*99b0*/  LDS.128 R44, [R226+0x13000] ;  /* 0x01300000e22c7984 */ /* 0x0002e60000000c00 */
[----:B------:R-:W-:Y:S01]  /*99c0*/  VIADD R14, R11, UR19 ;  /* 0x000000130b0e7c36 */ /* 0x000fe20008000000 */
[----:B------:R1:W4:Y:S04]  /*99d0*/  LDS.128 R40, [R226+0x15000] ;  /* 0x01500000e2287984 */ /* 0x0003280000000c00 */
[----:B------:R1:W1:Y:S04]  /*99e0*/  LDS.128 R36, [R226+0x17000] ;  /* 0x01700000e2247984 */ /* 0x0002680000000c00 */
[----:B------:R1:W1:Y:S04]  /*99f0*/  LDS.128 R64, [R226+0x19000] ;  /* 0x01900000e2407984 */ /* 0x0002680000000c00 */
[----:B------:R1:W1:Y:S04]  /*9a00*/  LDS.128 R60, [R226+0x1b000] ;  /* 0x01b00000e23c7984 */ /* 0x0002680000000c00 */
[----:B------:R1:W1:Y:S04]  /*9a10*/  LDS.128 R56, [R226+0x1d000] ;  /* 0x01d00000e2387984 */ /* 0x0002680000000c00 */
[----:B------:R1:W1:Y:S01]  /*9a20*/  LDS.128 R52, [R226+0x1f000] ;  /* 0x01f00000e2347984 */ /* 0x0002620000000c00 */
[----:B------:R-:W-:Y:S05]  /*9a30*/  @P5 BRA `(.L_x_247) ;  /* 0x0000000000585947 */ /* 0x000fea0003800000 */
[----:B------:R-:W-:Y:S01]  /*9a40*/  ULDC UR15, c[0x0][0x2d0] ;  /* 0x0000b400000f7ab9 */ /* 0x000fe20000000800 */
[----:B------:R-:W2:Y:S01]  /*9a50*/  LDS.128 R32, [R226+0x12000] ;  /* 0x01200000e2207984 */ /* 0x000ea20000000c00 */
[----:B------:R-:W-:Y:S01]  /*9a60*/  ISETP.GE.AND P3, PT, R228, UR15, PT ;  /* 0x0000000fe4007c0c */ /* 0x000fe2000bf66270 */
[----:B------:R-:W-:Y:S01]  /*9a70*/  IMAD R5, R68, UR10, RZ ;  /* 0x0000000a44057c24 */ /* 0x000fe2000f8e02ff */
[----:B------:R-:W-:Y:S01]  /*9a80*/  ISETP.GE.AND P2, PT, R16, UR15, PT ;  /* 0x0000000f10007c0c */ /* 0x000fe2000bf46270 */
[----:B------:R-:W3:Y:S01]  /*9a90*/  LDS.128 R28, [R226+0x14000] ;  /* 0x01400000e21c7984 */ /* 0x000ee20000000c00 */
[----:B------:R-:W-:Y:S01]  /*9aa0*/  IMAD.MOV.U32 R6, RZ, RZ, R10 ;  /* 0x000000ffff067224 */ /* 0x000fe200078e000a */
[----:B------:R-:W-:Y:S01]  /*9ab0*/  ISETP.GE.AND P1, PT, R17, UR15, PT ;  /* 0x0000000f11007c0c */ /* 0x000fe2000bf26270 */
[----:B------:R-:W-:Y:S01]  /*9ac0*/  IMAD.MOV.U32 R7, RZ, RZ, R14 ;  /* 0x000000ffff077224 */ /* 0x000fe200078e000e */
[----:B------:R-:W4:Y:S01]  /*9ad0*/  LDS.128 R24, [R226+0x16000] ;  /* 0x01600000e2187984 */ /* 0x000f220000000c00 */
[----:B------:R-:W-:Y:S01]  /*9ae0*/  IMAD R5, R4, UR11, R5 ;  /* 0x0000000b04057c24 */ /* 0x000fe2000f8e0205 */
[----:B------:R-:W-:Y:S01]  /*9af0*/  ISETP.GE.AND P0, PT, R18, UR15, PT ;  /* 0x0000000f12007c0c */ /* 0x000fe2000bf06270 */
[----:B------:R-:W-:Y:S01]  /*9b00*/  IMAD.WIDE.U32 R12, R4, UR10, R6 ;  /* 0x0000000a040c7c25 */ /* 0x000fe2000f8e0006 */
[----:B------:R-:W-:-:S02]  /*9b10*/  ULDC.64 UR18, c[0x0][0x3f0] ;  /* 0x0000fc0000127ab9 */ /* 0x000fc40000000a00 */
[----:B------:R-:W1:Y:S01]  /*9b20*/  @!P3 LDS.128 R20, [R226+0x10000] ;  /* 0x01000000e214b984 */ /* 0x000e620000000c00 */
[----:B------:R-:W-:Y:S01]  /*9b30*/  IMAD.IADD R5, R5, 0x1, R13 ;  /* 0x0000000105057824 */ /* 0x000fe200078e020d */
[----:B------:R-:W-:-:S04]  /*9b40*/  LEA R6, P6, R12, UR18, 0x1 ;  /* 0x000000120c067c11 */ /* 0x000fc8000f8c08ff */
[----:B------:R-:W-:-:S05]  /*9b50*/  LEA.HI.X R7, R12, UR19, R5, 0x1, P6 ;  /* 0x000000130c077c11 */ /* 0x000fca000b0f0c05 */
[----:B--2---:R2:W-:Y:S04]  /*9b60*/  @!P2 STG.E.128 desc[UR6][R6.64+0x80], R32 ;  /* 0x000080200600a986 */ /* 0x0045e8000c101d06 */
[----:B---3--:R2:W-:Y:S04]  /*9b70*/  @!P1 STG.E.128 desc[UR6][R6.64+0x100], R28 ;  /* 0x0001001c06009986 */ /* 0x0085e8000c101d06 */
[----:B----4-:R2:W-:Y:S04]  /*9b80*/  @!P0 STG.E.128 desc[UR6][R6.64+0x180], R24 ;  /* 0x0001801806008986 */ /* 0x0105e8000c101d06 */
[----:B-1----:R2:W-:Y:S02]  /*9b90*/  @!P3 STG.E.128 desc[UR6][R6.64], R20 ;  /* 0x000000140600b986 */ /* 0x0025e4000c101d06 */
.L_x_247:
[----:B------:R-:W-:Y:S05]  /*9ba0*/  BSYNC B0 ;  /* 0x0000000000007941 */ /* 0x000fea0003800000 */
.L_x_246:
[----:B------:R-:W-:Y:S04]  /*9bb0*/  BSSY B0, `(.L_x_248) ;  /* 0x0000016000007945 */ /* 0x000fe80003800000 */
[----:B------:R-:W-:Y:S05]  /*9bc0*/  @P4 BRA `(.L_x_249) ;  /* 0x0000000000504947 */ /* 0x000fea0003800000 */
[----:B------:R-:W-:Y:S01]  /*9bd0*/  IADD3 R5, P0, R4, 0x20, RZ ;  /* 0x0000002004057810 */ /* 0x000fe20007f1e0ff */
[----:B--2---:R-:W-:Y:S01]  /*9be0*/  IMAD.MOV.U32 R7, RZ, RZ, R14 ;  /* 0x000000ffff077224 */ /* 0x004fe200078e000e */
[----:B------:R-:W-:Y:S01]  /*9bf0*/  ULDC UR8, c[0x0][0x2d0] ;  /* 0x0000b40000087ab9 */ /* 0x000fe20000000800 */
[----:B------:R-:W-:Y:S01]  /*9c00*/  ULDC.64 UR18, c[0x0][0x3f0] ;  /* 0x0000fc0000127ab9 */ /* 0x000fe20000000a00 */
[----:B------:R-:W-:Y:S01]  /*9c10*/  ISETP.GE.AND P3, PT, R228, UR8, PT ;  /* 0x00000008e4007c0c */ /* 0x000fe2000bf66270 */
[----:B------:R-:W-:Y:S01]  /*9c20*/  IMAD.X R6, RZ, RZ, R68, P0 ;  /* 0x000000ffff067224 */ /* 0x000fe200000e0644 */
[----:B------:R-:W-:Y:S02]  /*9c30*/  ISETP.GE.AND P2, PT, R16, UR8, PT ;  /* 0x0000000810007c0c */ /* 0x000fe4000bf46270 */
[----:B------:R-:W-:Y:S01]  /*9c40*/  ISETP.GE.AND P1, PT, R17, UR8, PT ;  /* 0x0000000811007c0c */ /* 0x000fe2000bf26270 */
[----:B------:R-:W-:Y:S01]  /*9c50*/  IMAD R12, R6, UR10, RZ ;  /* 0x0000000a060c7c24 */ /* 0x000fe2000f8e02ff */
[----:B------:R-:W-:Y:S01]  /*9c60*/  ISETP.GE.AND P0, PT, R18, UR8, PT ;  /* 0x0000000812007c0c */ /* 0x000fe2000bf06270 */
[----:B------:R-:W-:-:S04]  /*9c70*/  IMAD.MOV.U32 R6, RZ, RZ, R10 ;  /* 0x000000ffff067224 */ /* 0x000fc800078e000a */
[----:B------:R-:W-:-:S04]  /*9c80*/  IMAD.WIDE.U32 R10, R5, UR10, R6 ;  /* 0x0000000a050a7c25 */ /* 0x000fc8000f8e0006 */
[----:B------:R-:W-:Y:S01]  /*9c90*/  IMAD R5, R5, UR11, R12 ;  /* 0x0000000b05057c24 */ /* 0x000fe2000f8e020c */
[----:B------:R-:W-:-:S03]  /*9ca0*/  LEA R6, P6, R10, UR18, 0x1 ;  /* 0x000000120a067c11 */ /* 0x000fc6000f8c08ff */
[----:B------:R-:W-:-:S05]  /*9cb0*/  IMAD.IADD R5, R5, 0x1, R11 ;  /* 0x0000000105057824 */ /* 0x000fca00078e020b */
[----:B------:R-:W-:-:S05]  /*9cc0*/  LEA.HI.X R7, R10, UR19, R5, 0x1, P6 ;  /* 0x000000130a077c11 */ /* 0x000fca000b0f0c05 */
[----:B------:R2:W-:Y:S04]  /*9cd0*/  @!P3 STG.E.128 desc[UR6][R6.64], R48 ;  /* 0x000000300600b986 */ /* 0x0005e8000c101d06 */
[----:B---3--:R2:W-:Y:S04]  /*9ce0*/  @!P2 STG.E.128 desc[UR6][R6.64+0x80], R44 ;  /* 0x0000802c0600a986 */ /* 0x0085e8000c101d06 */
[----:B----4-:R2:W-:Y:S04]  /*9cf0*/  @!P1 STG.E.128 desc[UR6][R6.64+0x100], R40 ;  /* 0x0001002806009986 */ /* 0x0105e8000c101d06 */
[----:B-1----:R2:W-:Y:S02]  /*9d00*/  @!P0 STG.E.128 desc[UR6][R6.64+0x180], R36 ;  /* 0x0001802406008986 */ /* 0x0025e4000c101d06 */
.L_x_249:
[----:B------:R-:W-:Y:S05]  /*9d10*/  BSYNC B0 ;  /* 0x0000000000007941 */ /* 0x000fea0003800000 */
.L_x_248:
[----:B--2---:R2:W1:Y:S01]  /*9d20*/  LDS.128 R28, [R226+0x18000] ;  /* 0x01800000e21c7984 */ /* 0x0044620000000c00 */
[----:B------:R-:W-:Y:S01]  /*9d30*/  IMAD.U32 R6, RZ, RZ, UR12 ;  /* 0x0000000cff067e24 */ /* 0x000fe2000f8e00ff */
[----:B------:R-:W-:Y:S01]  /*9d40*/  UIMAD UR9, UR9, UR12, URZ ;  /* 0x0000000c090972a4 */ /* 0x000fe2000f8e023f */
[----:B------:R-:W-:Y:S01]  /*9d50*/  BSSY B0, `(.L_x_250) ;  /* 0x0000023000007945 */ /* 0x000fe20003800000 */
[----:B------:R2:W1:Y:S01]  /*9d60*/  LDS.128 R24, [R226+0x1a000] ;  /* 0x01a00000e2187984 */ /* 0x0004620000000c00 */
[----:B------:R-:W-:Y:S01]  /*9d70*/  IMAD.WIDE.U32 R6, R6, UR5, R8 ;  /* 0x0000000506067c25 */ /* 0x000fe2000f8e0008 */
[----:B------:R-:W-:Y:S02]  /*9d80*/  UIMAD UR5, UR5, UR13, UR9 ;  /* 0x0000000d050572a4 */ /* 0x000fe4000f8e0209 */
[----:B------:R2:W1:Y:S01]  /*9d90*/  LDS.128 R20, [R226+0x1c000] ;  /* 0x01c00000e2147984 */ /* 0x0004620000000c00 */
[----:B------:R-:W-:Y:S01]  /*9da0*/  USHF.R.S32.HI UR10, URZ, 0x1f, UR58 ;  /* 0x0000001f3f0a7899 */ /* 0x000fe2000801143a */
[----:B------:R-:W-:Y:S01]  /*9db0*/  IADD3 R6, P0, R6, UR14, RZ ;  /* 0x0000000e06067c10 */ /* 0x000fe2000ff1e0ff */
[----:B------:R-:W-:Y:S01]  /*9dc0*/  ULDC.64 UR8, c[0x0][0x470] ;  /* 0x00011c0000087ab9 */ /* 0x000fe20000000a00 */
[----:B------:R2:W1:Y:S01]  /*9dd0*/  LDS.128 R12, [R226+0x1e000] ;  /* 0x01e00000e20c7984 */ /* 0x0004620000000c00 */
[----:B------:R-:W-:Y:S01]  /*9de0*/  IMAD.U32 R5, RZ, RZ, UR5 ;  /* 0x00000005ff057e24 */ /* 0x000fe2000f8e00ff */
[----:B------:R-:W-:-:S04]  /*9df0*/  UIMAD UR5, UR10, UR8, URZ ;  /* 0x000000080a0572a4 */ /* 0x000fc8000f8e023f */
        /* <DEDUP_REMOVED lines=20> */
[----:B-1----:R1:W-:Y:S04]  /*9f40*/  @!P3 STG.E.128 desc[UR6][R6.64], R28 ;  /* 0x0000001c0600b986 */ /* 0x0023e8000c101d06 */
[----:B------:R1:W-:Y:S04]  /*9f50*/  @!P2 STG.E.128 desc[UR6][R6.64+0x80], R24 ;  /* 0x000080180600a986 */ /* 0x0003e8000c101d06 */
[----:B------:R1:W-:Y:S04]  /*9f60*/  @!P1 STG.E.128 desc[UR6][R6.64+0x100], R20 ;  /* 0x0001001406009986 */ /* 0x0003e8000c101d06 */
[----:B------:R1:W-:Y:S02]  /*9f70*/  @!P0 STG.E.128 desc[UR6][R6.64+0x180], R12 ;  /* 0x0001800c06008986 */ /* 0x0003e4000c101d06 */
.L_x_251:
[----:B------:R-:W-:Y:S05]  /*9f80*/  BSYNC B0 ;  /* 0x0000000000007941 */ /* 0x000fea0003800000 */
.L_x_250:
[----:B------:R-:W-:Y:S05]  /*9f90*/  @P4 BRA `(.L_x_224) ;  /* 0x0000000000504947 */ /* 0x000fea0003800000 */
[----:B------:R-:W-:Y:S01]  /*9fa0*/  IADD3 R4, P0, R4, 0x20, RZ ;  /* 0x0000002004047810 */ /* 0x000fe20007f1e0ff */
[----:B-1----:R-:W-:Y:S01]  /*9fb0*/  IMAD.MOV.U32 R7, RZ, RZ, R5 ;  /* 0x000000ffff077224 */ /* 0x002fe200078e0005 */
[----:B------:R-:W-:Y:S01]  /*9fc0*/  ULDC UR5, c[0x0][0x2d0] ;  /* 0x0000b40000057ab9 */ /* 0x000fe20000000800 */
[----:B------:R-:W-:Y:S01]  /*9fd0*/  IMAD.MOV.U32 R6, RZ, RZ, R8 ;  /* 0x000000ffff067224 */ /* 0x000fe200078e0008 */
[----:B------:R-:W-:Y:S01]  /*9fe0*/  ISETP.GE.AND P2, PT, R16, UR5, PT ;  /* 0x0000000510007c0c */ /* 0x000fe2000bf46270 */
[----:B------:R-:W-:Y:S01]  /*9ff0*/  IMAD.X R9, RZ, RZ, R68, P0 ;  /* 0x000000ffff097224 */ /* 0x000fe200000e0644 */
[----:B------:R-:W-:Y:S01]  /*a000*/  ISETP.GE.AND P1, PT, R17, UR5, PT ;  /* 0x0000000511007c0c */ /* 0x000fe2000bf26270 */
[----:B------:R-:W-:Y:S01]  /*a010*/  IMAD.WIDE.U32 R6, R4, UR12, R6 ;  /* 0x0000000c04067c25 */ /* 0x000fe2000f8e0006 */
[----:B------:R-:W-:Y:S01]  /*a020*/  ISETP.GE.AND P3, PT, R228, UR5, PT ;  /* 0x00000005e4007c0c */ /* 0x000fe2000bf66270 */
[----:B------:R-:W-:Y:S01]  /*a030*/  ULDC.64 UR8, c[0x0][0x3f8] ;  /* 0x0000fe0000087ab9 */ /* 0x000fe20000000a00 */
[----:B------:R-:W-:Y:S01]  /*a040*/  ISETP.GE.AND P0, PT, R18, UR5, PT ;  /* 0x0000000512007c0c */ /* 0x000fe2000bf06270 */
[----:B------:R-:W-:-:S04]  /*a050*/  IMAD R5, R9, UR12, RZ ;  /* 0x0000000c09057c24 */ /* 0x000fc8000f8e02ff */
[----:B------:R-:W-:Y:S01]  /*a060*/  IMAD R5, R4, UR13, R5 ;  /* 0x0000000d04057c24 */ /* 0x000fe2000f8e0205 */
[----:B------:R-:W-:-:S03]  /*a070*/  LEA R4, P4, R6, UR8, 0x1 ;  /* 0x0000000806047c11 */ /* 0x000fc6000f8808ff */
[----:B------:R-:W-:-:S05]  /*a080*/  IMAD.IADD R5, R5, 0x1, R7 ;  /* 0x0000000105057824 */ /* 0x000fca00078e0207 */
[----:B------:R-:W-:-:S05]  /*a090*/  LEA.HI.X R5, R6, UR9, R5, 0x1, P4 ;  /* 0x0000000906057c11 */ /* 0x000fca000a0f0c05 */
[----:B------:R1:W-:Y:S04]  /*a0a0*/  @!P3 STG.E.128 desc[UR6][R4.64], R64 ;  /* 0x000000400400b986 */ /* 0x0003e8000c101d06 */
[----:B------:R1:W-:Y:S04]  /*a0b0*/  @!P2 STG.E.128 desc[UR6][R4.64+0x80], R60 ;  /* 0x0000803c0400a986 */ /* 0x0003e8000c101d06 */
[----:B------:R1:W-:Y:S04]  /*a0c0*/  @!P1 STG.E.128 desc[UR6][R4.64+0x100], R56 ;  /* 0x0001003804009986 */ /* 0x0003e8000c101d06 */
[----:B------:R1:W-:Y:S02]  /*a0d0*/  @!P0 STG.E.128 desc[UR6][R4.64+0x180], R52 ;  /* 0x0001803404008986 */ /* 0x0003e4000c101d06 */
.L_x_224:
[----:B------:R-:W-:Y:S05]  /*a0e0*/  BSYNC B1 ;  /* 0x0000000000017941 */ /* 0x000fea0003800000 */
.L_x_210:
[----:B------:R-:W-:Y:S01]  /*a0f0*/  R2UR UR8, R251 ;  /* 0x00000000fb0872ca */ /* 0x000fe200000e0000 */
[----:B------:R-:W-:Y:S01]  /*a100*/  ULDC UR5, c[0x0][0xc] ;  /* 0x0000030000057ab9 */ /* 0x000fe20000000800 */
[----:B------:R-:W-:Y:S02]  /*a110*/  UIADD3 UR61, UR61, 0x1, URZ ;  /* 0x000000013d3d7890 */ /* 0x000fe4000fffe03f */
[----:B------:R-:W-:-:S09]  /*a120*/  UIADD3 UR17, UR5, UR17, URZ ;  /* 0x0000001105117290 */ /* 0x000fd2000fffe03f */
[----:B------:R-:W-:-:S06]  /*a130*/  UISETP.GE.AND UP0, UPT, UR17, UR8, UPT ;  /* 0x000000081100728c */ /* 0x000fcc000bf06270 */
[----:B------:R-:W-:-:S13]  /*a140*/  PLOP3.LUT P0, PT, PT, PT, UP0, 0x80, 0x0 ;  /* 0x000000000000781c */ /* 0x000fda0003f0f008 */
[----:B------:R-:W-:Y:S05]  /*a150*/  @P0 BRA `(.L_x_252) ;  /* 0x0000000000040947 */ /* 0x000fea0003800000 */
[----:B------:R-:W-:Y:S05]  /*a160*/  BRA `(.L_x_253) ;  /* 0xffffff68003c7947 */ /* 0x000fea000383ffff */
.L_x_252:
[----:B------:R-:W-:Y:S05]  /*a170*/  EXIT ;  /* 0x000000000000794d */ /* 0x000fea0003800000 */
.L_x_254:
        /* <DEDUP_REMOVED lines=16> */
.L_x_1038:


//--------------------- .text._ZN5flash44flash_bwd_dq_dk_dv_loop_seqk_parallel_kernelI23Flash_bwd_kernel_traitsILi256ELi64ELi64ELi8ELi4ELi2ELi2ELb0ELb1EN7cutlass10bfloat16_tE19Flash_kernel_traitsILi256ELi64ELi64ELi8ES3_EELb0ELb1ELb0ELb0ELb0ELb1ELb0EEEvNS_16Flash_bwd_paramsE --------------------------
	.section	.text._ZN5flash44flash_bwd_dq_dk_dv_loop_seqk_parallel_kernelI23Flash_bwd_kernel_traitsILi256ELi64ELi64ELi8ELi4ELi2ELi2ELb0ELb1EN7cutlass10bfloat16_tE19Flash_kernel_traitsILi256ELi64ELi64ELi8ES3_EELb0ELb1ELb0ELb0ELb0ELb1ELb0EEEvNS_16Flash_bwd_paramsE,"ax",@progbits
	.align	128
        .global         _ZN5flash44flash_bwd_dq_dk_dv_loop_seqk_parallel_kernelI23Flash_bwd_kernel_traitsILi256ELi64ELi64ELi8ELi4ELi2ELi2ELb0ELb1EN7cutlass10bfloat16_tE19Flash_kernel_traitsILi256ELi64ELi64ELi8ES3_EELb0ELb1ELb0ELb0ELb0ELb1ELb0EEEvNS_16Flash_bwd_paramsE
        .type           _ZN5flash44flash_bwd_dq_dk_dv_loop_seqk_parallel_kernelI23Flash_bwd_kernel_traitsILi256ELi64ELi64ELi8ELi4ELi2ELi2ELb0ELb1EN7cutlass10bfloat16_tE19Flash_kernel_traitsILi256ELi64ELi64ELi8ES3_EELb0ELb1ELb0ELb0ELb0ELb1ELb0EEEvNS_16Flash_bwd_paramsE,@function
        .size           _ZN5flash44flash_bwd_dq_dk_dv_loop_seqk_parallel_kernelI23Flash_bwd_kernel_traitsILi256ELi64ELi64ELi8ELi4ELi2ELi2ELb0ELb1EN7cutlass10bfloat16_tE19Flash_kernel_traitsILi256ELi64ELi64ELi8ES3_EELb0ELb1ELb0ELb0ELb0ELb1ELb0EEEvNS_16Flash_bwd_paramsE,(.L_x_1039 - _ZN5flash44flash_bwd_dq_dk_dv_loop_seqk_parallel_kernelI23Flash_bwd_kernel_traitsILi256ELi64ELi64ELi8ELi4ELi2ELi2ELb0ELb1EN7cutlass10bfloat16_tE19Flash_kernel_traitsILi256ELi64ELi64ELi8ES3_EELb0ELb1ELb0ELb0ELb0ELb1ELb0EEEvNS_16Flash_bwd_paramsE)
        .other          _ZN5flash44flash_bwd_dq_dk_dv_loop_seqk_parallel_kernelI23Flash_bwd_kernel_traitsILi256ELi64ELi64ELi8ELi4ELi2ELi2ELb0ELb1EN7cutlass10bfloat16_tE19Flash_kernel_traitsILi256ELi64ELi64ELi8ES3_EELb0ELb1ELb0ELb0ELb0ELb1ELb0EEEvNS_16Flash_bwd_paramsE,@"STO_CUDA_ENTRY STV_DEFAULT"
_ZN5flash44flash_bwd_dq_dk_dv_loop_seqk_parallel_kernelI23Flash_bwd_kernel_traitsILi256ELi64ELi64ELi8ELi4ELi2ELi2ELb0ELb1EN7cutlass10bfloat16_tE19Flash_kernel_traitsILi256ELi64ELi64ELi8ES3_EELb0ELb1ELb0ELb0ELb0ELb1ELb0EEEvNS_16Flash_bwd_paramsE:
.text._ZN5flash44flash_bwd_dq_dk_dv_loop_seqk_parallel_kernelI23Flash_bwd_kernel_traitsILi256ELi64ELi64ELi8ELi4ELi2ELi2ELb0ELb1EN7cutlass10bfloat16_tE19Flash_kernel_traitsILi256ELi64ELi64ELi8ES3_EELb0ELb1ELb0ELb0ELb0ELb1ELb0EEEvNS_16Flash_bwd_paramsE:
        /* <DEDUP_REMOVED lines=15> */
[----:B------:R-:W-:Y:S02]  /*00f0*/  IMAD.MOV.U32 R226, RZ, RZ, 0x20 ;  /* 0x00000020ffe27424 */ /* 0x000fe400078e00ff */
[----:B------:R-:W-:Y:S02]  /*0100*/  IMAD.MOV.U32 R222, RZ, RZ, 0x40 ;  /* 0x00000040ffde7424 */ /* 0x000fe400078e00ff */
[----:B------:R-:W-:Y:S01]  /*0110*/  IMAD.MOV.U32 R238, RZ, RZ, -0x10 ;  /* 0xfffffff0ffee7424 */ /* 0x000fe200078e00ff */
[----:B------:R-:W3:Y:S08]  /*0120*/  S2UR UR57, SR_CTAID.Z ;  /* 0x00000000003979c3 */ /* 0x000ef00000002700 */
[----:B------:R-:W-:Y:S08]  /*0130*/  S2UR UR46, SR_CTAID.Y ;  /* 0x00000000002e79c3 */ /* 0x000ff00000002600 */
[----:B------:R-:W4:Y:S01]  /*0140*/  S2UR UR4, SR_CgaCtaId ;  /* 0x00000000000479c3 */ /* 0x000f220000008800 */
[----:B--2---:R-:W-:Y:S01]  /*0150*/  ULEA UR5, UR5, UR7, 0x18 ;  /* 0x0000000705057291 */ /* 0x004fe2000f8ec03f */
[----:B-1----:R-:W-:Y:S01]  /*0160*/  SHF.R.S32.HI R11, RZ, 0x1f, R15 ;  /* 0x0000001fff0b7819 */ /* 0x002fe2000001140f */
[----:B------:R-:W-:Y:S01]  /*0170*/  IMAD.SHL.U32 R248, R15, 0x2, RZ ;  /* 0x000000020ff87824 */ /* 0x000fe200078e00ff */
[----:B---3--:R-:W-:-:S02]  /*0180*/  USHF.R.S32.HI UR7, URZ, 0x1f, UR57 ;  /* 0x0000001f3f077899 */ /* 0x008fc40008011439 */
[CC--:B------:R-:W-:Y:S02]  /*0190*/  LEA.HI R5, R11.reuse, R15.reuse, RZ, 0x5 ;  /* 0x0000000f0b057211 */ /* 0x0c0fe400078f28ff */
[CC--:B------:R-:W-:Y:S02]  /*01a0*/  LEA.HI R9, R11.reuse, R15.reuse, RZ, 0x4 ;  /* 0x0000000f0b097211 */ /* 0x0c0fe400078f20ff */
[--C-:B------:R-:W-:Y:S02]  /*01b0*/  SHF.R.S32.HI R6, RZ, 0x5, R5.reuse ;  /* 0x00000005ff067819 */ /* 0x100fe40000011405 */
[----:B------:R-:W-:Y:S02]  /*01c0*/  SHF.R.S32.HI R0, RZ, 0x1f, R5 ;  /* 0x0000001fff007819 */ /* 0x000fe40000011405 */
[----:B------:R-:W-:Y:S02]  /*01d0*/  LEA.HI R17, R11, R15, RZ, 0x2 ;  /* 0x0000000f0b117211 */ /* 0x000fe400078f10ff */
[----:B------:R-:W-:-:S02]  /*01e0*/  LEA.HI R0, R0, R6, RZ, 0x2 ;  /* 0x0000000600007211 */ /* 0x000fc400078f10ff */
[----:B------:R-:W-:Y:S01]  /*01f0*/  LEA.HI R2, R5, R6, RZ, 0x1 ;  /* 0x0000000605027211 */ /* 0x000fe200078f08ff */
[----:B----4-:R-:W-:Y:S01]  /*0200*/  ULEA UR4, UR4, UR6, 0x18 ;  /* 0x0000000604047291 */ /* 0x010fe2000f8ec03f */
[----:B------:R-:W-:Y:S01]  /*0210*/  SHF.R.S32.HI R7, RZ, 0x4, R9 ;  /* 0x00000004ff077819 */ /* 0x000fe20000011409 */
[----:B------:R-:W-:Y:S01]  /*0220*/  USHF.R.S32.HI UR6, URZ, 0x1f, UR57 ;  /* 0x0000001f3f067899 */ /* 0x000fe20008011439 */
[--C-:B------:R-:W-:Y:S02]  /*0230*/  SHF.R.S32.HI R10, RZ, 0x2, R17.reuse ;  /* 0x00000002ff0a7819 */ /* 0x100fe40000011411 */
[----:B------:R-:W-:Y:S02]  /*0240*/  SHF.R.S32.HI R4, RZ, 0x1f, R17 ;  /* 0x0000001fff047819 */ /* 0x000fe40000011411 */
[----:B------:R-:W-:Y:S01]  /*0250*/  LOP3.LUT R3, R0, 0xfffffffc, RZ, 0xc0, !PT ;  /* 0xfffffffc00037812 */ /* 0x000fe200078ec0ff */
[----:B------:R-:W-:Y:S01]  /*0260*/  IMAD.U32 R252, RZ, RZ, UR6 ;  /* 0x00000006fffc7e24 */ /* 0x000fe2000f8e00ff */
[----:B------:R-:W-:Y:S01]  /*0270*/  LOP3.LUT R0, R2, 0xfffffffe, RZ, 0xc0, !PT ;  /* 0xfffffffe02007812 */ /* 0x000fe200078ec0ff */
[----:B------:R-:W-:Y:S01]  /*0280*/  UIADD3 UR6, UR5, 0x20000, URZ ;  /* 0x0002000005067890 */ /* 0x000fe2000fffe03f */
[----:B------:R-:W-:Y:S01]  /*0290*/  LEA.HI R8, R9, R7, RZ, 0x1 ;  /* 0x0000000709087211 */ /* 0x000fe200078f08ff */
[----:B------:R-:W-:Y:S01]  /*02a0*/  IMAD.IADD R218, R6, 0x1, -R3 ;  /* 0x0000000106da7824 */ /* 0x000fe200078e0a03 */
[----:B------:R-:W-:Y:S01]  /*02b0*/  LEA.HI R2, R4, R10, RZ, 0x3 ;  /* 0x0000000a04027211 */ /* 0x000fe200078f18ff */
[----:B------:R-:W-:Y:S01]  /*02c0*/  IMAD.IADD R224, R6, 0x1, -R0 ;  /* 0x0000000106e07824 */ /* 0x000fe200078e0a00 */
[----:B------:R-:W-:-:S02]  /*02d0*/  LOP3.LUT R4, R8, 0xfffffffe, RZ, 0xc0, !PT ;  /* 0xfffffffe08047812 */ /* 0x000fc400078ec0ff */
[----:B------:R-:W-:Y:S02]  /*02e0*/  LOP3.LUT R0, R2, 0xfffffff8, RZ, 0xc0, !PT ;  /* 0xfffffff802007812 */ /* 0x000fe400078ec0ff */
[-C--:B------:R-:W-:Y:S01]  /*02f0*/  LEA.HI R13, R11, R15.reuse, RZ, 0x3 ;  /* 0x0000000f0b0d7211 */ /* 0x080fe200078f18ff */
[----:B------:R-:W-:Y:S01]  /*0300*/  IMAD.IADD R12, R7, 0x1, -R4 ;  /* 0x00000001070c7824 */ /* 0x000fe200078e0a04 */
[----:B------:R-:W-:Y:S01]  /*0310*/  LOP3.LUT R2, R5, 0xffffffe0, RZ, 0xc0, !PT ;  /* 0xffffffe005027812 */ /* 0x000fe200078ec0ff */
[----:B------:R-:W-:Y:S01]  /*0320*/  IMAD.IADD R7, R10, 0x1, -R0 ;  /* 0x000000010a077824 */ /* 0x000fe200078e0a00 */
[----:B------:R-:W-:Y:S01]  /*0330*/  SHF.R.S32.HI R5, RZ, 0x3, R13 ;  /* 0x00000003ff057819 */ /* 0x000fe2000001140d */
[----:B------:R-:W-:Y:S01]  /*0340*/  IMAD.SHL.U32 R10, R12, 0x200, RZ ;  /* 0x000002000c0a7824 */ /* 0x000fe200078e00ff */
[----:B------:R-:W-:Y:S01]  /*0350*/  LOP3.LUT R0, R13, 0xfffffff8, RZ, 0xc0, !PT ;  /* 0xfffffff80d007812 */ /* 0x000fe200078ec0ff */
[----:B------:R-:W-:Y:S01]  /*0360*/  IMAD.IADD R2, R15, 0x1, -R2 ;  /* 0x000000010f027824 */ /* 0x000fe200078e0a02 */
[----:B------:R-:W-:Y:S01]  /*0370*/  LOP3.LUT R3, R9, 0xfffffff0, RZ, 0xc0, !PT ;  /* 0xfffffff009037812 */ /* 0x000fe200078ec0ff */
[----:B------:R-:W-:Y:S01]  /*0380*/  IMAD.SHL.U32 R5, R5, 0x40, RZ ;  /* 0x0000004005057824 */ /* 0x000fe200078e00ff */
[----:B------:R-:W-:Y:S01]  /*0390*/  LEA.HI R9, R11, R15, RZ, 0x6 ;  /* 0x0000000f0b097211 */ /* 0x000fe200078f30ff */
[C---:B------:R-:W-:Y:S01]  /*03a0*/  IMAD.IADD R0, R15.reuse, 0x1, -R0 ;  /* 0x000000010f007824 */ /* 0x040fe200078e0a00 */
[----:B------:R-:W-:Y:S01]  /*03b0*/  SHF.R.S32.HI R6, RZ, 0x1f, R2 ;  /* 0x0000001fff067819 */ /* 0x000fe20000011402 */
[----:B------:R-:W-:Y:S01]  /*03c0*/  IMAD.IADD R4, R15, 0x1, -R3 ;  /* 0x000000010f047824 */ /* 0x000fe200078e0a03 */
[----:B------:R-:W-:Y:S01]  /*03d0*/  LOP3.LUT R3, R5, 0x1c0, RZ, 0xc0, !PT ;  /* 0x000001c005037812 */ /* 0x000fe200078ec0ff */
[----:B------:R-:W-:Y:S01]  /*03e0*/  IMAD.SHL.U32 R5, R0, 0x8, RZ ;  /* 0x0000000800057824 */ /* 0x000fe200078e00ff */
[----:B------:R-:W-:-:S02]  /*03f0*/  LEA.HI R16, R6, R2, RZ, 0x2 ;  /* 0x0000000206107211 */ /* 0x000fc400078f10ff */
[----:B------:R-:W-:Y:S02]  /*0400*/  SHF.R.S32.HI R6, RZ, 0x1f, R4 ;  /* 0x0000001fff067819 */ /* 0x000fe40000011404 */
[----:B------:R-:W-:Y:S02]  /*0410*/  LOP3.LUT R2, R3, 0x38, R5, 0xf8, !PT ;  /* 0x0000003803027812 */ /* 0x000fe400078ef805 */
[----:B------:R-:W-:Y:S02]  /*0420*/  SHF.R.U32.HI R3, RZ, 0x3, R3 ;  /* 0x00000003ff037819 */ /* 0x000fe40000011603 */
[----:B------:R-:W-:Y:S02]  /*0430*/  LOP3.LUT P4, RZ, R0, 0x2, RZ, 0xc0, !PT ;  /* 0x0000000200ff7812 */ /* 0x000fe4000788c0ff */
[----:B------:R-:W-:Y:S02]  /*0440*/  LEA.HI R14, R6, R4, RZ, 0x3 ;  /* 0x00000004060e7211 */ /* 0x000fe400078f18ff */
[C---:B------:R-:W-:Y:S01]  /*0450*/  LOP3.LUT P3, RZ, R0.reuse, 0x4, RZ, 0xc0, !PT ;  /* 0x0000000400ff7812 */ /* 0x040fe2000786c0ff */
[----:B------:R-:W-:Y:S01]  /*0460*/  IMAD.SHL.U32 R0, R0, 0x40, RZ ;  /* 0x0000004000007824 */ /* 0x000fe200078e00ff */
[----:B------:R-:W-:Y:S01]  /*0470*/  LOP3.LUT R5, R2, R3, RZ, 0x3c, !PT ;  /* 0x0000000302057212 */ /* 0x000fe200078e3cff */
[----:B------:R-:W-:Y:S01]  /*0480*/  IMAD.SHL.U32 R2, R224, 0x10, RZ ;  /* 0x00000010e0027824 */ /* 0x000fe200078e00ff */
[----:B------:R-:W-:-:S02]  /*0490*/  LOP3.LUT R3, R14, 0xfffffff8, RZ, 0xc0, !PT ;  /* 0xfffffff80e037812 */ /* 0x000fc400078ec0ff */
[----:B------:R-:W-:Y:S02]  /*04a0*/  LOP3.LUT R0, R0, 0x1c0, RZ, 0xc0, !PT ;  /* 0x000001c000007812 */ /* 0x000fe400078ec0ff */
[----:B------:R-:W-:Y:S01]  /*04b0*/  LEA.HI R6, R11, R15, RZ, 0x7 ;  /* 0x0000000f0b067211 */ /* 0x000fe200078f38ff */
[----:B------:R-:W-:Y:S01]  /*04c0*/  IMAD.IADD R8, R4, 0x1, -R3 ;  /* 0x0000000104087824 */ /* 0x000fe200078e0a03 */
[C---:B------:R-:W-:Y:S02]  /*04d0*/  LOP3.LUT R3, R0.reuse, 0x8, R13, 0xf8, !PT ;  /* 0x0000000800037812 */ /* 0x040fe400078ef80d */
[----:B------:R-:W-:Y:S02]  /*04e0*/  LOP3.LUT R4, R0, 0x10, R2, 0xf8, !PT ;  /* 0x0000001000047812 */ /* 0x000fe400078ef802 */
[----:B------:R-:W-:Y:S02]  /*04f0*/  SHF.R.U32.HI R219, RZ, 0x3, R0 ;  /* 0x00000003ffdb7819 */ /* 0x000fe40000011600 */
[----:B------:R-:W-:-:S02]  /*0500*/  LOP3.LUT R0, R7, 0x1, RZ, 0xc0, !PT ;  /* 0x0000000107007812 */ /* 0x000fc400078ec0ff */
[----:B------:R-:W-:Y:S02]  /*0510*/  SHF.R.S32.HI R6, RZ, 0x7, R6 ;  /* 0x00000007ff067819 */ /* 0x000fe40000011406 */
[----:B------:R-:W-:Y:S02]  /*0520*/  ISETP.NE.U32.AND P0, PT, R0, 0x1, PT ;  /* 0x000000010000780c */ /* 0x000fe40003f05070 */
[----:B------:R-:W-:Y:S01]  /*0530*/  SHF.R.S32.HI R0, RZ, 0x6, R9 ;  /* 0x00000006ff007819 */ /* 0x000fe20000011409 */
[----:B------:R-:W-:Y:S01]  /*0540*/  IMAD R2, R6, 0x800, R10 ;  /* 0x0000080006027824 */ /* 0x000fe200078e020a */
[----:B------:R-:W-:Y:S02]  /*0550*/  LOP3.LUT R3, R3, R219, RZ, 0x3c, !PT ;  /* 0x000000db03037212 */ /* 0x000fe400078e3cff */
[----:B------:R-:W-:Y:S01]  /*0560*/  LOP3.LUT R13, R4, 0x8, R13, 0xf8, !PT ;  /* 0x00000008040d7812 */ /* 0x000fe200078ef80d */
[C---:B------:R-:W-:Y:S01]  /*0570*/  IMAD R231, R0.reuse, 0x200, R5 ;  /* 0x0000020000e77824 */ /* 0x040fe200078e0205 */
[C---:B------:R-:W-:Y:S01]  /*0580*/  R2P PR, R7.reuse, 0x6 ;  /* 0x0000000607007804 */ /* 0x040fe20000000000 */
[----:B------:R-:W-:Y:S01]  /*0590*/  IMAD.SHL.U32 R5, R0, 0x8, RZ ;  /* 0x0000000800057824 */ /* 0x000fe200078e00ff */
[C---:B------:R-:W-:Y:S01]  /*05a0*/  LOP3.LUT P6, RZ, R8.reuse, 0x2, RZ, 0xc0, !PT ;  /* 0x0000000208ff7812 */ /* 0x040fe200078cc0ff */
[----:B------:R-:W-:Y:S01]  /*05b0*/  IMAD.SHL.U32 R0, R7, 0x40, RZ ;  /* 0x0000004007007824 */ /* 0x000fe200078e00ff */
[----:B------:R-:W-:Y:S01]  /*05c0*/  LOP3.LUT P5, RZ, R8, 0x4, RZ, 0xc0, !PT ;  /* 0x0000000408ff7812 */ /* 0x000fe200078ac0ff */
[----:B------:R-:W-:Y:S01]  /*05d0*/  IMAD.IADD R3, R2, 0x1, R3 ;  /* 0x0000000102037824 */ /* 0x000fe200078e0203 */
[----:B------:R-:W-:Y:S01]  /*05e0*/  LOP3.LUT R2, R17, 0x7ffffffc, RZ, 0xc0, !PT ;  /* 0x7ffffffc11027812 */ /* 0x000fe200078ec0ff */
[----:B------:R-:W-:Y:S01]  /*05f0*/  IMAD.SHL.U32 R4, R6, 0x20, RZ ;  /* 0x0000002006047824 */ /* 0x000fe200078e00ff */
[----:B------:R-:W-:Y:S01]  /*0600*/  LOP3.LUT R0, R0, 0x1c0, RZ, 0xc0, !PT ;  /* 0x000001c000007812 */ /* 0x000fe200078ec0ff */
[----:B------:R-:W-:Y:S01]  /*0610*/  IMAD.SHL.U32 R6, R12, 0x20, RZ ;  /* 0x000000200c067824 */ /* 0x000fe200078e00ff */
[----:B------:R-:W-:Y:S01]  /*0620*/  LOP3.LUT R219, R10, R13, R219, 0xf6, !PT ;  /* 0x0000000d0adb7212 */ /* 0x000fe200078ef6db */
[----:B------:R-:W-:Y:S01]  /*0630*/  IMAD.IADD R9, R15, 0x1, -R2 ;  /* 0x000000010f097824 */ /* 0x000fe200078e0a02 */
[----:B------:R-:W-:Y:S01]  /*0640*/  LOP3.LUT R2, R5, 0x18, RZ, 0xc0, !PT ;  /* 0x0000001805027812 */ /* 0x000fe200078ec0ff */
[----:B------:R-:W-:Y:S01]  /*0650*/  IMAD.SHL.U32 R3, R3, 0x2, RZ ;  /* 0x0000000203037824 */ /* 0x000fe200078e00ff */
[----:B------:R-:W-:-:S02]  /*0660*/  SHF.R.U32.HI R5, RZ, 0x3, R0 ;  /* 0x00000003ff057819 */ /* 0x000fc40000011600 */
[----:B------:R-:W-:Y:S02]  /*0670*/  LOP3.LUT R248, R4, 0x6, R248, 0xf8, !PT ;  /* 0x0000000604f87812 */ /* 0x000fe400078ef8f8 */
[----:B------:R-:W-:Y:S02]  /*0680*/  LOP3.LUT R4, R0, 0x20, R4, 0xf8, !PT ;  /* 0x0000002000047812 */ /* 0x000fe400078ef804 */
[----:B------:R-:W-:Y:S01]  /*0690*/  LOP3.LUT R7, R5, R0, R2, 0x1e, !PT ;  /* 0x0000000005077212 */ /* 0x000fe200078e1e02 */
[----:B------:R-:W-:Y:S01]  /*06a0*/  IMAD.SHL.U32 R0, R9, 0x2, RZ ;  /* 0x0000000209007824 */ /* 0x000fe200078e00ff */
[----:B------:R-:W-:Y:S01]  /*06b0*/  LOP3.LUT R11, R2, 0x20, R6, 0xf8, !PT ;  /* 0x00000020020b7812 */ /* 0x000fe200078ef806 */
[----:B------:R-:W-:Y:S01]  /*06c0*/  IMAD.SHL.U32 R6, R8, 0x40, RZ ;  /* 0x0000004008067824 */ /* 0x000fe200078e00ff */
[----:B------:R-:W-:Y:S01]  /*06d0*/  LOP3.LUT R5, R4, R5, RZ, 0x3c, !PT ;  /* 0x0000000504057212 */ /* 0x000fe200078e3cff */
[--C-:B------:R-:W-:Y:S01]  /*06e0*/  IMAD R4, R218, 0x400, R0.reuse ;  /* 0x00000400da047824 */ /* 0x100fe200078e0200 */
[----:B------:R-:W-:Y:S01]  /*06f0*/  SEL R216, R222, 0xffffffc0, !P3 ;  /* 0xffffffc0ded87807 */ /* 0x000fe20005800000 */
[----:B------:R-:W-:Y:S01]  /*0700*/  IMAD R2, R224, 0x400, R0 ;  /* 0x00000400e0027824 */ /* 0x000fe200078e0200 */
[----:B------:R-:W-:Y:S01]  /*0710*/  LOP3.LUT R0, R6, 0x1c0, RZ, 0xc0, !PT ;  /* 0x000001c006007812 */ /* 0x000fe200078ec0ff */
[----:B------:R-:W-:Y:S01]  /*0720*/  IMAD.IADD R237, R4, 0x1, R5 ;  /* 0x0000000104ed7824 */ /* 0x000fe200078e0205 */
[----:B------:R-:W-:Y:S01]  /*0730*/  SEL R222, R222, 0xffffffc0, !P5 ;  /* 0xffffffc0dede7807 */ /* 0x000fe20006800000 */
[----:B------:R-:W-:Y:S01]  /*0740*/  IMAD.SHL.U32 R4, R12, 0x8, RZ ;  /* 0x000000080c047824 */ /* 0x000fe200078e00ff */
[----:B------:R-:W-:Y:S01]  /*0750*/  SEL R238, R238, 0x10, !P0 ;  /* 0x00000010eeee7807 */ /* 0x000fe20004000000 */
[----:B------:R-:W-:Y:S01]  /*0760*/  IMAD.IADD R244, R2, 0x1, R7 ;  /* 0x0000000102f47824 */ /* 0x000fe200078e0207 */
[----:B------:R-:W-:Y:S01]  /*0770*/  SHF.R.U32.HI R2, RZ, 0x3, R0 ;  /* 0x00000003ff027819 */ /* 0x000fe20000011600 */
[----:B------:R-:W-:Y:S01]  /*0780*/  IMAD.SHL.U32 R5, R14, 0x40, RZ ;  /* 0x000000400e057824 */ /* 0x000fe200078e00ff */
[----:B------:R-:W-:-:S02]  /*0790*/  LOP3.LUT R6, R0, 0x8, R4, 0xf8, !PT ;  /* 0x0000000800067812 */ /* 0x000fc400078ef804 */
[----:B------:R-:W-:Y:S02]  /*07a0*/  SHF.R.S32.HI R4, RZ, 0x2, R16 ;  /* 0x00000002ff047819 */ /* 0x000fe40000011410 */
[----:B------:R-:W-:Y:S02]  /*07b0*/  LOP3.LUT R7, R2, R11, R0, 0x1e, !PT ;  /* 0x0000000b02077212 */ /* 0x000fe400078e1e00 */
[----:B------:R-:W-:Y:S01]  /*07c0*/  LOP3.LUT R0, R5, 0xfffffe00, RZ, 0xc0, !PT ;  /* 0xfffffe0005007812 */ /* 0x000fe200078ec0ff */
[----:B------:R-:W-:Y:S01]  /*07d0*/  IMAD R249, R218, 0x10, R4 ;  /* 0x00000010daf97824 */ /* 0x000fe200078e0204 */
[----:B------:R-:W-:Y:S01]  /*07e0*/  LOP3.LUT R2, R6, R2, RZ, 0x3c, !PT ;  /* 0x0000000206027212 */ /* 0x000fe200078e3cff */
[----:B------:R-:W-:Y:S01]  /*07f0*/  IMAD.U32 R4, RZ, RZ, UR7 ;  /* 0x00000007ff047e24 */ /* 0x000fe2000f8e00ff */
[----:B------:R-:W-:Y:S01]  /*0800*/  USHF.L.U32 UR7, UR46, 0x7, URZ ;  /* 0x000000072e077899 */ /* 0x000fe2000800063f */
[--C-:B------:R-:W-:Y:S01]  /*0810*/  IMAD R218, R218, 0x400, R0.reuse ;  /* 0x00000400dada7824 */ /* 0x100fe200078e0200 */
[----:B------:R-:W-:Y:S01]  /*0820*/  LEA R237, R237, UR5, 0x1 ;  /* 0x00000005eded7c11 */ /* 0x000fe2000f8e08ff */
[----:B------:R-:W-:Y:S01]  /*0830*/  IMAD R224, R224, 0x400, R0 ;  /* 0x00000400e0e07824 */ /* 0x000fe200078e0200 */
[----:B------:R-:W-:Y:S01]  /*0840*/  LEA R219, R219, UR5, 0x1 ;  /* 0x00000005dbdb7c11 */ /* 0x000fe2000f8e08ff */
[----:B------:R-:W-:Y:S01]  /*0850*/  IMAD.IADD R218, R218, 0x1, R2 ;  /* 0x00000001dada7824 */ /* 0x000fe200078e0202 */
[----:B------:R-:W-:Y:S01]  /*0860*/  LOP3.LUT R0, R7, R0, RZ, 0xfc, !PT ;  /* 0x0000000007007212 */ /* 0x000fe200078efcff */
[----:B------:R-:W-:Y:S01]  /*0870*/  IMAD.IADD R224, R2, 0x1, R224 ;  /* 0x0000000102e07824 */ /* 0x000fe200078e02e0 */
[----:B------:R-:W-:Y:S01]  /*0880*/  LEA R231, R231, UR5, 0x1 ;  /* 0x00000005e7e77c11 */ /* 0x000fe2000f8e08ff */
[----:B------:R-:W-:Y:S01]  /*0890*/  IMAD.U32 R2, RZ, RZ, UR7 ;  /* 0x00000007ff027e24 */ /* 0x000fe2000f8e00ff */
[----:B------:R-:W-:Y:S01]  /*08a0*/  USHF.R.S32.HI UR7, URZ, 0x1f, UR46 ;  /* 0x0000001f3f077899 */ /* 0x000fe2000801142e */
[----:B------:R-:W-:Y:S01]  /*08b0*/  LEA R218, R218, UR5, 0x1 ;  /* 0x00000005dada7c11 */ /* 0x000fe2000f8e08ff */
[C---:B------:R-:W-:Y:S01]  /*08c0*/  VIADD R236, R237.reuse, 0x20 ;  /* 0x00000020edec7836 */ /* 0x040fe20000000000 */
[----:B------:R-:W-:Y:S01]  /*08d0*/  LEA R224, R224, UR6, 0x1 ;  /* 0x00000006e0e07c11 */ /* 0x000fe2000f8e08ff */
[----:B------:R-:W-:Y:S01]  /*08e0*/  @P1 VIADD R236, R237, 0xffffffe0 ;  /* 0xffffffe0edec1836 */ /* 0x000fe20000000000 */
[----:B------:R-:W-:Y:S01]  /*08f0*/  LEA R0, R0, UR5, 0x1 ;  /* 0x0000000500007c11 */ /* 0x000fe2000f8e08ff */
[----:B------:R-:W-:Y:S01]  /*0900*/  IMAD.U32 R2, RZ, RZ, UR7 ;  /* 0x00000007ff027e24 */ /* 0x000fe2000f8e00ff */
[----:B------:R-:W-:Y:S01]  /*0910*/  UIADD3 UR7, UR5, 0x10000, URZ ;  /* 0x0001000005077890 */ /* 0x000fe2000fffe03f */
[----:B------:R-:W-:Y:S01]  /*0920*/  SEL R2, R226, 0xffffffe0, !P4 ;  /* 0xffffffe0e2027807 */ /* 0x000fe20006000000 */
[----:B------:R-:W-:Y:S01]  /*0930*/  IMAD.IADD R225, R222, 0x1, R224 ;  /* 0x00000001dee17824 */ /* 0x000fe200078e02e0 */
[----:B------:R-:W-:Y:S01]  /*0940*/  SEL R226, R226, 0xffffffe0, !P6 ;  /* 0xffffffe0e2e27807 */ /* 0x000fe20007000000 */
[----:B------:R-:W-:-:S02]  /*0950*/  IMAD.IADD R221, R216, 0x1, R219 ;  /* 0x00000001d8dd7824 */ /* 0x000fc400078e02db */
[----:B------:R-:W-:Y:S01]  /*0960*/  VIADD R217, R3, UR7 ;  /* 0x0000000703d97c36 */ /* 0x000fe20008000000 */
[----:B------:R-:W-:Y:S01]  /*0970*/  LEA R244, R244, UR7, 0x1 ;  /* 0x00000007f4f47c11 */ /* 0x000fe2000f8e08ff */
[----:B------:R-:W-:Y:S01]  /*0980*/  IMAD.IADD R220, R218, 0x1, R226 ;  /* 0x00000001dadc7824 */ /* 0x000fe200078e02e2 */
[----:B------:R-:W-:Y:S01]  /*0990*/  ULDC.64 UR6, c[0x0][0x208] ;  /* 0x0000820000067ab9 */ /* 0x000fe20000000a00 */
[C---:B------:R-:W-:Y:S02]  /*09a0*/  IMAD.IADD R2, R217.reuse, 0x1, R2 ;  /* 0x00000001d9027824 */ /* 0x040fe400078e0202 */
[----:B------:R-:W-:Y:S02]  /*09b0*/  IMAD.IADD R217, R217, 0x1, R216 ;  /* 0x00000001d9d97824 */ /* 0x000fe400078e02d8 */
[----:B------:R-:W-:Y:S02]  /*09c0*/  IMAD.IADD R239, R237, 0x1, R238 ;  /* 0x00000001edef7824 */ /* 0x000fe400078e02ee */
[----:B------:R-:W-:-:S02]  /*09d0*/  VIADD R245, R244, 0x40 ;  /* 0x00000040f4f57836 */ /* 0x000fc40000000000 */
[----:B------:R-:W-:Y:S02]  /*09e0*/  IMAD.IADD R223, R218, 0x1, R222 ;  /* 0x00000001dadf7824 */ /* 0x000fe400078e02de */
[----:B------:R-:W-:Y:S02]  /*09f0*/  IMAD.IADD R227, R226, 0x1, R224 ;  /* 0x00000001e2e37824 */ /* 0x000fe400078e02e0 */
[----:B------:R-:W-:Y:S02]  /*0a00*/  IMAD.IADD R216, R2, 0x1, R216 ;  /* 0x0000000102d87824 */ /* 0x000fe400078e02d8 */
[----:B------:R-:W-:Y:S02]  /*0a10*/  @P2 VIADD R245, R244, 0xffffffc0 ;  /* 0xffffffc0f4f52836 */ /* 0x000fe40000000000 */
[----:B------:R-:W-:Y:S02]  /*0a20*/  IMAD.IADD R238, R238, 0x1, R236 ;  /* 0x00000001eeee7824 */ /* 0x000fe400078e02ec */
[----:B------:R-:W-:-:S02]  /*0a30*/  IMAD.IADD R222, R220, 0x1, R222 ;  /* 0x00000001dcde7824 */ /* 0x000fc400078e02de */
[----:B------:R-:W-:-:S07]  /*0a40*/  IMAD.IADD R226, R226, 0x1, R225 ;  /* 0x00000001e2e27824 */ /* 0x000fce00078e02e1 */
.L_x_283:
        /* <DEDUP_REMOVED lines=16> */
[----:B-1----:R-:W-:Y:S01]  /*0b50*/  IMAD.U32 R4, RZ, RZ, UR10 ;  /* 0x0000000aff047e24 */ /* 0x002fe2000f8e00ff */
[----:B------:R-:W-:-:S02]  /*0b60*/  @UP4 UIADD3 UR12, UP1, UR17, UR12, URZ ;  /* 0x0000000c110c4290 */ /* 0x000fc4000ff3e03f */
[----:B------:R-:W-:Y:S01]  /*0b70*/  UIADD3.X UR8, UR5, UR15, URZ, UP2, !UPT ;  /* 0x0000000f05087290 */ /* 0x000fe200097fe43f */
[----:B------:R-:W-:Y:S01]  /*0b80*/  IMAD.U32 R5, RZ, RZ, UR11 ;  /* 0x0000000bff057e24 */ /* 0x000fe2000f8e00ff */
[----:B------:R-:W-:Y:S01]  /*0b90*/  UISETP.NE.AND.EX UP2, UPT, UR15, URZ, UPT, UP0 ;  /* 0x0000003f0f00728c */ /* 0x000fe2000bf45300 */
[----:B------:R-:W-:Y:S02]  /*0ba0*/  ULDC.U8 UR18, c[0x0][0x3c2] ;  /* 0x0000f08000127ab9 */ /* 0x000fe40000000000 */
[----:B------:R-:W-:Y:S01]  /*0bb0*/  ULDC.64 UR14, c[0x0][0x2f8] ;  /* 0x0000be00000e7ab9 */ /* 0x000fe20000000a00 */
[----:B------:R-:W-:Y:S01]  /*0bc0*/  @UP4 UIADD3.X UR13, UR5, UR13, URZ, UP1, !UPT ;  /* 0x0000000d050d4290 */ /* 0x000fe20008ffe43f */
[----:B------:R-:W-:Y:S01]  /*0bd0*/  IMAD.U32 R6, RZ, RZ, UR12 ;  /* 0x0000000cff067e24 */ /* 0x000fe2000f8e00ff */
[----:B------:R-:W-:Y:S01]  /*0be0*/  UISETP.NE.AND UP1, UPT, UR18, URZ, UPT ;  /* 0x0000003f1200728c */ /* 0x000fe2000bf25270 */
[----:B------:R-:W-:Y:S01]  /*0bf0*/  PLOP3.LUT P3, PT, PT, PT, UP2, 0x80, 0x0 ;  /* 0x000000000000781c */ /* 0x000fe20003f6f028 */
[----:B------:R-:W-:Y:S01]  /*0c00*/  UISETP.EQ.U32.AND UP4, UPT, UR14, URZ, UPT ;  /* 0x0000003f0e00728c */ /* 0x000fe2000bf82070 */
[----:B--2---:R1:W2:Y:S01]  /*0c10*/  @P0 LDG.E R8, desc[UR6][R4.64] ;  /* 0x0000000604080981 */ /* 0x0042a2000c1e1900 */
[----:B------:R-:W-:Y:S01]  /*0c20*/  IMAD.U32 R7, RZ, RZ, UR13 ;  /* 0x0000000dff077e24 */ /* 0x000fe2000f8e00ff */
[----:B------:R-:W-:Y:S01]  /*0c30*/  @!UP3 ULDC.64 UR10, c[0x0][0x318] ;  /* 0x0000c600000abab9 */ /* 0x000fe20000000a00 */
[----:B------:R-:W-:-:S03]  /*0c40*/  UISETP.EQ.OR.EX UP4, UPT, UR15, URZ, !UP1, UP4 ;  /* 0x0000003f0f00728c */ /* 0x000fc6000cf82740 */
[----:B---3--:R-:W3:Y:S03]  /*0c50*/  @P1 LDG.E R10, desc[UR6][R6.64] ;  /* 0x00000006060a1981 */ /* 0x008ee6000c1e1900 */
[----:B------:R-:W-:Y:S01]  /*0c60*/  PLOP3.LUT P2, PT, PT, PT, UP4, 0x80, 0x0 ;  /* 0x000000000000781c */ /* 0x000fe20003f4f048 */
[----:B-1----:R-:W-:Y:S01]  /*0c70*/  IMAD.U32 R5, RZ, RZ, UR8 ;  /* 0x00000008ff057e24 */ /* 0x002fe2000f8e00ff */
[----:B------:R-:W-:Y:S01]  /*0c80*/  UIADD3 UR8, UP0, UR17, UR14, URZ ;  /* 0x0000000e11087290 */ /* 0x000fe2000ff1e03f */
[----:B------:R-:W-:-:S03]  /*0c90*/  IMAD.U32 R4, RZ, RZ, UR16 ;  /* 0x00000010ff047e24 */ /* 0x000fc6000f8e00ff */
[----:B------:R-:W-:Y:S02]  /*0ca0*/  UIADD3.X UR5, UR5, UR15, URZ, UP0, !UPT ;  /* 0x0000000f05057290 */ /* 0x000fe400087fe43f */
[----:B----4-:R-:W4:Y:S04]  /*0cb0*/  @P3 LDG.E R9, desc[UR6][R4.64] ;  /* 0x0000000604093981 */ /* 0x010f28000c1e1900 */
[----:B-----5:R1:W5:Y:S02]  /*0cc0*/  @P3 LDG.E R6, desc[UR6][R4.64+0x4] ;  /* 0x0000040604063981 */ /* 0x020364000c1e1900 */
[----:B-1----:R-:W-:Y:S01]  /*0cd0*/  IMAD.U32 R4, RZ, RZ, UR8 ;  /* 0x00000008ff047e24 */ /* 0x002fe2000f8e00ff */
[----:B------:R-:W-:Y:S01]  /*0ce0*/  UMOV UR18, URZ ;  /* 0x0000003f00127c82 */ /* 0x000fe20008000000 */
        /* <DEDUP_REMOVED lines=11> */
[----:B------:R-:W-:-:S02]  /*0da0*/  ISETP.NE.U32.AND P0, PT, RZ, UR14, PT ;  /* 0x0000000eff007c0c */ /* 0x000fc4000bf05070 */
[----:B---3--:R-:W-:Y:S02]  /*0db0*/  @P1 R2UR UR18, R10 ;  /* 0x000000000a1212ca */ /* 0x008fe400000e0000 */
[----:B------:R-:W-:-:S11]  /*0dc0*/  ISETP.NE.AND.EX P0, PT, RZ, UR15, PT, P0 ;  /* 0x0000000fff007c0c */ /* 0x000fd6000bf05300 */
        /* <DEDUP_REMOVED lines=11> */
.L_x_255:
        /* <DEDUP_REMOVED lines=11> */
[----:B------:R-:W-:-:S03]  /*0f30*/  UIMAD.WIDE.U32 UR20, UR46, UR10, URZ ;  /* 0x0000000a2e1472a5 */ /* 0x000fc6000f8e003f */
[----:B------:R-:W2:Y:S01]  /*0f40*/  S2UR UR14, SR_CTAID.X ;  /* 0x00000000000e79c3 */ /* 0x000ea20000002500 */
[----:B------:R-:W-:Y:S02]  /*0f50*/  UIMAD UR10, UR59, UR10, URZ ;  /* 0x0000000a3b0a72a4 */ /* 0x000fe4000f8e023f */
[----:B------:R-:W-:Y:S02]  /*0f60*/  UISETP.NE.AND UP1, UPT, UR29, -0x1, UPT ;  /* 0xffffffff1d00788c */ /* 0x000fe4000bf25270 */
[----:B------:R-:W-:Y:S01]  /*0f70*/  UIMAD UR33, UR46, UR11, UR10 ;  /* 0x0000000b2e2172a4 */ /* 0x000fe2000f8e020a */
[----:B------:R-:W-:Y:S02]  /*0f80*/  ULDC.64 UR40, c[0x0][0x240] ;  /* 0x0000900000287ab9 */ /* 0x000fe40000000a00 */
[----:B------:R-:W-:Y:S01]  /*0f90*/  @!UP0 ULDC.64 UR10, c[0x0][0x418] ;  /* 0x00010600000a8ab9 */ /* 0x000fe20000000a00 */
[----:B------:R-:W-:Y:S01]  /*0fa0*/  ULDC UR60, c[0x0][0x2d4] ;  /* 0x0000b500003c7ab9 */ /* 0x000fe20000000800 */
[----:B------:R-:W-:Y:S01]  /*0fb0*/  ULDC UR26, c[0x0][0x2dc] ;  /* 0x0000b700001a7ab9 */ /* 0x000fe20000000800 */
[----:B------:R-:W-:Y:S01]  /*0fc0*/  ULDC UR61, c[0x0][0x270] ;  /* 0x00009c00003d7ab9 */ /* 0x000fe20000000800 */
[----:B------:R-:W-:-:S02]  /*0fd0*/  @!UP0 UIMAD.WIDE.U32 UR34, UR46, UR10, URZ ;  /* 0x0000000a2e2282a5 */ /* 0x000fc4000f8e003f */
[----:B------:R-:W-:Y:S01]  /*0fe0*/  @UP1 UIADD3 UR16, UR18, UR29, URZ ;  /* 0x0000001d12101290 */ /* 0x000fe2000fffe03f */
[----:B-1----:R-:W-:Y:S01]  /*0ff0*/  IABS R8, R9 ;  /* 0x0000000900087213 */ /* 0x002fe20000000000 */
[----:B------:R-:W-:Y:S01]  /*1000*/  USHF.R.S32.HI UR43, URZ, 0x1f, UR60 ;  /* 0x0000001f3f2b7899 */ /* 0x000fe2000801143c */
[----:B------:R-:W-:Y:S01]  /*1010*/  ISETP.NE.AND P3, PT, R9, RZ, PT ;  /* 0x000000ff0900720c */ /* 0x000fe20003f65270 */
[----:B------:R-:W-:Y:S01]  /*1020*/  UIMAD UR50, UR57, UR26, URZ ;  /* 0x0000001a393272a4 */ /* 0x000fe2000f8e023f */
[----:B------:R-:W1:Y:S01]  /*1030*/  I2F.RP R4, R8 ;  /* 0x0000000800047306 */ /* 0x000e620000209400 */
[----:B------:R-:W-:Y:S02]  /*1040*/  UIADD3 UR48, UR21, UR33, URZ ;  /* 0x0000002115307290 */ /* 0x000fe4000fffe03f */
[----:B------:R-:W-:Y:S02]  /*1050*/  UIADD3 UR17, UR32, 0x3f, URZ ;  /* 0x0000003f20117890 */ /* 0x000fe4000fffe03f */
[----:B--2---:R-:W-:-:S02]  /*1060*/  UIMAD.WIDE.U32 UR30, UR14, UR12, URZ ;  /* 0x0000000c0e1e72a5 */ /* 0x004fc4000f8e003f */
[----:B------:R-:W-:Y:S02]  /*1070*/  USHF.R.S32.HI UR22, URZ, 0x1f, UR17 ;  /* 0x0000001f3f167899 */ /* 0x000fe40008011411 */
[----:B------:R-:W-:Y:S02]  /*1080*/  UIMAD UR45, UR14, UR13, UR31 ;  /* 0x0000000d0e2d72a4 */ /* 0x000fe4000f8e021f */
[----:B------:R-:W-:Y:S01]  /*1090*/  USHF.L.U32 UR14, UR46, 0x7, URZ ;  /* 0x000000072e0e7899 */ /* 0x000fe2000800063f */
[----:B------:R-:W-:Y:S01]  /*10a0*/  @UP0 ULDC.64 UR12, c[0x0][0x420] ;  /* 0x00010800000c0ab9 */ /* 0x000fe20000000a00 */
[----:B------:R-:W-:Y:S01]  /*10b0*/  UIMAD UR31, UR5, UR41, URZ ;  /* 0x00000029051f72a4 */ /* 0x000fe2000f8e023f */
[----:B-1----:R-:W1:Y:S01]  /*10c0*/  MUFU.RCP R4, R4 ;  /* 0x0000000400047308 */ /* 0x002e620000001000 */
[----:B------:R-:W-:Y:S02]  /*10d0*/  @UP0 UIMAD.WIDE.U32 UR36, UR5, UR12, URZ ;  /* 0x0000000c052402a5 */ /* 0x000fe4000f8e003f */
[----:B------:R-:W-:-:S02]  /*10e0*/  @!UP0 UIMAD UR12, UR59, UR10, URZ ;  /* 0x0000000a3b0c82a4 */ /* 0x000fc4000f8e023f */
[----:B------:R-:W-:Y:S02]  /*10f0*/  USEL UR38, UR14, URZ, UP2 ;  /* 0x0000003f0e267287 */ /* 0x000fe40009000000 */
[----:B------:R-:W-:Y:S02]  /*1100*/  UIMAD.WIDE.U32 UR14, UR5, UR40, URZ ;  /* 0x00000028050e72a5 */ /* 0x000fe4000f8e003f */
[----:B------:R-:W-:Y:S02]  /*1110*/  @!UP0 UIMAD UR39, UR46, UR11, UR12 ;  /* 0x0000000b2e2782a4 */ /* 0x000fe4000f8e020c */
[----:B------:R-:W-:Y:S02]  /*1120*/  UIMAD.WIDE UR10, UR26, UR61, URZ ;  /* 0x0000003d1a0a72a5 */ /* 0x000fe4000f8e023f */
[----:B------:R-:W-:Y:S01]  /*1130*/  USEL UR56, UR20, UR14, !UP0 ;  /* 0x0000000e14387287 */ /* 0x000fe2000c000000 */
[----:B------:R-:W-:Y:S01]  /*1140*/  @UP1 ULDC.64 UR26, c[0x0][0x248] ;  /* 0x00009200001a1ab9 */ /* 0x000fe20000000a00 */
[----:B------:R-:W-:Y:S01]  /*1150*/  @UP0 UIMAD UR51, UR5, UR13, UR37 ;  /* 0x0000000d053302a4 */ /* 0x000fe2000f8e0225 */
[----:B-1----:R-:W-:Y:S01]  /*1160*/  VIADD R4, R4, 0xffffffe ;  /* 0x0ffffffe04047836 */ /* 0x002fe20000000000 */
[----:B------:R-:W-:-:S02]  /*1170*/  @UP1 UIMAD.WIDE.U32 UR20, UR16, UR26, URZ ;  /* 0x0000001a101412a5 */ /* 0x000fc4000f8e003f */
[----:B------:R-:W-:Y:S01]  /*1180*/  @UP1 UIMAD UR42, UR16, UR27, URZ ;  /* 0x0000001b102a12a4 */ /* 0x000fe2000f8e023f */
[----:B------:R-:W1:Y:S01]  /*1190*/  F2I.FTZ.U32.TRUNC.NTZ R5, R4 ;  /* 0x0000000400057305 */ /* 0x000e62000021f000 */
[----:B------:R-:W-:Y:S02]  /*11a0*/  UIMAD UR16, UR43, UR46, URZ ;  /* 0x0000002e2b1072a4 */ /* 0x000fe4000f8e023f */
[----:B------:R-:W-:Y:S02]  /*11b0*/  UIMAD.WIDE.U32 UR12, UR46, UR60, URZ ;  /* 0x0000003c2e0c72a5 */ /* 0x000fe4000f8e003f */
[----:B------:R-:W-:Y:S02]  /*11c0*/  UIMAD UR16, UR59, UR60, UR16 ;  /* 0x0000003c3b1072a4 */ /* 0x000fe4000f8e0210 */
[----:B------:R-:W-:Y:S02]  /*11d0*/  ULEA.HI UR22, UR22, UR17, URZ, 0x6 ;  /* 0x0000001116167291 */ /* 0x000fe4000f8f303f */
[----:B------:R-:W-:-:S02]  /*11e0*/  UIMAD UR17, UR11, UR12, URZ ;  /* 0x0000000c0b1172a4 */ /* 0x000fc4000f8e023f */
[----:B------:R-:W-:Y:S02]  /*11f0*/  UIADD3 UR16, UR13, UR16, URZ ;  /* 0x000000100d107290 */ /* 0x000fe4000fffe03f */
[----:B------:R-:W-:Y:S01]  /*1200*/  @UP0 UIADD3 UR48, UR15, UR31, URZ ;  /* 0x0000001f0f300290 */ /* 0x000fe2000fffe03f */
[----:B-1----:R-:W-:Y:S01]  /*1210*/  IMAD.MOV R4, RZ, RZ, -R5 ;  /* 0x000000ffff047224 */ /* 0x002fe200078e0a05 */
[----:B------:R-:W-:Y:S02]  /*1220*/  UIMAD.WIDE.U32 UR14, UR10, UR12, URZ ;  /* 0x0000000c0a0e72a5 */ /* 0x000fe4000f8e003f */
[----:B------:R-:W-:Y:S01]  /*1230*/  UIMAD UR16, UR10, UR16, UR17 ;  /* 0x000000100a1072a4 */ /* 0x000fe2000f8e0211 */
[----:B------:R-:W-:Y:S01]  /*1240*/  IMAD R6, R4, R8, RZ ;  /* 0x0000000804067224 */ /* 0x000fe200078e02ff */
[----:B------:R-:W-:Y:S01]  /*1250*/  ULOP3.LUT UR17, UR22, 0xffffffc0, URZ, 0xc0, !UPT ;  /* 0xffffffc016117892 */ /* 0x000fe2000f8ec03f */
[----:B------:R-:W-:Y:S01]  /*1260*/  IMAD.MOV.U32 R4, RZ, RZ, RZ ;  /* 0x000000ffff047224 */ /* 0x000fe200078e00ff */
[----:B------:R-:W-:-:S02]  /*1270*/  USHF.L.U64.HI UR19, UR46, 0x7, UR59 ;  /* 0x000000072e137899 */ /* 0x000fc4000801023b */
[----:B------:R-:W-:Y:S01]  /*1280*/  UIMAD.WIDE.U32 UR12, UR10, UR5, URZ ;  /* 0x000000050a0c72a5 */ /* 0x000fe2000f8e003f */
[----:B------:R-:W-:Y:S01]  /*1290*/  IMAD.HI.U32 R4, R5, R6, R4 ;  /* 0x0000000605047227 */ /* 0x000fe200078e0004 */
[----:B------:R-:W-:Y:S01]  /*12a0*/  MOV R5, R7 ;  /* 0x0000000700057202 */ /* 0x000fe20000000f00 */
[----:B------:R-:W-:Y:S01]  /*12b0*/  UIADD3 UR49, UR15, UR16, URZ ;  /* 0x000000100f317290 */ /* 0x000fe2000fffe03f */
[----:B------:R-:W-:Y:S01]  /*12c0*/  ULDC.U8 UR24, c[0x0][0x3d8] ;  /* 0x0000f60000187ab9 */ /* 0x000fe20000000000 */
[----:B------:R-:W-:Y:S02]  /*12d0*/  UIADD3 UR15, UR17, -0x40, URZ ;  /* 0xffffffc0110f7890 */ /* 0x000fe4000fffe03f */
[----:B------:R-:W-:Y:S01]  /*12e0*/  IMAD.HI.U32 R4, R4, R5, RZ ;  /* 0x0000000504047227 */ /* 0x000fe200078e00ff */
[----:B------:R-:W-:Y:S02]  /*12f0*/  UISETP.NE.AND UP3, UPT, UR24, URZ, UPT ;  /* 0x0000003f1800728c */ /* 0x000fe4000bf65270 */
[----:B------:R-:W-:Y:S01]  /*1300*/  USEL UR19, UR19, URZ, UP2 ;  /* 0x0000003f13137287 */ /* 0x000fe20009000000 */
[----:B------:R-:W-:Y:S01]  /*1310*/  IMAD.MOV R6, RZ, RZ, -R4 ;  /* 0x000000ffff067224 */ /* 0x000fe200078e0a04 */
[----:B------:R-:W-:-:S02]  /*1320*/  USEL UR58, UR14, UR12, !UP0 ;  /* 0x0000000c0e3a7287 */ /* 0x000fc4000c000000 */
[----:B------:R-:W-:Y:S01]  /*1330*/  USHF.R.S32.HI UR33, URZ, 0x1f, UR15 ;  /* 0x0000001f3f217899 */ /* 0x000fe2000801140f */
[C---:B------:R-:W-:Y:S01]  /*1340*/  IMAD R5, R8.reuse, R6, R5 ;  /* 0x0000000608057224 */ /* 0x040fe200078e0205 */
[----:B------:R-:W-:Y:S02]  /*1350*/  UIADD3 UR14, UP2, UR15, UR38, URZ ;  /* 0x000000260f0e7290 */ /* 0x000fe4000ff5e03f */
[----:B------:R-:W-:Y:S02]  /*1360*/  UIMAD UR12, UR11, UR5, URZ ;  /* 0x000000050b0c72a4 */ /* 0x000fe4000f8e023f */
[----:B------:R-:W-:Y:S01]  /*1370*/  ISETP.GT.U32.AND P1, PT, R8, R5, PT ;  /* 0x000000050800720c */ /* 0x000fe20003f24070 */
[----:B------:R-:W-:Y:S02]  /*1380*/  UIADD3.X UR16, UR33, UR19, URZ, UP2, !UPT ;  /* 0x0000001321107290 */ /* 0x000fe400097fe43f */
[----:B------:R-:W-:Y:S01]  /*1390*/  UIMAD UR11, UR11, UR14, URZ ;  /* 0x0000000e0b0b72a4 */ /* 0x000fe2000f8e023f */
[----:B------:R-:W-:Y:S01]  /*13a0*/  ULDC.U8 UR25, c[0x0][0x480] ;  /* 0x0001200000197ab9 */ /* 0x000fe20000000000 */
[----:B------:R-:W-:Y:S01]  /*13b0*/  ULDC UR52, c[0x0][0x2c4] ;  /* 0x0000b10000347ab9 */ /* 0x000fe20000000800 */
[----:B------:R-:W-:-:S02]  /*13c0*/  UISETP.NE.AND UP4, UPT, UR25, URZ, UPT ;  /* 0x0000003f1900728c */ /* 0x000fc4000bf85270 */
[----:B------:R-:W-:Y:S02]  /*13d0*/  @UP1 UIADD3 UR23, UR18, UR29, URZ ;  /* 0x0000001d12171290 */ /* 0x000fe4000fffe03f */
[----:B------:R-:W-:-:S03]  /*13e0*/  UIMAD UR17, UR10, UR16, UR11 ;  /* 0x000000100a1172a4 */ /* 0x000fc6000f8e020b */
[----:B------:R-:W-:Y:S01]  /*13f0*/  @!P1 IMAD.IADD R5, R5, 0x1, -R8 ;  /* 0x0000000105059824 */ /* 0x000fe200078e0a08 */
[----:B------:R-:W-:Y:S01]  /*1400*/  @!P1 IADD3 R4, R4, 0x1, RZ ;  /* 0x0000000104049810 */ /* 0x000fe20007ffe0ff */
[----:B------:R-:W-:Y:S01]  /*1410*/  @UP3 UIMAD UR16, UR46, UR52, URZ ;  /* 0x000000342e1032a4 */ /* 0x000fe2000f8e023f */
[----:B------:R-:W-:Y:S01]  /*1420*/  PLOP3.LUT P1, PT, PT, PT, UP3, 0x80, 0x0 ;  /* 0x000000000000781c */ /* 0x000fe20003f2f038 */
[----:B------:R-:W-:Y:S01]  /*1430*/  @UP1 ULDC.64 UR24, c[0x0][0x250] ;  /* 0x0000940000181ab9 */ /* 0x000fe20000000a00 */
[----:B------:R-:W-:Y:S01]  /*1440*/  ISETP.GE.U32.AND P0, PT, R5, R8, PT ;  /* 0x000000080500720c */ /* 0x000fe20003f06070 */
[----:B------:R-:W-:Y:S01]  /*1450*/  @UP0 UIADD3 UR49, UR13, UR12, URZ ;  /* 0x0000000c0d310290 */ /* 0x000fe2000fffe03f */
[----:B------:R-:W-:Y:S01]  /*1460*/  LOP3.LUT R5, R9, UR57, RZ, 0x3c, !PT ;  /* 0x0000003909057c12 */ /* 0x000fe2000f8e3cff */
[----:B------:R-:W-:Y:S02]  /*1470*/  USEL UR55, UR30, URZ, UP4 ;  /* 0x0000003f1e377287 */ /* 0x000fe4000a000000 */
[----:B------:R-:W-:Y:S01]  /*1480*/  @UP1 UIMAD.WIDE.U32 UR12, UR23, UR24, URZ ;  /* 0x00000018170c12a5 */ /* 0x000fe2000f8e003f */
[----:B------:R-:W-:Y:S01]  /*1490*/  ISETP.GE.AND P2, PT, R5, RZ, PT ;  /* 0x000000ff0500720c */ /* 0x000fe20003f46270 */
[----:B------:R-:W-:-:S02]  /*14a0*/  UIMAD.WIDE.U32 UR30, UR10, UR14, URZ ;  /* 0x0000000e0a1e72a5 */ /* 0x000fc4000f8e003f */
[----:B------:R-:W-:Y:S02]  /*14b0*/  @UP3 USEL UR14, UR16, UR5, !UP0 ;  /* 0x00000005100e3287 */ /* 0x000fe4000c000000 */
[----:B------:R-:W-:Y:S02]  /*14c0*/  @!UP3 UIMAD UR11, UR46, UR61, UR57 ;  /* 0x0000003d2e0bb2a4 */ /* 0x000fe4000f8e0239 */
[----:B------:R-:W-:Y:S01]  /*14d0*/  @P0 VIADD R4, R4, 0x1 ;  /* 0x0000000104040836 */ /* 0x000fe20000000000 */
[----:B------:R-:W-:Y:S01]  /*14e0*/  PLOP3.LUT P0, PT, PT, PT, UP1, 0x80, 0x0 ;  /* 0x000000000000781c */ /* 0x000fe20003f0f018 */
[----:B------:R-:W-:Y:S01]  /*14f0*/  @UP1 UIMAD UR23, UR23, UR25, URZ ;  /* 0x00000019171712a4 */ /* 0x000fe2000f8e023f */
[----:B------:R-:W-:Y:S01]  /*1500*/  @UP3 ULDC UR10, c[0x0][0x2e4] ;  /* 0x0000b900000a3ab9 */ /* 0x000fe20000000800 */
[----:B------:R-:W-:Y:S01]  /*1510*/  IMAD.MOV.U32 R5, RZ, RZ, R4 ;  /* 0x000000ffff057224 */ /* 0x000fe200078e0004 */
[----:B------:R-:W-:Y:S02]  /*1520*/  @UP3 UIMAD UR16, UR57, UR10, UR14 ;  /* 0x0000000a391032a4 */ /* 0x000fe4000f8e020e */
[----:B------:R-:W-:-:S02]  /*1530*/  USEL UR53, UR45, URZ, UP4 ;  /* 0x0000003f2d357287 */ /* 0x000fc4000a000000 */
[----:B------:R-:W-:Y:S01]  /*1540*/  @!UP0 UIADD3 UR51, UR35, UR39, URZ ;  /* 0x0000002723338290 */ /* 0x000fe2000fffe03f */
[----:B------:R-:W-:Y:S01]  /*1550*/  @!P2 IADD3 R5, -R5, RZ, RZ ;  /* 0x000000ff0505a210 */ /* 0x000fe20007ffe1ff */
[----:B------:R-:W-:Y:S01]  /*1560*/  @!UP3 UIMAD UR16, UR11, UR52, URZ ;  /* 0x000000340b10b2a4 */ /* 0x000fe2000f8e023f */
[----:B------:R-:W-:Y:S01]  /*1570*/  @!P3 LOP3.LUT R5, RZ, R9, RZ, 0x33, !PT ;  /* 0x00000009ff05b212 */ /* 0x000fe200078e33ff */
[----:B------:R-:W-:Y:S02]  /*1580*/  @UP1 UIADD3 UR45, UR21, UR42, URZ ;  /* 0x0000002a152d1290 */ /* 0x000fe4000fffe03f */
[----:B------:R-:W-:Y:S02]  /*1590*/  USHF.R.S32.HI UR44, URZ, 0x1f, UR28 ;  /* 0x0000001f3f2c7899 */ /* 0x000fe4000801141c */
[----:B------:R-:W-:Y:S02]  /*15a0*/  USHF.R.S32.HI UR54, URZ, 0x1f, UR50 ;  /* 0x0000001f3f367899 */ /* 0x000fe40008011432 */
[----:B------:R-:W-:-:S02]  /*15b0*/  USHF.R.S32.HI UR39, URZ, 0x6, UR22 ;  /* 0x000000063f277899 */ /* 0x000fc40008011416 */
[----:B------:R-:W-:Y:S02]  /*15c0*/  @UP1 UIADD3 UR47, UR13, UR23, URZ ;  /* 0x000000170d2f1290 */ /* 0x000fe4000fffe03f */
[----:B------:R-:W-:Y:S01]  /*15d0*/  UIADD3 UR52, UR31, UR17, URZ ;  /* 0x000000111f347290 */ /* 0x000fe2000fffe03f */
        /* <DEDUP_REMOVED lines=15> */
.L_x_257:
        /* <DEDUP_REMOVED lines=13> */
.L_x_258:
        /* <DEDUP_REMOVED lines=11> */
.L_x_259:
[----:B------:R-:W-:-:S04]  /*1850*/  UIMAD UR5, UR46, UR61, UR57 ;  /* 0x0000003d2e0572a4 */ /* 0x000fc8000f8e0239 */
[----:B------:R-:W-:-:S12]  /*1860*/  UIMAD UR5, UR5, UR60, URZ ;  /* 0x0000003c050572a4 */ /* 0x000fd8000f8e023f */
.L_x_260:
[----:B------:R-:W1:Y:S01]  /*1870*/  S2R R19, SR_TID.X ;  /* 0x0000000000137919 */ /* 0x000e620000002100 */
[----:B------:R-:W2:Y:S01]  /*1880*/  LDC.64 R14, c[0x0][0x420] ;  /* 0x00010800ff0e7b82 */ /* 0x000ea20000000a00 */
[----:B------:R-:W-:Y:S01]  /*1890*/  UIADD3 UR38, UR15, UR5, URZ ;  /* 0x000000050f267290 */ /* 0x000fe2000fffe03f */
[----:B------:R-:W-:Y:S01]  /*18a0*/  BSSY B1, `(.L_x_256) ;  /* 0x00006e4000017945 */ /* 0x000fe20003800000 */
[----:B------:R-:W-:Y:S01]  /*18b0*/  ULDC UR11, c[0x0][0x2dc] ;  /* 0x0000b700000b7ab9 */ /* 0x000fe20000000800 */
[----:B------:R-:W-:Y:S02]  /*18c0*/  UIADD3 UR31, UR15, UR16, URZ ;  /* 0x000000100f1f7290 */ /* 0x000fe4000fffe03f */
[----:B------:R-:W-:Y:S02]  /*18d0*/  UIADD3 UR5, -UR8, UR32, UR28 ;  /* 0x0000002008057290 */ /* 0x000fe4000fffe11c */
[----:B------:R-:W-:Y:S01]  /*18e0*/  UIMAD UR16, UR11, UR61, URZ ;  /* 0x0000003d0b1072a4 */ /* 0x000fe2000f8e023f */
[----:B------:R-:W-:-:S02]  /*18f0*/  ULDC.64 UR20, c[0x0][0x258] ;  /* 0x0000960000147ab9 */ /* 0x000fc40000000a00 */
[----:B------:R-:W-:Y:S01]  /*1900*/  ULDC UR11, c[0x0][0x398] ;  /* 0x0000e600000b7ab9 */ /* 0x000fe20000000800 */
[----:B------:R-:W-:Y:S02]  /*1910*/  USHF.R.S32.HI UR14, URZ, 0x1f, UR57 ;  /* 0x0000001f3f0e7899 */ /* 0x000fe40008011439 */
[----:B------:R-:W-:Y:S01]  /*1920*/  UIADD3 UR5, UR5, -UR11, URZ ;  /* 0x8000000b05057290 */ /* 0x000fe2000fffe03f */
[----:B------:R-:W-:Y:S01]  /*1930*/  ULDC.64 UR12, c[0x0][0x428] ;  /* 0x00010a00000c7ab9 */ /* 0x000fe20000000a00 */
[----:B------:R-:W-:Y:S02]  /*1940*/  ULDC.64 UR22, c[0x0][0x400] ;  /* 0x0001000000167ab9 */ /* 0x000fe40000000a00 */
[----:B------:R-:W-:Y:S01]  /*1950*/  USHF.R.S32.HI UR17, URZ, 0x1f, UR5 ;  /* 0x0000001f3f117899 */ /* 0x000fe20008011405 */
[----:B------:R-:W-:Y:S01]  /*1960*/  IMAD.U32 R16, RZ, RZ, UR12 ;  /* 0x0000000cff107e24 */ /* 0x000fe2000f8e00ff */
[----:B------:R-:W-:Y:S02]  /*1970*/  UIMAD UR11, UR14, UR12, URZ ;  /* 0x0000000c0e0b72a4 */ /* 0x000fe4000f8e023f */
[----:B------:R-:W-:Y:S01]  /*1980*/  ULEA.HI UR17, UR17, UR5, URZ, 0x6 ;  /* 0x0000000511117291 */ /* 0x000fe2000f8f303f */
[----:B--2---:R-:W-:Y:S01]  /*1990*/  IMAD R13, R14, UR33, RZ ;  /* 0x000000210e0d7c24 */ /* 0x004fe2000f8e02ff */
[----:B------:R-:W-:-:S02]  /*19a0*/  UIMAD UR11, UR57, UR13, UR11 ;  /* 0x0000000d390b72a4 */ /* 0x000fc4000f8e020b */
[----:B------:R-:W-:Y:S01]  /*19b0*/  USHF.R.S32.HI UR17, URZ, 0x6, UR17 ;  /* 0x000000063f117899 */ /* 0x000fe20008011411 */
[----:B------:R-:W-:Y:S01]  /*19c0*/  IMAD R13, R15, UR15, R13 ;  /* 0x0000000f0f0d7c24 */ /* 0x000fe2000f8e020d */
[----:B------:R-:W-:Y:S01]  /*19d0*/  UIMAD UR14, UR14, UR20, URZ ;  /* 0x000000140e0e72a4 */ /* 0x000fe2000f8e023f */
[----:B-1----:R-:W-:Y:S01]  /*19e0*/  SHF.R.S32.HI R12, RZ, 0x1f, R19 ;  /* 0x0000001fff0c7819 */ /* 0x002fe20000011413 */
[----:B------:R-:W-:Y:S02]  /*19f0*/  ULDC.64 UR60, c[0x0][0x2b0] ;  /* 0x0000ac00003c7ab9 */ /* 0x000fe40000000a00 */
[----:B------:R-:W-:Y:S01]  /*1a00*/  UIMAD UR14, UR57, UR21, UR14 ;  /* 0x00000015390e72a4 */ /* 0x000fe2000f8e020e */
[CC--:B------:R-:W-:Y:S01]  /*1a10*/  LEA.HI R6, R12.reuse, R19.reuse, RZ, 0x3 ;  /* 0x000000130c067211 */ /* 0x0c0fe200078f18ff */
[----:B------:R-:W-:Y:S01]  /*1a20*/  UIMAD.WIDE UR12, UR31, 0x4, UR60 ;  /* 0x000000041f0c78a5 */ /* 0x000fe2000f8e023c */
[----:B------:R-:W-:Y:S01]  /*1a30*/  LEA.HI R12, R12, R19, RZ, 0x5 ;  /* 0x000000130c0c7211 */ /* 0x000fe200078f28ff */
[----:B------:R-:W-:Y:S01]  /*1a40*/  ULDC.64 UR36, c[0x0][0x210] ;  /* 0x0000840000247ab9 */ /* 0x000fe20000000a00 */
[----:B------:R-:W-:Y:S01]  /*1a50*/  SHF.R.S32.HI R4, RZ, 0x3, R6 ;  /* 0x00000003ff047819 */ /* 0x000fe20000011406 */
[----:B------:R-:W-:Y:S01]  /*1a60*/  ULDC.64 UR60, c[0x0][0x478] ;  /* 0x00011e00003c7ab9 */ /* 0x000fe20000000a00 */
[----:B------:R-:W-:Y:S01]  /*1a70*/  LOP3.LUT R6, R6, 0xfffffff8, RZ, 0xc0, !PT ;  /* 0xfffffff806067812 */ /* 0x000fe200078ec0ff */
[----:B------:R-:W-:Y:S01]  /*1a80*/  ULDC.64 UR34, c[0x0][0x3e0] ;  /* 0x0000f80000227ab9 */ /* 0x000fe20000000a00 */
[----:B------:R-:W-:-:S02]  /*1a90*/  SHF.R.S32.HI R21, RZ, 0x1f, R4 ;  /* 0x0000001fff157819 */ /* 0x000fc40000011404 */
[----:B------:R-:W-:Y:S01]  /*1aa0*/  IADD3 R8, P1, R4, UR15, RZ ;  /* 0x0000000f04087c10 */ /* 0x000fe2000ff3e0ff */
[----:B------:R-:W-:Y:S01]  /*1ab0*/  IMAD.IADD R6, R19, 0x1, -R6 ;  /* 0x0000000113067824 */ /* 0x000fe200078e0a06 */
[----:B------:R-:W-:Y:S02]  /*1ac0*/  LOP3.LUT R17, R12, 0xffffffe0, RZ, 0xc0, !PT ;  /* 0xffffffe00c117812 */ /* 0x000fe400078ec0ff */
[----:B------:R-:W-:Y:S01]  /*1ad0*/  IADD3.X R7, R21, UR33, RZ, P1, !PT ;  /* 0x0000002115077c10 */ /* 0x000fe20008ffe4ff */
[----:B------:R-:W-:Y:S02]  /*1ae0*/  IMAD.SHL.U32 R6, R6, 0x8, RZ ;  /* 0x0000000806067824 */ /* 0x000fe400078e00ff */
[----:B------:R-:W-:Y:S02]  /*1af0*/  IMAD.IADD R17, R19, 0x1, -R17 ;  /* 0x0000000113117824 */ /* 0x000fe400078e0a11 */
[----:B------:R-:W-:Y:S01]  /*1b00*/  IMAD R9, R7, UR40, RZ ;  /* 0x0000002807097c24 */ /* 0x000fe2000f8e02ff */
[----:B------:R-:W-:-:S03]  /*1b10*/  SHF.R.S32.HI R7, RZ, 0x1f, R6 ;  /* 0x0000001fff077819 */ /* 0x000fc60000011406 */
[C---:B------:R-:W-:Y:S02]  /*1b20*/  IMAD R11, R8.reuse, UR41, R9 ;  /* 0x00000029080b7c24 */ /* 0x040fe4000f8e0209 */
[----:B------:R-:W-:-:S03]  /*1b30*/  IMAD.WIDE.U32 R8, R8, UR40, R6 ;  /* 0x0000002808087c25 */ /* 0x000fc6000f8e0006 */
[----:B------:R-:W-:Y:S02]  /*1b40*/  IADD3 R10, P2, R8, UR56, RZ ;  /* 0x00000038080a7c10 */ /* 0x000fe4000ff5e0ff */
[----:B------:R-:W-:Y:S01]  /*1b50*/  IADD3 R8, P1, R6, UR10, RZ ;  /* 0x0000000a06087c10 */ /* 0x000fe2000ff3e0ff */
[----:B------:R-:W-:Y:S01]  /*1b60*/  USHF.L.U32 UR10, UR16, 0x6, URZ ;  /* 0x00000006100a7899 */ /* 0x000fe2000800063f */
[----:B------:R-:W-:Y:S02]  /*1b70*/  IADD3.X R11, R9, UR48, R11, P2, !PT ;  /* 0x00000030090b7c10 */ /* 0x000fe400097fe40b */
[----:B------:R-:W-:Y:S01]  /*1b80*/  IADD3.X R9, R7, UR51, RZ, P1, !PT ;  /* 0x0000003307097c10 */ /* 0x000fe20008ffe4ff */
[----:B------:R-:W-:Y:S02]  /*1b90*/  UIADD3 UR19, UP2, UP0, UR30, UR10, UR50 ;  /* 0x0000000a1e137290 */ /* 0x000fe4000f85e032 */
[----:B------:R-:W-:Y:S01]  /*1ba0*/  USHF.R.S32.HI UR10, URZ, 0x1f, UR10 ;  /* 0x0000001f3f0a7899 */ /* 0x000fe2000801140a */
[----:B------:R-:W-:-:S03]  /*1bb0*/  IMAD.WIDE.U32 R8, R14, UR15, R8 ;  /* 0x0000000f0e087c25 */ /* 0x000fc6000f8e0008 */
[----:B------:R-:W-:Y:S01]  /*1bc0*/  UIADD3.X UR5, UR52, UR10, UR54, UP2, UP0 ;  /* 0x0000000a34057290 */ /* 0x000fe200097e0436 */
[----:B------:R-:W-:Y:S01]  /*1bd0*/  IMAD.IADD R9, R9, 0x1, R13 ;  /* 0x0000000109097824 */ /* 0x000fe200078e020d */
[----:B------:R-:W-:Y:S01]  /*1be0*/  SHF.R.S32.HI R13, RZ, 0x5, R12 ;  /* 0x00000005ff0d7819 */ /* 0x000fe2000001140c */
[----:B------:R-:W-:Y:S01]  /*1bf0*/  UIADD3 UR10, UP3, UP2, UR55, UR19, UR58 ;  /* 0x00000013370a7290 */ /* 0x000fe2000fa7e03a */
[----:B------:R-:W-:Y:S01]  /*1c00*/  IMAD.U32 R12, RZ, RZ, UR20 ;  /* 0x00000014ff0c7e24 */ /* 0x000fe2000f8e00ff */
[----:B------:R-:W-:Y:S01]  /*1c10*/  UISETP.LT.AND UP0, UPT, URZ, UR17, UPT ;  /* 0x000000113f00728c */ /* 0x000fe2000bf01270 */
[----:B------:R-:W-:Y:S01]  /*1c20*/  IMAD.WIDE.U32 R8, R16, UR57, R8 ;  /* 0x0000003910087c25 */ /* 0x000fe2000f8e0008 */
[----:B------:R-:W-:Y:S02]  /*1c30*/  UIADD3.X UR5, UR53, UR5, UR49, UP3, UP2 ;  /* 0x0000000535057290 */ /* 0x000fe40009fe4431 */
[----:B------:R-:W-:Y:S01]  /*1c40*/  USEL UR17, URZ, UR17, !UP0 ;  /* 0x000000113f117287 */ /* 0x000fe2000c000000 */
[----:B------:R-:W-:-:S02]  /*1c50*/  IMAD R13, R13, UR16, R17 ;  /* 0x000000100d0d7c24 */ /* 0x000fc4000f8e0211 */
[----:B------:R-:W-:Y:S01]  /*1c60*/  IMAD.WIDE.U32 R10, R12, UR57, R10 ;  /* 0x000000390c0a7c25 */ /* 0x000fe2000f8e000a */
[----:B------:R-:W-:Y:S02]  /*1c70*/  UISETP.GT.AND UP0, UPT, UR39, UR17, UPT ;  /* 0x000000112700728c */ /* 0x000fe4000bf04270 */
[----:B------:R-:W-:Y:S01]  /*1c80*/  IADD3 R12, P1, R13, UR10, RZ ;  /* 0x0000000a0d0c7c10 */ /* 0x000fe2000ff3e0ff */
[----:B------:R-:W-:Y:S01]  /*1c90*/  VIADD R9, R9, UR11 ;  /* 0x0000000b09097c36 */ /* 0x000fe20008000000 */
[----:B------:R-:W-:Y:S01]  /*1ca0*/  LEA R234, P3, R10, UR36, 0x1 ;  /* 0x000000240aea7c11 */ /* 0x000fe2000f8608ff */
[-C--:B------:R-:W-:Y:S01]  /*1cb0*/  IMAD R16, R21, R14.reuse, RZ ;  /* 0x0000000e15107224 */ /* 0x080fe200078e02ff */
[----:B------:R-:W-:Y:S01]  /*1cc0*/  LEA.HI.X.SX32 R13, R13, UR5, 0x1, P1 ;  /* 0x000000050d0d7c11 */ /* 0x000fe200088f0eff */
[----:B------:R-:W-:Y:S01]  /*1cd0*/  IMAD.WIDE.U32 R8, R4, R14, R8 ;  /* 0x0000000e04087225 */ /* 0x000fe200078e0008 */
[----:B------:R-:W-:Y:S01]  /*1ce0*/  LEA R228, P1, R12, UR22, 0x2 ;  /* 0x000000160ce47c11 */ /* 0x000fe2000f8210ff */
[----:B------:R-:W-:Y:S01]  /*1cf0*/  UMOV UR11, UR12 ;  /* 0x0000000c000b7c82 */ /* 0x000fe20008000000 */
[----:B------:R-:W-:Y:S01]  /*1d00*/  UMOV UR10, UR13 ;  /* 0x0000000d000a7c82 */ /* 0x000fe20008000000 */
[----:B------:R-:W-:Y:S01]  /*1d10*/  IMAD R16, R4, R15, R16 ;  /* 0x0000000f04107224 */ /* 0x000fe200078e0210 */
[----:B------:R-:W-:Y:S01]  /*1d20*/  LEA.HI.X R229, R12, UR23, R13, 0x2, P1 ;  /* 0x000000170ce57c11 */ /* 0x000fe200088f140d */
[----:B------:R-:W-:Y:S01]  /*1d30*/  VIADD R11, R11, UR14 ;  /* 0x0000000e0b0b7c36 */ /* 0x000fe20008000000 */
[----:B------:R-:W-:Y:S01]  /*1d40*/  PLOP3.LUT P1, PT, PT, PT, UP0, 0x80, 0x0 ;  /* 0x000000000000781c */ /* 0x000fe20003f2f008 */
[----:B------:R-:W-:Y:S01]  /*1d50*/  UIMAD.WIDE UR14, UR38, 0x4, UR60 ;  /* 0x00000004260e78a5 */ /* 0x000fe2000f8e023c */
[----:B------:R-:W-:Y:S01]  /*1d60*/  IMAD.IADD R9, R9, 0x1, R16 ;  /* 0x0000000109097824 */ /* 0x000fe200078e0210 */
[----:B------:R-:W-:Y:S01]  /*1d70*/  LEA R232, P2, R8, UR34, 0x1 ;  /* 0x0000002208e87c11 */ /* 0x000fe2000f8408ff */
[----:B------:R-:W-:Y:S01]  /*1d80*/  UIADD3 UR5, UR39, -0x1, URZ ;  /* 0xffffffff27057890 */ /* 0x000fe2000fffe03f */
[----:B------:R-:W-:-:S02]  /*1d90*/  LEA.HI.X R235, R10, UR37, R11, 0x1, P3 ;  /* 0x000000250aeb7c11 */ /* 0x000fc400098f0c0b */
[----:B------:R-:W-:Y:S01]  /*1da0*/  LEA.HI.X R233, R8, UR35, R9, 0x1, P2 ;  /* 0x0000002308e97c11 */ /* 0x000fe200090f0c09 */
[----:B------:R-:W-:Y:S01]  /*1db0*/  UMOV UR13, UR14 ;  /* 0x0000000e000d7c82 */ /* 0x000fe20008000000 */
[----:B------:R-:W-:-:S04]  /*1dc0*/  UMOV UR12, UR15 ;  /* 0x0000000f000c7c82 */ /* 0x000fc80008000000 */
[----:B------:R-:W-:Y:S05]  /*1dd0*/  @P1 BRA `(.L_x_261) ;  /* 0x0000000800201947 */ /* 0x000fea0003800000 */
        /* <DEDUP_REMOVED lines=19> */
.L_x_262:
        /* <DEDUP_REMOVED lines=19> */
.L_x_263:
[----:B------:R-:W-:Y:S01]  /*2040*/  UIMAD UR5, UR44, UR10, URZ ;  /* 0x0000000a2c0572a4 */ /* 0x000fe2000f8e023f */
[----:B------:R-:W-:Y:S01]  /*2050*/  IMAD.U32 R8, RZ, RZ, UR10 ;  /* 0x0000000aff087e24 */ /* 0x000fe2000f8e00ff */
[----:B------:R-:W-:Y:S01]  /*2060*/  UIMAD UR8, UR9, -0x40, UR8 ;  /* 0xffffffc0090878a4 */ /* 0x000fe2000f8e0208 */
        /* <DEDUP_REMOVED lines=17> */
[----:B------:R-:W-:Y:S01]  /*2180*/  MOV R8, R10 ;  /* 0x0000000a00087202 */ /* 0x000fe20000000f00 */
[----:B------:R-:W-:Y:S01]  /*2190*/  IMAD R5, R21, UR10, RZ ;  /* 0x0000000a15057c24 */ /* 0x000fe2000f8e02ff */
[----:B------:R-:W-:Y:S01]  /*21a0*/  MOV R9, R14 ;  /* 0x0000000e00097202 */ /* 0x000fe20000000f00 */
[----:B------:R-:W-:Y:S02]  /*21b0*/  ULDC.64 UR14, c[0x0][0x3f0] ;  /* 0x0000fc00000e7ab9 */ /* 0x000fe40000000a00 */
[C---:B------:R-:W-:Y:S02]  /*21c0*/  IMAD R5, R4.reuse, UR11, R5 ;  /* 0x0000000b04057c24 */ /* 0x040fe4000f8e0205 */
[----:B------:R-:W-:-:S05]  /*21d0*/  IMAD.WIDE.U32 R12, R4, UR10, R8 ;  /* 0x0000000a040c7c25 */ /* 0x000fca000f8e0008 */
[----:B------:R-:W-:Y:S02]  /*21e0*/  IADD3 R5, R13, R5, RZ ;  /* 0x000000050d057210 */ /* 0x000fe40007ffe0ff */
[----:B------:R-:W-:-:S04]  /*21f0*/  LEA R8, P2, R12, UR14, 0x1 ;  /* 0x0000000e0c087c11 */ /* 0x000fc8000f8408ff */
[----:B------:R-:W-:-:S05]  /*2200*/  LEA.HI.X R9, R12, UR15, R5, 0x1, P2 ;  /* 0x0000000f0c097c11 */ /* 0x000fca00090f0c05 */
[----:B------:R1:W-:Y:S04]  /*2210*/  STG.E.128 desc[UR6][R8.64], RZ ;  /* 0x000000ff08007986 */ /* 0x0003e8000c101d06 */
[----:B------:R1:W-:Y:S04]  /*2220*/  STG.E.128 desc[UR6][R8.64+0x80], RZ ;  /* 0x000080ff08007986 */ /* 0x0003e8000c101d06 */
[----:B------:R1:W-:Y:S04]  /*2230*/  STG.E.128 desc[UR6][R8.64+0x100], RZ ;  /* 0x000100ff08007986 */ /* 0x0003e8000c101d06 */
[----:B------:R1:W-:Y:S02]  /*2240*/  STG.E.128 desc[UR6][R8.64+0x180], RZ ;  /* 0x000180ff08007986 */ /* 0x0003e4000c101d06 */
.L_x_265:
[----:B------:R-:W-:Y:S05]  /*2250*/  BSYNC B0 ;  /* 0x0000000000007941 */ /* 0x000fea0003800000 */
.L_x_264:
[----:B------:R-:W-:Y:S04]  /*2260*/  BSSY B0, `(.L_x_266) ;  /* 0x0000010000007945 */ /* 0x000fe80003800000 */
[----:B------:R-:W-:Y:S05]  /*2270*/  @P0 BRA `(.L_x_267) ;  /* 0x0000000000380947 */ /* 0x000fea0003800000 */
[----:B------:R-:W-:Y:S01]  /*2280*/  IADD3 R5, P2, R4, 0x20, RZ ;  /* 0x0000002004057810 */ /* 0x000fe20007f5e0ff */
[----:B------:R-:W-:Y:S01]  /*2290*/  ULDC.64 UR14, c[0x0][0x3f0] ;  /* 0x0000fc00000e7ab9 */ /* 0x000fe20000000a00 */
[----:B------:R-:W-:Y:S02]  /*22a0*/  MOV R11, R14 ;  /* 0x0000000e000b7202 */ /* 0x000fe40000000f00 */
[----:B-1----:R-:W-:Y:S01]  /*22b0*/  IADD3.X R8, RZ, R21, RZ, P2, !PT ;  /* 0x00000015ff087210 */ /* 0x002fe200017fe4ff */
[----:B------:R-:W-:-:S04]  /*22c0*/  IMAD.WIDE.U32 R10, R5, UR10, R10 ;  /* 0x0000000a050a7c25 */ /* 0x000fc8000f8e000a */
[----:B------:R-:W-:-:S04]  /*22d0*/  IMAD R8, R8, UR10, RZ ;  /* 0x0000000a08087c24 */ /* 0x000fc8000f8e02ff */
[----:B------:R-:W-:Y:S01]  /*22e0*/  IMAD R5, R5, UR11, R8 ;  /* 0x0000000b05057c24 */ /* 0x000fe2000f8e0208 */
[----:B------:R-:W-:-:S04]  /*22f0*/  LEA R8, P2, R10, UR14, 0x1 ;  /* 0x0000000e0a087c11 */ /* 0x000fc8000f8408ff */
[----:B------:R-:W-:-:S04]  /*2300*/  IADD3 R5, R11, R5, RZ ;  /* 0x000000050b057210 */ /* 0x000fc80007ffe0ff */
[----:B------:R-:W-:-:S05]  /*2310*/  LEA.HI.X R9, R10, UR15, R5, 0x1, P2 ;  /* 0x0000000f0a097c11 */ /* 0x000fca00090f0c05 */
[----:B------:R2:W-:Y:S04]  /*2320*/  STG.E.128 desc[UR6][R8.64], RZ ;  /* 0x000000ff08007986 */ /* 0x0005e8000c101d06 */
[----:B------:R2:W-:Y:S04]  /*2330*/  STG.E.128 desc[UR6][R8.64+0x80], RZ ;  /* 0x000080ff08007986 */ /* 0x0005e8000c101d06 */
[----:B------:R2:W-:Y:S04]  /*2340*/  STG.E.128 desc[UR6][R8.64+0x100], RZ ;  /* 0x000100ff08007986 */ /* 0x0005e8000c101d06 */
[----:B------:R2:W-:Y:S02]  /*2350*/  STG.E.128 desc[UR6][R8.64+0x180], RZ ;  /* 0x000180ff08007986 */ /* 0x0005e4000c101d06 */
.L_x_267:
[----:B------:R-:W-:Y:S05]  /*2360*/  BSYNC B0 ;  /* 0x0000000000007941 */ /* 0x000fea0003800000 */
.L_x_266:
[----:B------:R-:W-:Y:S01]  /*2370*/  UIMAD UR5, UR44, UR12, URZ ;  /* 0x0000000c2c0572a4 */ /* 0x000fe2000f8e023f */
[----:B------:R-:W-:Y:S01]  /*2380*/  IMAD.U32 R5, RZ, RZ, UR12 ;  /* 0x0000000cff057e24 */ /* 0x000fe2000f8e00ff */
[----:B------:R-:W-:Y:S01]  /*2390*/  USHF.R.S32.HI UR8, URZ, 0x1f, UR57 ;  /* 0x0000001f3f087899 */ /* 0x000fe20008011439 */
[----:B------:R-:W-:Y:S01]  /*23a0*/  BSSY B0, `(.L_x_268) ;  /* 0x000001a000007945 */ /* 0x000fe20003800000 */
[----:B------:R-:W-:Y:S01]  /*23b0*/  UIMAD UR5, UR28, UR13, UR5 ;  /* 0x0000000d1c0572a4 */ /* 0x000fe2000f8e0205 */
[----:B------:R-:W-:Y:S01]  /*23c0*/  IMAD.WIDE.U32 R6, R5, UR28, R6 ;  /* 0x0000001c05067c25 */ /* 0x000fe2000f8e0006 */
[----:B------:R-:W-:-:S04]  /*23d0*/  ULDC.64 UR10, c[0x0][0x470] ;  /* 0x00011c00000a7ab9 */ /* 0x000fc80000000a00 */
[----:B------:R-:W-:Y:S01]  /*23e0*/  IMAD.U32 R5, RZ, RZ, UR5 ;  /* 0x00000005ff057e24 */ /* 0x000fe2000f8e00ff */
[----:B-12---:R-:W-:Y:S01]  /*23f0*/  IADD3 R8, P2, R6, UR16, RZ ;  /* 0x0000001006087c10 */ /* 0x006fe2000ff5e0ff */
[----:B------:R-:W-:-:S03]  /*2400*/  UIMAD UR5, UR8, UR10, URZ ;  /* 0x0000000a080572a4 */ /* 0x000fc6000f8e023f */
[----:B------:R-:W-:Y:S01]  /*2410*/  IADD3.X R9, R7, UR17, R5, P2, !PT ;  /* 0x0000001107097c10 */ /* 0x000fe200097fe405 */
[----:B------:R-:W-:Y:S01]  /*2420*/  UIMAD UR11, UR57, UR11, UR5 ;  /* 0x0000000b390b72a4 */ /* 0x000fe2000f8e0205 */
[----:B------:R-:W-:-:S05]  /*2430*/  MOV R5, UR10 ;  /* 0x0000000a00057c02 */ /* 0x000fca0008000f00 */
[----:B------:R-:W-:-:S05]  /*2440*/  IMAD.WIDE.U32 R8, R5, UR57, R8 ;  /* 0x0000003905087c25 */ /* 0x000fca000f8e0008 */
[----:B------:R-:W-:Y:S01]  /*2450*/  IADD3 R5, R9, UR11, RZ ;  /* 0x0000000b09057c10 */ /* 0x000fe2000fffe0ff */
[----:B------:R-:W-:Y:S06]  /*2460*/  @P1 BRA `(.L_x_269) ;  /* 0x0000000000341947 */ /* 0x000fec0003800000 */
[----:B------:R-:W-:Y:S01]  /*2470*/  MOV R6, R8 ;  /* 0x0000000800067202 */ /* 0x000fe20000000f00 */
[----:B------:R-:W-:Y:S01]  /*2480*/  IMAD R12, R21, UR12, RZ ;  /* 0x0000000c150c7c24 */ /* 0x000fe2000f8e02ff */
[----:B------:R-:W-:Y:S01]  /*2490*/  MOV R7, R5 ;  /* 0x0000000500077202 */ /* 0x000fe20000000f00 */
[----:B------:R-:W-:Y:S02]  /*24a0*/  ULDC.64 UR10, c[0x0][0x3f8] ;  /* 0x0000fe00000a7ab9 */ /* 0x000fe40000000a00 */
[----:B------:R-:W-:-:S04]  /*24b0*/  IMAD.WIDE.U32 R10, R4, UR12, R6 ;  /* 0x0000000c040a7c25 */ /* 0x000fc8000f8e0006 */
[----:B------:R-:W-:-:S05]  /*24c0*/  IMAD R6, R4, UR13, R12 ;  /* 0x0000000d04067c24 */ /* 0x000fca000f8e020c */
[----:B------:R-:W-:Y:S02]  /*24d0*/  IADD3 R7, R11, R6, RZ ;  /* 0x000000060b077210 */ /* 0x000fe40007ffe0ff */
[----:B------:R-:W-:-:S04]  /*24e0*/  LEA R6, P1, R10, UR10, 0x1 ;  /* 0x0000000a0a067c11 */ /* 0x000fc8000f8208ff */
[----:B------:R-:W-:-:S05]  /*24f0*/  LEA.HI.X R7, R10, UR11, R7, 0x1, P1 ;  /* 0x0000000b0a077c11 */ /* 0x000fca00088f0c07 */
[----:B------:R1:W-:Y:S04]  /*2500*/  STG.E.128 desc[UR6][R6.64], RZ ;  /* 0x000000ff06007986 */ /* 0x0003e8000c101d06 */
[----:B------:R1:W-:Y:S04]  /*2510*/  STG.E.128 desc[UR6][R6.64+0x80], RZ ;  /* 0x000080ff06007986 */ /* 0x0003e8000c101d06 */
[----:B------:R1:W-:Y:S04]  /*2520*/  STG.E.128 desc[UR6][R6.64+0x100], RZ ;  /* 0x000100ff06007986 */ /* 0x0003e8000c101d06 */
[----:B------:R1:W-:Y:S02]  /*2530*/  STG.E.128 desc[UR6][R6.64+0x180], RZ ;  /* 0x000180ff06007986 */ /* 0x0003e4000c101d06 */
.L_x_269:
[----:B------:R-:W-:Y:S05]  /*2540*/  BSYNC B0 ;  /* 0x0000000000007941 */ /* 0x000fea0003800000 */
.L_x_268:
[----:B------:R-:W-:Y:S05]  /*2550*/  @P0 BRA `(.L_x_270) ;  /* 0x0000006000600947 */ /* 0x000fea0003800000 */
[----:B------:R-:W-:Y:S01]  /*2560*/  IADD3 R4, P0, R4, 0x20, RZ ;  /* 0x0000002004047810 */ /* 0x000fe20007f1e0ff */
[----:B------:R-:W-:Y:S01]  /*2570*/  ULDC.64 UR10, c[0x0][0x3f8] ;  /* 0x0000fe00000a7ab9 */ /* 0x000fe20000000a00 */
[----:B-1----:R-:W-:-:S03]  /*2580*/  MOV R7, R5 ;  /* 0x0000000500077202 */ /* 0x002fc60000000f00 */
[----:B------:R-:W-:-:S04]  /*2590*/  IMAD.X R6, RZ, RZ, R21, P0 ;  /* 0x000000ffff067224 */ /* 0x000fc800000e0615 */
[----:B------:R-:W-:Y:S02]  /*25a0*/  IMAD R9, R6, UR12, RZ ;  /* 0x0000000c06097c24 */ /* 0x000fe4000f8e02ff */
[----:B------:R-:W-:Y:S02]  /*25b0*/  IMAD.MOV.U32 R6, RZ, RZ, R8 ;  /* 0x000000ffff067224 */ /* 0x000fe400078e0008 */
[C---:B------:R-:W-:Y:S02]  /*25c0*/  IMAD R5, R4.reuse, UR13, R9 ;  /* 0x0000000d04057c24 */ /* 0x040fe4000f8e0209 */
[----:B------:R-:W-:-:S03]  /*25d0*/  IMAD.WIDE.U32 R6, R4, UR12, R6 ;  /* 0x0000000c04067c25 */ /* 0x000fc6000f8e0006 */
[----:B------:R-:W-:Y:S02]  /*25e0*/  LEA R4, P0, R6, UR10, 0x1 ;  /* 0x0000000a06047c11 */ /* 0x000fe4000f8008ff */
[----:B------:R-:W-:-:S04]  /*25f0*/  IADD3 R5, R7, R5, RZ ;  /* 0x0000000507057210 */ /* 0x000fc80007ffe0ff */
[----:B------:R-:W-:-:S05]  /*2600*/  LEA.HI.X R5, R6, UR11, R5, 0x1, P0 ;  /* 0x0000000b06057c11 */ /* 0x000fca00080f0c05 */
[----:B------:R1:W-:Y:S04]  /*2610*/  STG.E.128 desc[UR6][R4.64], RZ ;  /* 0x000000ff04007986 */ /* 0x0003e8000c101d06 */
[----:B------:R1:W-:Y:S04]  /*2620*/  STG.E.128 desc[UR6][R4.64+0x80], RZ ;  /* 0x000080ff04007986 */ /* 0x0003e8000c101d06 */
[----:B------:R1:W-:Y:S04]  /*2630*/  STG.E.128 desc[UR6][R4.64+0x100], RZ ;  /* 0x000100ff04007986 */ /* 0x0003e8000c101d06 */
[----:B------:R1:W-:Y:S01]  /*2640*/  STG.E.128 desc[UR6][R4.64+0x180], RZ ;  /* 0x000180ff04007986 */ /* 0x0003e2000c101d06 */
[----:B------:R-:W-:Y:S05]  /*2650*/  BRA `(.L_x_270) ;  /* 0x0000006000207947 */ /* 0x000fea0003800000 */
.L_x_261:
[----:B------:R-:W-:Y:S01]  /*2660*/  UIMAD UR16, UR44, UR26, URZ ;  /* 0x0000001a2c1072a4 */ /* 0x000fe2000f8e023f */
[----:B------:R-:W-:Y:S01]  /*2670*/  IMAD.U32 R8, RZ, RZ, UR26 ;  /* 0x0000001aff087e24 */ /* 0x000fe2000f8e00ff */
[----:B------:R-:W-:Y:S01]  /*2680*/  UIMAD UR19, UR44, UR24, URZ ;  /* 0x000000182c1372a4 */ /* 0x000fe2000f8e023f */
[----:B------:R-:W-:Y:S01]  /*2690*/  IMAD.U32 R10, RZ, RZ, UR24 ;  /* 0x00000018ff0a7e24 */ /* 0x000fe2000f8e00ff */
[----:B------:R-:W-:Y:S01]  /*26a0*/  UIMAD UR14, UR5, -0x40, UR32 ;  /* 0xffffffc0050e78a4 */ /* 0x000fe2000f8e0220 */
[----:B------:R-:W-:Y:S01]  /*26b0*/  VIADD R11, R4, 0x20 ;  /* 0x00000020040b7836 */ /* 0x000fe20000000000 */
[----:B------:R-:W-:Y:S01]  /*26c0*/  UIMAD UR15, UR9, -0x40, UR8 ;  /* 0xffffffc0090f78a4 */ /* 0x000fe2000f8e0208 */
[--C-:B------:R-:W-:Y:S01]  /*26d0*/  IMAD.WIDE.U32 R8, R8, UR28, R6.reuse ;  /* 0x0000001c08087c25 */ /* 0x100fe2000f8e0006 */
[----:B------:R-:W-:Y:S01]  /*26e0*/  UIMAD UR16, UR28, UR27, UR16 ;  /* 0x0000001b1c1072a4 */ /* 0x000fe2000f8e0210 */
[----:B------:R-:W1:Y:S01]  /*26f0*/  LDC R247, c[0x0][0x270] ;  /* 0x00009c00fff77b82 */ /* 0x000e620000000800 */
[----:B------:R-:W-:Y:S01]  /*2700*/  UIMAD UR19, UR28, UR25, UR19 ;  /* 0x000000191c1372a4 */ /* 0x000fe2000f8e0213 */
[----:B------:R-:W-:Y:S01]  /*2710*/  IMAD.WIDE.U32 R6, R10, UR28, R6 ;  /* 0x0000001c0a067c25 */ /* 0x000fe2000f8e0006 */
[C---:B------:R-:W-:Y:S01]  /*2720*/  ISETP.GE.AND P4, PT, R11.reuse, UR14, PT ;  /* 0x0000000e0b007c0c */ /* 0x040fe2000bf86270 */
[----:B------:R-:W-:Y:S01]  /*2730*/  ULDC.64 UR22, c[0x0][0x260] ;  /* 0x0000980000167ab9 */ /* 0x000fe20000000a00 */
[----:B------:R-:W-:Y:S01]  /*2740*/  ISETP.GE.AND P2, PT, R11, UR15, PT ;  /* 0x0000000f0b007c0c */ /* 0x000fe2000bf46270 */
[----:B------:R-:W-:Y:S01]  /*2750*/  IMAD.U32 R11, RZ, RZ, UR16 ;  /* 0x00000010ff0b7e24 */ /* 0x000fe2000f8e00ff */
[----:B------:R-:W-:Y:S01]  /*2760*/  IADD3 R10, P1, R8, UR42, RZ ;  /* 0x0000002a080a7c10 */ /* 0x000fe2000ff3e0ff */
[----:B------:R-:W-:Y:S01]  /*2770*/  IMAD.U32 R8, RZ, RZ, UR19 ;  /* 0x00000013ff087e24 */ /* 0x000fe2000f8e00ff */
[----:B------:R-:W-:Y:S01]  /*2780*/  IADD3 R6, P0, R6, UR43, RZ ;  /* 0x0000002b06067c10 */ /* 0x000fe2000ff1e0ff */
[----:B------:R-:W-:Y:S01]  /*2790*/  ULDC.64 UR20, c[0x0][0x268] ;  /* 0x00009a0000147ab9 */ /* 0x000fe20000000a00 */
[----:B------:R-:W-:Y:S01]  /*27a0*/  IADD3.X R11, R9, UR45, R11, P1, !PT ;  /* 0x0000002d090b7c10 */ /* 0x000fe20008ffe40b */
[C---:B------:R-:W-:Y:S01]  /*27b0*/  IMAD R9, R18.reuse, UR22, RZ ;  /* 0x0000001612097c24 */ /* 0x040fe2000f8e02ff */
[----:B------:R-:W-:Y:S01]  /*27c0*/  IADD3.X R7, R7, UR47, R8, P0, !PT ;  /* 0x0000002f07077c10 */ /* 0x000fe200087fe408 */
[----:B------:R-:W-:Y:S01]  /*27d0*/  IMAD R8, R18, UR20, RZ ;  /* 0x0000001412087c24 */ /* 0x000fe2000f8e02ff */
[----:B------:R-:W-:Y:S01]  /*27e0*/  ISETP.GE.AND P3, PT, R4, UR15, PT ;  /* 0x0000000f04007c0c */ /* 0x000fe2000bf66270 */
[----:B------:R-:W-:Y:S01]  /*27f0*/  IMAD.WIDE.U32 R18, R14, 0x40, RZ ;  /* 0x000000400e127825 */ /* 0x000fe200078e00ff */
[----:B------:R-:W-:Y:S01]  /*2800*/  USHF.L.U32 UR15, UR41, 0x6, URZ ;  /* 0x00000006290f7899 */ /* 0x000fe2000800063f */
[----:B------:R-:W-:Y:S01]  /*2810*/  @!P2 IADD3 R16, P1, R4, 0x20, RZ ;  /* 0x000000200410a810 */ /* 0x000fe20007f3e0ff */
[----:B------:R-:W2:Y:S01]  /*2820*/  @!P2 LDC.64 R22, c[0x0][0x218] ;  /* 0x00008600ff16ab82 */ /* 0x000ea20000000a00 */
[----:B------:R-:W-:-:S02]  /*2830*/  IMAD R13, R5, UR23, R9 ;  /* 0x00000017050d7c24 */ /* 0x000fc4000f8e0209 */
[C---:B------:R-:W-:Y:S01]  /*2840*/  IMAD R9, R5.reuse, UR21, R8 ;  /* 0x0000001505097c24 */ /* 0x040fe2000f8e0208 */
[----:B------:R-:W-:Y:S01]  /*2850*/  @!P4 IADD3 R8, P0, R232, R18, RZ ;  /* 0x00000012e808c210 */ /* 0x000fe20007f1e0ff */
[----:B------:R-:W-:Y:S01]  /*2860*/  IMAD.WIDE.U32 R6, R5, UR20, R6 ;  /* 0x0000001405067c25 */ /* 0x000fe2000f8e0006 */
[----:B------:R-:W-:-:S03]  /*2870*/  UIMAD.WIDE.U32 UR20, UR40, 0x40, URZ ;  /* 0x00000040281478a5 */ /* 0x000fc6000f8e003f */
[----:B------:R-:W-:Y:S02]  /*2880*/  IMAD.SHL.U32 R15, R15, 0x40, RZ ;  /* 0x000000400f0f7824 */ /* 0x000fe400078e00ff */
[----:B------:R-:W-:Y:S02]  /*2890*/  IMAD.IADD R7, R7, 0x1, R9 ;  /* 0x0000000107077824 */ /* 0x000fe400078e0209 */
[----:B------:R-:W-:Y:S01]  /*28a0*/  IMAD.WIDE.U32 R10, R5, UR22, R10 ;  /* 0x00000016050a7c25 */ /* 0x000fe2000f8e000a */
[----:B------:R-:W-:Y:S02]  /*28b0*/  @!P4 IADD3.X R9, R233, R19, R15, P0, !PT ;  /* 0x00000013e909c210 */ /* 0x000fe400007fe40f */
[----:B------:R-:W-:Y:S01]  /*28c0*/  PLOP3.LUT P0, PT, PT, PT, UP4, 0x80, 0x0 ;  /* 0x000000000000781c */ /* 0x000fe20003f0f048 */
[----:B------:R-:W-:Y:S02]  /*28d0*/  VIADD R5, R249, 0x8 ;  /* 0x00000008f9057836 */ /* 0x000fe40000000000 */
[----:B------:R-:W-:Y:S01]  /*28e0*/  @!P2 IMAD.X R12, RZ, RZ, R21, P1 ;  /* 0x000000ffff0ca224 */ /* 0x000fe200008e0615 */
[----:B------:R-:W-:Y:S01]  /*28f0*/  @!P2 IADD3 R14, P1, R4, 0x20, RZ ;  /* 0x00000020040ea810 */ /* 0x000fe20007f3e0ff */
[----:B------:R-:W-:Y:S01]  /*2900*/  @!P3 IMAD R20, R21, UR24, RZ ;  /* 0x000000181514bc24 */ /* 0x000fe2000f8e02ff */
[----:B------:R-:W-:Y:S01]  /*2910*/  ISETP.GE.AND P5, PT, R5, UR14, PT ;  /* 0x0000000e05007c0c */ /* 0x000fe2000bfa6270 */
[----:B------:R-:W-:-:S02]  /*2920*/  @!P2 IMAD R5, R12, UR26, RZ ;  /* 0x0000001a0c05ac24 */ /* 0x000fc4000f8e02ff */
[----:B------:R-:W-:Y:S01]  /*2930*/  @!P2 IMAD.X R15, RZ, RZ, R21, P1 ;  /* 0x000000ffff0fa224 */ /* 0x000fe200008e0615 */
[----:B------:R-:W-:Y:S01]  /*2940*/  ISETP.GE.AND P1, PT, R4, UR14, PT ;  /* 0x0000000e04007c0c */ /* 0x000fe2000bf26270 */
[----:B------:R-:W-:Y:S02]  /*2950*/  @!P2 IMAD R27, R16, UR27, R5 ;  /* 0x0000001b101bac24 */ /* 0x000fe4000f8e0205 */
[----:B------:R-:W-:Y:S01]  /*2960*/  @P0 BAR.SYNC.DEFER_BLOCKING 0x0 ;  /* 0x0000000000000b1d */ /* 0x000fe20000010000 */
[----:B------:R-:W-:Y:S02]  /*2970*/  @!P3 IMAD R5, R21, UR26, RZ ;  /* 0x0000001a1505bc24 */ /* 0x000fe4000f8e02ff */
[----:B------:R-:W-:Y:S02]  /*2980*/  @!P3 IMAD R26, R4, UR25, R20 ;  /* 0x00000019041abc24 */ /* 0x000fe4000f8e0214 */
[----:B------:R-:W-:-:S03]  /*2990*/  IMAD.IADD R11, R11, 0x1, R13 ;  /* 0x000000010b0b7824 */ /* 0x000fc600078e020d */
[----:B------:R-:W3:Y:S01]  /*29a0*/  @!P3 LDC.64 R20, c[0x0][0x218] ;  /* 0x00008600ff14bb82 */ /* 0x000ee20000000a00 */
[----:B------:R-:W-:Y:S02]  /*29b0*/  @!P2 IMAD.MOV.U32 R12, RZ, RZ, R10 ;  /* 0x000000ffff0ca224 */ /* 0x000fe400078e000a */
[----:B------:R-:W-:Y:S02]  /*29c0*/  @!P2 IMAD.MOV.U32 R13, RZ, RZ, R11 ;  /* 0x000000ffff0da224 */ /* 0x000fe400078e000b */
[----:B------:R-:W-:Y:S02]  /*29d0*/  @!P3 IMAD R24, R4, UR27, R5 ;  /* 0x0000001b0418bc24 */ /* 0x000fe4000f8e0205 */
[----:B------:R-:W-:Y:S02]  /*29e0*/  @!P2 IMAD.MOV.U32 R18, RZ, RZ, R6 ;  /* 0x000000ffff12a224 */ /* 0x000fe400078e0006 */
[----:B------:R-:W-:Y:S02]  /*29f0*/  @!P2 IMAD.MOV.U32 R19, RZ, RZ, R7 ;  /* 0x000000ffff13a224 */ /* 0x000fe400078e0007 */
[----:B------:R-:W-:-:S04]  /*2a00*/  @!P2 IMAD.WIDE.U32 R16, R16, UR26, R12 ;  /* 0x0000001a1010ac25 */ /* 0x000fc8000f8e000c */
[----:B------:R-:W-:Y:S02]  /*2a10*/  @!P2 IMAD R5, R15, UR24, RZ ;  /* 0x000000180f05ac24 */ /* 0x000fe4000f8e02ff */
[C---:B------:R-:W-:Y:S01]  /*2a20*/  @!P3 IMAD.WIDE.U32 R12, R4.reuse, UR26, R10 ;  /* 0x0000001a040cbc25 */ /* 0x040fe2000f8e000a */
[----:B------:R4:W-:Y:S03]  /*2a30*/  @P1 STS.128 [R231+0x8000], RZ ;  /* 0x008000ffe7001388 */ /* 0x0009e60000000c00 */
[----:B------:R-:W-:Y:S01]  /*2a40*/  @!P3 IMAD.WIDE.U32 R10, R4, UR24, R6 ;  /* 0x00000018040abc25 */ /* 0x000fe2000f8e0006 */
[----:B------:R4:W-:Y:S01]  /*2a50*/  @P1 STS.128 [R231+0xa000], RZ ;  /* 0x00a000ffe7001388 */ /* 0x0009e20000000c00 */
[----:B------:R-:W-:Y:S02]  /*2a60*/  @!P4 IADD3 R6, P0, R234, UR20, RZ ;  /* 0x00000014ea06cc10 */ /* 0x000fe4000ff1e0ff */
[----:B------:R-:W-:Y:S01]  /*2a70*/  IMAD.MOV.U32 R240, RZ, RZ, 0x7f800000 ;  /* 0x7f800000fff07424 */ /* 0x000fe200078e00ff */
[----:B------:R4:W-:Y:S01]  /*2a80*/  @P1 STS.128 [R231+0xc000], RZ ;  /* 0x00c000ffe7001388 */ /* 0x0009e20000000c00 */
[----:B------:R-:W-:-:S02]  /*2a90*/  IMAD.U32 R4, RZ, RZ, UR15 ;  /* 0x0000000fff047e24 */ /* 0x000fc4000f8e00ff */
[----:B------:R-:W-:Y:S01]  /*2aa0*/  IMAD.MOV.U32 R241, RZ, RZ, 0x7f800000 ;  /* 0x7f800000fff17424 */ /* 0x000fe200078e00ff */
[----:B------:R4:W-:Y:S01]  /*2ab0*/  @P1 STS.128 [R231+0xe000], RZ ;  /* 0x00e000ffe7001388 */ /* 0x0009e20000000c00 */
[C---:B------:R-:W-:Y:S01]  /*2ac0*/  @!P2 IMAD R25, R14.reuse, UR25, R5 ;  /* 0x000000190e19ac24 */ /* 0x040fe2000f8e0205 */
[----:B------:R-:W-:Y:S01]  /*2ad0*/  @!P4 IADD3.X R7, R235, UR21, R4, P0, !PT ;  /* 0x00000015eb07cc10 */ /* 0x000fe200087fe404 */
[----:B------:R-:W-:Y:S01]  /*2ae0*/  @!P2 IMAD.WIDE.U32 R14, R14, UR24, R18 ;  /* 0x000000180e0eac25 */ /* 0x000fe2000f8e0012 */
[----:B------:R-:W-:Y:S01]  /*2af0*/  @!PT LDS RZ, [RZ] ;  /* 0x00000000fffff984 */ /* 0x000fe20000000800 */
[----:B------:R-:W-:Y:S01]  /*2b00*/  @!PT LDS RZ, [RZ] ;  /* 0x00000000fffff984 */ /* 0x000fe20000000800 */
[----:B------:R-:W-:Y:S01]  /*2b10*/  @!PT LDS RZ, [RZ] ;  /* 0x00000000fffff984 */ /* 0x000fe20000000800 */
[----:B------:R-:W-:Y:S01]  /*2b20*/  @!P1 LDGSTS.E.BYPASS.LTC128B.128 [R231+0x8000], desc[UR6][R232.64] ;  /* 0x08000000e8e79fae */ /* 0x000fe2000b901d46 */
[----:B------:R-:W1:Y:S01]  /*2b30*/  @!P3 LDC.64 R18, c[0x0][0x220] ;  /* 0x00008800ff12bb82 */ /* 0x000e620000000a00 */
[C---:B---3--:R-:W-:Y:S01]  /*2b40*/  @!P3 LEA R4, P0, R12.reuse, R20, 0x1 ;  /* 0x000000140c04b211 */ /* 0x048fe200078008ff */
[----:B------:R-:W-:Y:S01]  /*2b50*/  @!P3 IMAD.IADD R5, R13, 0x1, R24 ;  /* 0x000000010d05b824 */ /* 0x000fe200078e0218 */
[----:B------:R-:W-:Y:S01]  /*2b60*/  @!P1 LDGSTS.E.BYPASS.LTC128B.128 [R231+0xa000], desc[UR6][R232.64+0x80] ;  /* 0x0a000080e8e79fae */ /* 0x000fe2000b901d46 */
[----:B------:R-:W-:Y:S01]  /*2b70*/  UIADD3 UR19, UR32, 0x40, UR28 ;  /* 0x0000004020137890 */ /* 0x000fe2000fffe01c */
[----:B------:R-:W-:Y:S01]  /*2b80*/  IMAD.SHL.U32 R243, R249, 0x4, RZ ;  /* 0x00000004f9f37824 */ /* 0x000fe200078e00ff */
[----:B------:R-:W-:Y:S01]  /*2b90*/  CS2R R190, SRZ ;  /* 0x0000000000be7805 */ /* 0x000fe2000001ff00 */
[----:B------:R-:W-:Y:S01]  /*2ba0*/  @!P1 LDGSTS.E.BYPASS.LTC128B.128 [R231+0xc000], desc[UR6][R232.64+0x100] ;  /* 0x0c000100e8e79fae */ /* 0x000fe2000b901d46 */
[----:B------:R-:W-:Y:S01]  /*2bb0*/  @!P3 LEA.HI.X R5, R12, R21, R5, 0x1, P0 ;  /* 0x000000150c05b211 */ /* 0x000fe200000f0c05 */
[----:B------:R-:W-:Y:S01]  /*2bc0*/  IMAD.MOV.U32 R251, RZ, RZ, 0x8 ;  /* 0x00000008fffb7424 */ /* 0x000fe200078e00ff */
[----:B------:R-:W3:Y:S01]  /*2bd0*/  @!P2 LDC.64 R12, c[0x0][0x220] ;  /* 0x00008800ff0cab82 */ /* 0x000ee20000000a00 */
[----:B------:R-:W-:Y:S01]  /*2be0*/  @!P1 LDGSTS.E.BYPASS.LTC128B.128 [R231+0xe000], desc[UR6][R232.64+0x180] ;  /* 0x0e000180e8e79fae */ /* 0x000fe2000b901d46 */
[----:B------:R-:W-:-:S02]  /*2bf0*/  CS2R R188, SRZ ;  /* 0x0000000000bc7805 */ /* 0x000fc4000001ff00 */
[----:B------:R-:W-:Y:S02]  /*2c00*/  CS2R R194, SRZ ;  /* 0x0000000000c27805 */ /* 0x000fe4000001ff00 */
[----:B------:R-:W-:Y:S01]  /*2c10*/  CS2R R192, SRZ ;  /* 0x0000000000c07805 */ /* 0x000fe2000001ff00 */
[----:B------:R4:W-:Y:S01]  /*2c20*/  @P4 STS.128 [R231+0x9000], RZ ;  /* 0x009000ffe7004388 */ /* 0x0009e20000000c00 */
[----:B------:R-:W-:Y:S02]  /*2c30*/  CS2R R186, SRZ ;  /* 0x0000000000ba7805 */ /* 0x000fe4000001ff00 */
[----:B------:R-:W-:Y:S02]  /*2c40*/  CS2R R184, SRZ ;  /* 0x0000000000b87805 */ /* 0x000fe4000001ff00 */
[----:B------:R-:W-:Y:S01]  /*2c50*/  CS2R R182, SRZ ;  /* 0x0000000000b67805 */ /* 0x000fe2000001ff00 */
[----:B------:R4:W-:Y:S01]  /*2c60*/  @P4 STS.128 [R231+0xb000], RZ ;  /* 0x00b000ffe7004388 */ /* 0x0009e20000000c00 */
        /* <DEDUP_REMOVED lines=11> */
[----:B------:R-:W-:Y:S01]  /*2d20*/  @!PT LDS RZ, [RZ] ;  /* 0x00000000fffff984 */ /* 0x000fe20000000800 */
[----:B------:R-:W-:Y:S01]  /*2d30*/  @!PT LDS RZ, [RZ] ;  /* 0x00000000fffff984 */ /* 0x000fe20000000800 */
[----:B------:R-:W-:Y:S01]  /*2d40*/  @!PT LDS RZ, [RZ] ;  /* 0x00000000fffff984 */ /* 0x000fe20000000800 */
[----:B------:R-:W-:Y:S01]  /*2d50*/  @!P4 LDGSTS.E.BYPASS.LTC128B.128 [R231+0x9000], desc[UR6][R8.64] ;  /* 0x0900000008e7cfae */ /* 0x000fe2000b901d46 */
[----:B------:R-:W-:Y:S02]  /*2d60*/  CS2R R158, SRZ ;  /* 0x00000000009e7805 */ /* 0x000fe4000001ff00 */
[----:B------:R-:W-:Y:S02]  /*2d70*/  CS2R R156, SRZ ;  /* 0x00000000009c7805 */ /* 0x000fe4000001ff00 */
[----:B------:R-:W-:Y:S01]  /*2d80*/  CS2R R162, SRZ ;  /* 0x0000000000a27805 */ /* 0x000fe2000001ff00 */
[----:B------:R-:W-:Y:S01]  /*2d90*/  @!P4 LDGSTS.E.BYPASS.LTC128B.128 [R231+0xb000], desc[UR6][R8.64+0x80] ;  /* 0x0b00008008e7cfae */ /* 0x000fe2000b901d46 */
[----:B------:R-:W-:-:S02]  /*2da0*/  CS2R R160, SRZ ;  /* 0x0000000000a07805 */ /* 0x000fc4000001ff00 */
[----:B------:R-:W-:Y:S02]  /*2db0*/  CS2R R154, SRZ ;  /* 0x00000000009a7805 */ /* 0x000fe4000001ff00 */
[----:B------:R-:W-:Y:S01]  /*2dc0*/  CS2R R152, SRZ ;  /* 0x0000000000987805 */ /* 0x000fe2000001ff00 */
[----:B------:R-:W-:Y:S01]  /*2dd0*/  @!P4 LDGSTS.E.BYPASS.LTC128B.128 [R231+0xd000], desc[UR6][R8.64+0x100] ;  /* 0x0d00010008e7cfae */ /* 0x000fe2000b901d46 */
[----:B------:R-:W-:Y:S02]  /*2de0*/  CS2R R150, SRZ ;  /* 0x0000000000967805 */ /* 0x000fe4000001ff00 */
[----:B------:R-:W-:Y:S02]  /*2df0*/  CS2R R148, SRZ ;  /* 0x0000000000947805 */ /* 0x000fe4000001ff00 */
[----:B------:R-:W-:Y:S01]  /*2e00*/  CS2R R142, SRZ ;  /* 0x00000000008e7805 */ /* 0x000fe2000001ff00 */
[----:B------:R2:W-:Y:S01]  /*2e10*/  @!P4 LDGSTS.E.BYPASS.LTC128B.128 [R231+0xf000], desc[UR6][R8.64+0x180] ;  /* 0x0f00018008e7cfae */ /* 0x0005e2000b901d46 */
[----:B------:R-:W-:-:S02]  /*2e20*/  CS2R R140, SRZ ;  /* 0x00000000008c7805 */ /* 0x000fc4000001ff00 */
[----:B------:R-:W-:Y:S02]  /*2e30*/  CS2R R146, SRZ ;  /* 0x0000000000927805 */ /* 0x000fe4000001ff00 */
[----:B------:R-:W-:Y:S01]  /*2e40*/  CS2R R144, SRZ ;  /* 0x0000000000907805 */ /* 0x000fe2000001ff00 */
[----:B------:R4:W-:Y:S01]  /*2e50*/  @P1 STS.128 [R231], RZ ;  /* 0x000000ffe7001388 */ /* 0x0009e20000000c00 */
        /* <DEDUP_REMOVED lines=18> */
[----:B------:R-:W-:Y:S01]  /*2f80*/  @!P1 LDGSTS.E.BYPASS.LTC128B.128 [R231], desc[UR6][R234.64] ;  /* 0x00000000eae79fae */ /* 0x000fe2000b901d46 */
[----:B------:R-:W-:Y:S02]  /*2f90*/  CS2R R62, SRZ ;  /* 0x00000000003e7805 */ /* 0x000fe4000001ff00 */
[----:B------:R-:W-:Y:S02]  /*2fa0*/  CS2R R60, SRZ ;  /* 0x00000000003c7805 */ /* 0x000fe4000001ff00 */
[----:B------:R-:W-:Y:S01]  /*2fb0*/  CS2R R66, SRZ ;  /* 0x0000000000427805 */ /* 0x000fe2000001ff00 */
[----:B------:R-:W-:Y:S01]  /*2fc0*/  @!P1 LDGSTS.E.BYPASS.LTC128B.128 [R231+0x2000], desc[UR6][R234.64+0x80] ;  /* 0x02000080eae79fae */ /* 0x000fe2000b901d46 */
[----:B------:R-:W-:-:S02]  /*2fd0*/  CS2R R64, SRZ ;  /* 0x0000000000407805 */ /* 0x000fc4000001ff00 */
[----:B------:R-:W-:Y:S01]  /*2fe0*/  CS2R R58, SRZ ;  /* 0x00000000003a7805 */ /* 0x000fe2000001ff00 */
[----:B--2---:R-:W-:Y:S01]  /*2ff0*/  @!P2 IMAD.IADD R9, R17, 0x1, R27 ;  /* 0x000000011109a824 */ /* 0x004fe200078e021b */
[----:B------:R-:W-:Y:S01]  /*3000*/  @!P1 LDGSTS.E.BYPASS.LTC128B.128 [R231+0x4000], desc[UR6][R234.64+0x100] ;  /* 0x04000100eae79fae */ /* 0x000fe2000b901d46 */
[C---:B------:R-:W-:Y:S02]  /*3010*/  @!P2 LEA R8, P0, R16.reuse, R22, 0x1 ;  /* 0x000000161008a211 */ /* 0x040fe400078008ff */
[----:B------:R-:W-:Y:S02]  /*3020*/  CS2R R56, SRZ ;  /* 0x0000000000387805 */ /* 0x000fe4000001ff00 */
[----:B------:R-:W-:Y:S01]  /*3030*/  CS2R R54, SRZ ;  /* 0x0000000000367805 */ /* 0x000fe2000001ff00 */
[----:B------:R-:W-:Y:S01]  /*3040*/  @!P1 LDGSTS.E.BYPASS.LTC128B.128 [R231+0x6000], desc[UR6][R234.64+0x180] ;  /* 0x06000180eae79fae */ /* 0x000fe2000b901d46 */
[----:B------:R-:W-:Y:S02]  /*3050*/  @!P2 LEA.HI.X R9, R16, R23, R9, 0x1, P0 ;  /* 0x000000171009a211 */ /* 0x000fe400000f0c09 */
[----:B------:R-:W-:-:S02]  /*3060*/  CS2R R52, SRZ ;  /* 0x0000000000347805 */ /* 0x000fc4000001ff00 */
[----:B------:R-:W-:Y:S01]  /*3070*/  ISETP.GE.AND P1, PT, R249, UR14, PT ;  /* 0x0000000ef9007c0c */ /* 0x000fe2000bf26270 */
[----:B------:R4:W-:Y:S01]  /*3080*/  @P4 STS.128 [R231+0x1000], RZ ;  /* 0x001000ffe7004388 */ /* 0x0009e20000000c00 */
[----:B------:R-:W-:Y:S02]  /*3090*/  CS2R R46, SRZ ;  /* 0x00000000002e7805 */ /* 0x000fe4000001ff00 */
[----:B------:R-:W-:Y:S02]  /*30a0*/  CS2R R44, SRZ ;  /* 0x00000000002c7805 */ /* 0x000fe4000001ff00 */
[----:B------:R-:W-:Y:S01]  /*30b0*/  CS2R R50, SRZ ;  /* 0x0000000000327805 */ /* 0x000fe2000001ff00 */
[----:B------:R4:W-:Y:S01]  /*30c0*/  @P4 STS.128 [R231+0x3000], RZ ;  /* 0x003000ffe7004388 */ /* 0x0009e20000000c00 */
[----:B------:R-:W-:Y:S02]  /*30d0*/  CS2R R48, SRZ ;  /* 0x0000000000307805 */ /* 0x000fe4000001ff00 */
[----:B------:R-:W-:-:S02]  /*30e0*/  CS2R R42, SRZ ;  /* 0x00000000002a7805 */ /* 0x000fc4000001ff00 */
[----:B------:R-:W-:Y:S01]  /*30f0*/  CS2R R40, SRZ ;  /* 0x0000000000287805 */ /* 0x000fe2000001ff00 */
        /* <DEDUP_REMOVED lines=8> */
[----:B------:R-:W-:Y:S01]  /*3180*/  @!PT LDS RZ, [RZ] ;  /* 0x00000000fffff984 */ /* 0x000fe20000000800 */
[----:B------:R-:W-:Y:S01]  /*3190*/  @!PT LDS RZ, [RZ] ;  /* 0x00000000fffff984 */ /* 0x000fe20000000800 */
[----:B------:R-:W-:Y:S01]  /*31a0*/  @!PT LDS RZ, [RZ] ;  /* 0x00000000fffff984 */ /* 0x000fe20000000800 */
[----:B------:R-:W-:Y:S01]  /*31b0*/  @!P4 LDGSTS.E.BYPASS.LTC128B.128 [R231+0x1000], desc[UR6][R6.64] ;  /* 0x0100000006e7cfae */ /* 0x000fe2000b901d46 */
[----:B------:R-:W-:Y:S01]  /*31c0*/  ULDC UR20, c[0x0][0x2dc] ;  /* 0x0000b70000147ab9 */ /* 0x000fe20000000800 */
[----:B------:R-:W-:Y:S02]  /*31d0*/  ULDC UR15, c[0x0][0x2ec] ;  /* 0x0000bb00000f7ab9 */ /* 0x000fe40000000800 */
[----:B------:R-:W-:Y:S04]  /*31e0*/  @!P4 LDGSTS.E.BYPASS.LTC128B.128 [R231+0x3000], desc[UR6][R6.64+0x80] ;  /* 0x0300008006e7cfae */ /* 0x000fe8000b901d46 */
[----:B------:R-:W-:Y:S04]  /*31f0*/  @!P4 LDGSTS.E.BYPASS.LTC128B.128 [R231+0x5000], desc[UR6][R6.64+0x100] ;  /* 0x0500010006e7cfae */ /* 0x000fe8000b901d46 */
[----:B------:R1:W-:Y:S04]  /*3200*/  @!P4 LDGSTS.E.BYPASS.LTC128B.128 [R231+0x7000], desc[UR6][R6.64+0x180] ;  /* 0x0700018006e7cfae */ /* 0x0003e8000b901d46 */
        /* <DEDUP_REMOVED lines=8> */
[----:B------:R-:W-:Y:S01]  /*3290*/  @!P3 LDGSTS.E.BYPASS.LTC128B.128 [R231+0x12000], desc[UR6][R4.64+0x80] ;  /* 0x1200008004e7bfae */ /* 0x000fe2000b901d46 */
[----:B-1----:R-:W-:-:S03]  /*32a0*/  @!P3 LEA R6, P0, R10, R18, 0x1 ;  /* 0x000000120a06b211 */ /* 0x002fc600078008ff */
        /* <DEDUP_REMOVED lines=11> */
[----:B-1----:R-:W-:-:S03]  /*3360*/  @!P3 IMAD.IADD R4, R11, 0x1, R26 ;  /* 0x000000010b04b824 */ /* 0x002fc600078e021a */
[----:B------:R-:W-:Y:S01]  /*3370*/  @!P2 LDGSTS.E.BYPASS.LTC128B.128 [R231+0x15000], desc[UR6][R8.64+0x100] ;  /* 0x1500010008e7afae */ /* 0x000fe2000b901d46 */
[----:B------:R-:W-:Y:S01]  /*3380*/  @!P2 IMAD.IADD R5, R15, 0x1, R25 ;  /* 0x000000010f05a824 */ /* 0x000fe200078e0219 */
[----:B------:R-:W-:Y:S02]  /*3390*/  @!P3 LEA.HI.X R7, R10, R19, R4, 0x1, P0 ;  /* 0x000000130a07b211 */ /* 0x000fe400000f0c04 */
[----:B------:R1:W-:Y:S01]  /*33a0*/  @!P2 LDGSTS.E.BYPASS.LTC128B.128 [R231+0x17000], desc[UR6][R8.64+0x180] ;  /* 0x1700018008e7afae */ /* 0x0003e2000b901d46 */
[----:B---3--:R-:W-:-:S03]  /*33b0*/  @!P2 LEA R4, P0, R14, R12, 0x1 ;  /* 0x0000000c0e04a211 */ /* 0x008fc600078008ff */
[----:B------:R4:W-:Y:S01]  /*33c0*/  @P3 STS.128 [R231+0x18000], RZ ;  /* 0x018000ffe7003388 */ /* 0x0009e20000000c00 */
[----:B------:R-:W-:-:S03]  /*33d0*/  @!P2 LEA.HI.X R5, R14, R13, R5, 0x1, P0 ;  /* 0x0000000d0e05a211 */ /* 0x000fc600000f0c05 */
        /* <DEDUP_REMOVED lines=8> */
[----:B-1----:R-:W-:Y:S01]  /*3460*/  IMAD.SHL.U32 R8, R249, 0x4, RZ ;  /* 0x00000004f9087824 */ /* 0x002fe200078e00ff */
[----:B------:R-:W-:-:S02]  /*3470*/  SHF.R.S32.HI R9, RZ, 0x1f, R249 ;  /* 0x0000001fff097819 */ /* 0x000fc400000114f9 */
        /* <DEDUP_REMOVED lines=11> */
[----:B-1----:R-:W-:-:S03]  /*3530*/  IADD3 R6, P0, R8, UR11, RZ ;  /* 0x0000000b08067c10 */ /* 0x002fc6000ff1e0ff */
[----:B------:R-:W-:Y:S01]  /*3540*/  @!P2 LDGSTS.E.BYPASS.LTC128B.128 [R231+0x1d000], desc[UR6][R4.64+0x100] ;  /* 0x1d00010004e7afae */ /* 0x000fe2000b901d46 */
[----:B------:R-:W-:-:S03]  /*3550*/  SHF.L.U64.HI R7, R249, 0x2, R9 ;  /* 0x00000002f9077819 */ /* 0x000fc60000010209 */
[----:B------:R1:W-:Y:S01]  /*3560*/  @!P2 LDGSTS.E.BYPASS.LTC128B.128 [R231+0x1f000], desc[UR6][R4.64+0x180] ;  /* 0x1f00018004e7afae */ /* 0x0003e2000b901d46 */
[----:B------:R-:W-:-:S03]  /*3570*/  IADD3.X R7, R7, UR10, RZ, P0, !PT ;  /* 0x0000000a07077c10 */ /* 0x000fc600087fe4ff */
[----:B------:R-:W0:Y:S04]  /*3580*/  LDGDEPBAR ;  /* 0x00000000000079af */ /* 0x000e280000000000 */
[----:B------:R4:W5:Y:S04]  /*3590*/  @!P1 LDG.E R240, desc[UR6][R6.64] ;  /* 0x0000000606f09981 */ /* 0x000968000c1e1900 */
[----:B------:R4:W5:Y:S01]  /*35a0*/  @!P5 LDG.E R241, desc[UR6][R6.64+0x20] ;  /* 0x0000200606f1d981 */ /* 0x000962000c1e1900 */
[----:B------:R-:W-:Y:S02]  /*35b0*/  CS2R R26, SRZ ;  /* 0x00000000001a7805 */ /* 0x000fe4000001ff00 */
[----:B------:R-:W-:-:S02]  /*35c0*/  CS2R R24, SRZ ;  /* 0x0000000000187805 */ /* 0x000fc4000001ff00 */
[----:B------:R-:W-:Y:S02]  /*35d0*/  CS2R R22, SRZ ;  /* 0x0000000000167805 */ /* 0x000fe4000001ff00 */
[----:B------:R-:W-:Y:S02]  /*35e0*/  CS2R R20, SRZ ;  /* 0x0000000000147805 */ /* 0x000fe4000001ff00 */
[C---:B------:R-:W-:Y:S01]  /*35f0*/  SHF.L.U64.HI R242, R249.reuse, 0x2, R9 ;  /* 0x00000002f9f27819 */ /* 0x040fe20000010209 */
[----:B------:R-:W-:Y:S01]  /*3600*/  UIADD3 UR19, UR19, -UR8, URZ ;  /* 0x8000000813137290 */ /* 0x000fe2000fffe03f */
[----:B-1----:R-:W-:Y:S02]  /*3610*/  VIADD R5, R249, 0x1 ;  /* 0x00000001f9057836 */ /* 0x002fe40000000000 */
[----:B------:R-:W-:-:S05]  /*3620*/  IMAD.U32 R4, RZ, RZ, UR32 ;  /* 0x00000020ff047e24 */ /* 0x000fca000f8e00ff */
[----:B------:R-:W-:-:S07]  /*3630*/  IADD3 R246, R5, UR8, -R4 ;  /* 0x0000000805f67c10 */ /* 0x000fce000fffe804 */
.L_x_273:
[----:B------:R-:W0:Y:S01]  /*3640*/  LDGDEPBAR ;  /* 0x00000000000079af */ /* 0x000e220000000000 */
[----:B------:R-:W-:Y:S01]  /*3650*/  USHF.L.U32 UR14, UR5, 0x6, URZ ;  /* 0x00000006050e7899 */ /* 0x000fe2000800063f */
[----:B-----5:R-:W-:Y:S01]  /*3660*/  FSETP.NEU.FTZ.AND P1, PT, R240, -INF , PT ;  /* 0xff800000f000780b */ /* 0x020fe20003f3d000 */
[----:B------:R-:W-:Y:S02]  /*3670*/  USHF.L.U32 UR16, UR9, 0x6, URZ ;  /* 0x0000000609107899 */ /* 0x000fe4000800063f */
[----:B------:R-:W-:Y:S02]  /*3680*/  UISETP.GE.AND UP0, UPT, UR14, UR19, UPT ;  /* 0x000000130e00728c */ /* 0x000fe4000bf06270 */
[----:B------:R-:W-:Y:S02]  /*3690*/  UIADD3 UR16, UR16, 0x40, URZ ;  /* 0x0000004010107890 */ /* 0x000fe4000fffe03f */
[----:B------:R-:W-:Y:S02]  /*36a0*/  UISETP.GT.AND UP2, UPT, UR5, UR17, UPT ;  /* 0x000000110500728c */ /* 0x000fe4000bf44270 */
[----:B------:R-:W-:Y:S04]  /*36b0*/  UISETP.LT.AND UP0, UPT, UR16, UR8, UP0 ;  /* 0x000000081000728c */ /* 0x000fe80008701270 */
[----:B------:R-:W-:Y:S02]  /*36c0*/  PLOP3.LUT P3, PT, PT, PT, UP2, 0x80, 0x0 ;  /* 0x000000000000781c */ /* 0x000fe40003f6f028 */
[----:B------:R-:W-:Y:S01]  /*36d0*/  PLOP3.LUT P0, PT, PT, PT, UP0, 0x80, 0x0 ;  /* 0x000000000000781c */ /* 0x000fe20003f0f008 */
[----:B------:R-:W-:Y:S04]  /*36e0*/  DEPBAR.LE SB0, 0x0 ;  /* 0x000080000000791a */ /* 0x000fe80000000000 */
[----:B------:R-:W-:Y:S06]  /*36f0*/  BAR.SYNC.DEFER_BLOCKING 0x0 ;  /* 0x0000000000007b1d */ /* 0x000fec0000010000 */
[----:B------:R-:W-:Y:S04]  /*3700*/  LDSM.16.M88.4 R16, [R218] ;  /* 0x00000000da10783b */ /* 0x000fe80000000200 */
[----:B------:R-:W4:Y:S04]  /*3710*/  LDSM.16.M88.4 R8, [R3+UR4+0x10000] ;  /* 0x010000040308783b */ /* 0x000f280008000200 */
[----:B-1----:R-:W1:Y:S04]  /*3720*/  LDSM.16.M88.4 R84, [R3+UR4+0x10800] ;  /* 0x010800040354783b */ /* 0x002e680008000200 */
[----:B------:R-:W-:Y:S04]  /*3730*/  LDSM.16.M88.4 R88, [R220] ;  /* 0x00000000dc58783b */ /* 0x000fe80000000200 */
[----:B------:R-:W2:Y:S04]  /*3740*/  LDSM.16.M88.4 R92, [R2] ;  /* 0x00000000025c783b */ /* 0x000ea80000000200 */
[----:B------:R-:W3:Y:S04]  /*3750*/  LDSM.16.M88.4 R96, [R2+0x800] ;  /* 0x000800000260783b */ /* 0x000ee80000000200 */
[----:B------:R-:W-:Y:S04]  /*3760*/  LDSM.16.M88.4 R100, [R223] ;  /* 0x00000000df64783b */ /* 0x000fe80000000200 */
[----:B------:R-:W3:Y:S04]  /*3770*/  LDSM.16.M88.4 R104, [R217] ;  /* 0x00000000d968783b */ /* 0x000ee80000000200 */
[----:B------:R-:W-:Y:S04]  /*3780*/  LDSM.16.M88.4 R108, [R222] ;  /* 0x00000000de6c783b */ /* 0x000fe80000000200 */
[----:B------:R-:W-:Y:S01]  /*3790*/  LDSM.16.M88.4 R112, [R216] ;  /* 0x00000000d870783b */ /* 0x000fe20000000200 */
[C---:B----4-:R-:W-:Y:S06]  /*37a0*/  HMMA.16816.F32.BF16 R4, R16.reuse, R8, RZ ;  /* 0x000000081004723c */ /* 0x050fec00000418ff */
[C---:B------:R-:W-:Y:S06]  /*37b0*/  HMMA.16816.F32.BF16 R8, R16.reuse, R10, RZ ;  /* 0x0000000a1008723c */ /* 0x040fec00000418ff */
[C---:B-1----:R-:W-:Y:S06]  /*37c0*/  HMMA.16816.F32.BF16 R12, R16.reuse, R84, RZ ;  /* 0x00000054100c723c */ /* 0x042fec00000418ff */
[----:B------:R-:W-:Y:S01]  /*37d0*/  HMMA.16816.F32.BF16 R16, R16, R86, RZ ;  /* 0x000000561010723c */ /* 0x000fe200000418ff */
[----:B------:R-:W1:Y:S05]  /*37e0*/  LDSM.16.M88.4 R84, [R217+0x800] ;  /* 0x00080000d954783b */ /* 0x000e6a0000000200 */
[C---:B--2---:R-:W-:Y:S06]  /*37f0*/  HMMA.16816.F32.BF16 R4, R88.reuse, R92, R4 ;  /* 0x0000005c5804723c */ /* 0x044fec0000041804 */
[C---:B------:R-:W-:Y:S01]  /*3800*/  HMMA.16816.F32.BF16 R8, R88.reuse, R94, R8 ;  /* 0x0000005e5808723c */ /* 0x040fe20000041808 */
[----:B------:R-:W-:Y:S05]  /*3810*/  LDSM.16.M88.4 R92, [R218+0x2000] ;  /* 0x00200000da5c783b */ /* 0x000fea0000000200 */
[C---:B---3--:R-:W-:Y:S06]  /*3820*/  HMMA.16816.F32.BF16 R12, R88.reuse, R96, R12 ;  /* 0x00000060580c723c */ /* 0x048fec000004180c */
        /* <DEDUP_REMOVED lines=179> */
[----:B------:R-:W4:Y:S08]  /*4360*/  LDG.E R114, desc[UR6][R112.64] ;  /* 0x0000000670727981 */ /* 0x000f30000c1e1900 */
        /* <DEDUP_REMOVED lines=269> */
[----:B-1----:R-:W-:Y:S05]  /*5440*/  IMAD.U32 R4, R6, -0x40, RZ ;  /* 0xffffffc006047824 */ /* 0x002fea00078e00ff */
        /* <DEDUP_REMOVED lines=18> */
.L_x_271:
[----:B------:R-:W-:Y:S01]  /*5570*/  LDSM.16.M88.4 R128, [R224] ;  /* 0x00000000e080783b */ /* 0x000fe20000000200 */
[----:B------:R-:W-:Y:S01]  /*5580*/  IMAD R230, R247, UR20, RZ ;  /* 0x00000014f7e67c24 */ /* 0x000fe2000f8e02ff */
[----:B------:R-:W-:Y:S02]  /*5590*/  @UP2 UIADD3 UR16, UP1, UR11, -0x100, URZ ;  /* 0xffffff000b102890 */ /* 0x000fe4000ff3e03f */
[----:B------:R-:W1:Y:S01]  /*55a0*/  LDSM.16.MT88.4 R16, [R0+0x10000] ;  /* 0x010000000010783b */ /* 0x000e620000004200 */
[----:B------:R-:W-:Y:S02]  /*55b0*/  @UP2 UIADD3 UR13, UP0, UR13, -0x100, URZ ;  /* 0xffffff000d0d2890 */ /* 0x000fe4000ff1e03f */
[----:B------:R-:W-:Y:S01]  /*55c0*/  @UP2 UIADD3.X UR14, UR10, -0x1, URZ, UP1, !UPT ;  /* 0xffffffff0a0e2890 */ /* 0x000fe20008ffe43f */
[----:B------:R-:W2:Y:S01]  /*55d0*/  LDSM.16.M88.4 R124, [R224+0x1000] ;  /* 0x00100000e07c783b */ /* 0x000ea20000000200 */
[----:B------:R-:W-:Y:S03]  /*55e0*/  @UP2 UIADD3.X UR12, UR12, -0x1, URZ, UP0, !UPT ;  /* 0xffffffff0c0c2890 */ /* 0x000fe600087fe43f */
[----:B------:R-:W3:Y:S04]  /*55f0*/  LDSM.16.MT88.4 R96, [R0+0x12000] ;  /* 0x012000000060783b */ /* 0x000ee80000004200 */
[----:B------:R-:W4:Y:S04]  /*5600*/  LDSM.16.MT88.4 R112, [R0+0x14000] ;  /* 0x014000000070783b */ /* 0x000f280000004200 */
[----:B------:R-:W4:Y:S04]  /*5610*/  LDSM.16.MT88.4 R196, [R0+0x16000] ;  /* 0x0160000000c4783b */ /* 0x000f280000004200 */
[----:B------:R-:W-:Y:S04]  /*5620*/  LDSM.16.M88.4 R200, [R227] ;  /* 0x00000000e3c8783b */ /* 0x000fe80000000200 */
[----:B------:R-:W4:Y:S04]  /*5630*/  LDSM.16.MT88.4 R204, [R0+0x10800] ;  /* 0x0108000000cc783b */ /* 0x000f280000004200 */
[----:B------:R-:W4:Y:S04]  /*5640*/  LDSM.16.M88.4 R208, [R227+0x1000] ;  /* 0x00100000e3d0783b */ /* 0x000f280000000200 */
[----:B------:R-:W-:Y:S01]  /*5650*/  LDSM.16.MT88.4 R212, [R0+0x14800] ;  /* 0x0148000000d4783b */ /* 0x000fe20000004200 */
[-C--:B-1----:R-:W-:Y:S06]  /*5660*/  HMMA.16816.F32.BF16 R4, R128, R16.reuse, RZ ;  /* 0x000000108004723c */ /* 0x082fec00000418ff */
[C---:B--2---:R-:W-:Y:S06]  /*5670*/  HMMA.16816.F32.BF16 R8, R124.reuse, R16, RZ ;  /* 0x000000107c08723c */ /* 0x044fec00000418ff */
[-C--:B------:R-:W-:Y:S06]  /*5680*/  HMMA.16816.F32.BF16 R12, R124, R18.reuse, RZ ;  /* 0x000000127c0c723c */ /* 0x080fec00000418ff */
[C---:B------:R-:W-:Y:S06]  /*5690*/  HMMA.16816.F32.BF16 R16, R128.reuse, R18, RZ ;  /* 0x000000128010723c */ /* 0x040fec00000418ff */
[-C--:B---3--:R-:W-:Y:S06]  /*56a0*/  HMMA.16816.F32.BF16 R84, R128, R96.reuse, RZ ;  /* 0x000000608054723c */ /* 0x088fec00000418ff */
        /* <DEDUP_REMOVED lines=21> */
[----:B------:R-:W-:Y:S05]  /*5800*/  LDSM.16.M88.4 R196, [R225] ;  /* 0x00000000e1c4783b */ /* 0x000fea0000000200 */
[-C--:B------:R-:W-:Y:S06]  /*5810*/  HMMA.16816.F32.BF16 R100, R200, R212.reuse, R100 ;  /* 0x000000d4c864723c */ /* 0x080fec0000041864 */
[C---:B------:R-:W-:Y:S06]  /*5820*/  HMMA.16816.F32.BF16 R104, R208.reuse, R212, R104 ;  /* 0x000000d4d068723c */ /* 0x040fec0000041868 */
[-C--:B------:R-:W-:Y:S06]  /*5830*/  HMMA.16816.F32.BF16 R108, R208, R214.reuse, R108 ;  /* 0x000000d6d06c723c */ /* 0x080fec000004186c */
[C---:B------:R-:W-:Y:S01]  /*5840*/  HMMA.16816.F32.BF16 R112, R200.reuse, R214, R112 ;  /* 0x000000d6c870723c */ /* 0x040fe20000041870 */
[----:B------:R-:W1:Y:S05]  /*5850*/  LDSM.16.MT88.4 R212, [R0+0x11000] ;  /* 0x0110000000d4783b */ /* 0x000e6a0000004200 */
[-C--:B--2---:R-:W-:Y:S06]  /*5860*/  HMMA.16816.F32.BF16 R116, R200, R204.reuse, R116 ;  /* 0x000000ccc874723c */ /* 0x084fec0000041874 */
[C---:B------:R-:W-:Y:S06]  /*5870*/  HMMA.16816.F32.BF16 R120, R208.reuse, R204, R120 ;  /* 0x000000ccd078723c */ /* 0x040fec0000041878 */
[-C--:B------:R-:W-:Y:S01]  /*5880*/  HMMA.16816.F32.BF16 R124, R208, R206.reuse, R124 ;  /* 0x000000ced07c723c */ /* 0x080fe2000004187c */
[----:B------:R-:W2:Y:S05]  /*5890*/  LDSM.16.M88.4 R208, [R225+0x1000] ;  /* 0x00100000e1d0783b */ /* 0x000eaa0000000200 */
[----:B------:R-:W-:Y:S01]  /*58a0*/  HMMA.16816.F32.BF16 R128, R200, R206, R128 ;  /* 0x000000cec880723c */ /* 0x000fe20000041880 */
[----:B------:R-:W3:Y:S04]  /*58b0*/  LDSM.16.MT88.4 R200, [R0+0x13000] ;  /* 0x0130000000c8783b */ /* 0x000ee80000004200 */
[----:B------:R-:W4:Y:S01]  /*58c0*/  LDSM.16.MT88.4 R204, [R0+0x15000] ;  /* 0x0150000000cc783b */ /* 0x000f220000004200 */
        /* <DEDUP_REMOVED lines=9> */
[----:B------:R-:W-:Y:S05]  /*5960*/  LDSM.16.M88.4 R200, [R226] ;  /* 0x00000000e2c8783b */ /* 0x000fea0000000200 */
[-C--:B----4-:R-:W-:Y:S06]  /*5970*/  HMMA.16816.F32.BF16 R100, R196, R204.reuse, R100 ;  /* 0x000000ccc464723c */ /* 0x090fec0000041864 */
[C---:B------:R-:W-:Y:S06]  /*5980*/  HMMA.16816.F32.BF16 R104, R208.reuse, R204, R104 ;  /* 0x000000ccd068723c */ /* 0x040fec0000041868 */
[-C--:B------:R-:W-:Y:S06]  /*5990*/  HMMA.16816.F32.BF16 R108, R208, R206.reuse, R108 ;  /* 0x000000ced06c723c */ /* 0x080fec000004186c */
[C---:B------:R-:W-:Y:S01]  /*59a0*/  HMMA.16816.F32.BF16 R112, R196.reuse, R206, R112 ;  /* 0x000000cec470723c */ /* 0x040fe20000041870 */
[----:B------:R-:W2:Y:S05]  /*59b0*/  LDSM.16.MT88.4 R204, [R0+0x11800] ;  /* 0x0118000000cc783b */ /* 0x000eaa0000004200 */
[-C--:B-1----:R-:W-:Y:S06]  /*59c0*/  HMMA.16816.F32.BF16 R116, R196, R212.reuse, R116 ;  /* 0x000000d4c474723c */ /* 0x082fec0000041874 */
[C---:B------:R-:W-:Y:S06]  /*59d0*/  HMMA.16816.F32.BF16 R120, R208.reuse, R212, R120 ;  /* 0x000000d4d078723c */ /* 0x040fec0000041878 */
[-C--:B------:R-:W-:Y:S01]  /*59e0*/  HMMA.16816.F32.BF16 R124, R208, R214.reuse, R124 ;  /* 0x000000d6d07c723c */ /* 0x080fe2000004187c */
[----:B------:R-:W1:Y:S05]  /*59f0*/  LDSM.16.M88.4 R208, [R226+0x1000] ;  /* 0x00100000e2d0783b */ /* 0x000e6a0000000200 */
[----:B------:R-:W-:Y:S01]  /*5a00*/  HMMA.16816.F32.BF16 R128, R196, R214, R128 ;  /* 0x000000d6c480723c */ /* 0x000fe20000041880 */
[----:B------:R-:W3:Y:S04]  /*5a10*/  LDSM.16.MT88.4 R196, [R0+0x13800] ;  /* 0x0138000000c4783b */ /* 0x000ee80000004200 */
[----:B------:R-:W4:Y:S01]  /*5a20*/  LDSM.16.MT88.4 R212, [R0+0x15800] ;  /* 0x0158000000d4783b */ /* 0x000f220000004200 */
[-C--:B--2---:R-:W-:Y:S06]  /*5a30*/  HMMA.16816.F32.BF16 R4, R200, R204.reuse, R4 ;  /* 0x000000ccc804723c */ /* 0x084fec0000041804 */
[C---:B-1----:R-:W-:Y:S06]  /*5a40*/  HMMA.16816.F32.BF16 R8, R208.reuse, R204, R8 ;  /* 0x000000ccd008723c */ /* 0x042fec0000041808 */
[-C--:B------:R-:W-:Y:S06]  /*5a50*/  HMMA.16816.F32.BF16 R12, R208, R206.reuse, R12 ;  /* 0x000000ced00c723c */ /* 0x080fec000004180c */
[C---:B------:R-:W-:Y:S01]  /*5a60*/  HMMA.16816.F32.BF16 R16, R200.reuse, R206, R16 ;  /* 0x000000cec810723c */ /* 0x040fe20000041810 */
[----:B------:R-:W1:Y:S05]  /*5a70*/  LDSM.16.MT88.4 R204, [R0+0x17800] ;  /* 0x0178000000cc783b */ /* 0x000e6a0000004200 */
[-C--:B---3--:R-:W-:Y:S06]  /*5a80*/  HMMA.16816.F32.BF16 R84, R200, R196.reuse, R84 ;  /* 0x000000c4c854723c */ /* 0x088fec0000041854 */
[C---:B------:R-:W-:Y:S06]  /*5a90*/  HMMA.16816.F32.BF16 R88, R208.reuse, R196, R88 ;  /* 0x000000c4d058723c */ /* 0x040fec0000041858 */
[-C--:B------:R-:W-:Y:S05]  /*5aa0*/  HMMA.16816.F32.BF16 R92, R208, R198.reuse, R92 ;  /* 0x000000c6d05c723c */ /* 0x080fea000004185c */
[----:B------:R-:W-:Y:S01]  /*5ab0*/  IMAD.U32 R196, R230, -0x40, RZ ;  /* 0xffffffc0e6c47824 */ /* 0x000fe200078e00ff */
[C---:B------:R-:W-:Y:S05]  /*5ac0*/  HMMA.16816.F32.BF16 R96, R200.reuse, R198, R96 ;  /* 0x000000c6c860723c */ /* 0x040fea0000041860 */
[C---:B------:R-:W-:Y:S01]  /*5ad0*/  LEA R228, P0, R196.reuse, R228, 0x2 ;  /* 0x000000e4c4e47211 */ /* 0x040fe200078010ff */
[-C--:B----4-:R-:W-:Y:S05]  /*5ae0*/  HMMA.16816.F32.BF16 R100, R200, R212.reuse, R100 ;  /* 0x000000d4c864723c */ /* 0x090fea0000041864 */
        /* <DEDUP_REMOVED lines=8> */
[-C--:B-1----:R-:W-:Y:S01]  /*5b70*/  HMMA.16816.F32.BF16 R116, R200, R204.reuse, R116 ;  /* 0x000000ccc874723c */ /* 0x082fe20000041874 */
[----:B------:R-:W-:Y:S03]  /*5b80*/  @UP2 UMOV UR10, UR14 ;  /* 0x0000000e000a2c82 */ /* 0x000fe60008000000 */
[----:B------:R1:W5:Y:S01]  /*5b90*/  @P3 LDG.E R240, desc[UR6][R212.64+-0x100] ;  /* 0xffff0006d4f03981 */ /* 0x000362000c1e1900 */
[CC--:B------:R-:W-:Y:S01]  /*5ba0*/  LEA R198, P1, R196.reuse, R228.reuse, 0x2 ;  /* 0x000000e4c4c67211 */ /* 0x0c0fe200078210ff */
[C---:B------:R-:W-:Y:S02]  /*5bb0*/  HMMA.16816.F32.BF16 R120, R208.reuse, R204, R120 ;  /* 0x000000ccd078723c */ /* 0x040fe40000041878 */
[----:B------:R1:W5:Y:S03]  /*5bc0*/  @P3 LDG.E R241, desc[UR6][R212.64+-0xe0] ;  /* 0xffff2006d4f13981 */ /* 0x000366000c1e1900 */
[-C--:B------:R-:W-:Y:S01]  /*5bd0*/  LEA.HI.X.SX32 R199, R196, R229.reuse, 0x2, P1 ;  /* 0x000000e5c4c77211 */ /* 0x080fe200008f16ff */
[-C--:B------:R-:W-:Y:S01]  /*5be0*/  HMMA.16816.F32.BF16 R124, R208, R206.reuse, R124 ;  /* 0x000000ced07c723c */ /* 0x080fe2000004187c */
[----:B------:R2:W-:Y:S04]  /*5bf0*/  REDG.E.ADD.F32.FTZ.RN.STRONG.GPU desc[UR6][R228.64], R4 ;  /* 0x00000004e40079a6 */ /* 0x0005e8000c10f386 */
[----:B------:R3:W-:Y:S01]  /*5c00*/  REDG.E.ADD.F32.FTZ.RN.STRONG.GPU desc[UR6][R198.64], R5 ;  /* 0x00000005c60079a6 */ /* 0x0007e2000c10f386 */
[----:B------:R-:W-:Y:S05]  /*5c10*/  HMMA.16816.F32.BF16 R128, R200, R206, R128 ;  /* 0x000000cec880723c */ /* 0x000fea0000041880 */
[C---:B------:R-:W-:Y:S02]  /*5c20*/  IMAD.SHL.U32 R197, R230.reuse, 0x10, RZ ;  /* 0x00000010e6c57824 */ /* 0x040fe400078e00ff */
[C---:B------:R-:W-:Y:S04]  /*5c30*/  IMAD R210, R230.reuse, 0x18, RZ ;  /* 0x00000018e6d27824 */ /* 0x040fe800078e02ff */
[CC--:B------:R-:W-:Y:S01]  /*5c40*/  LEA R204, P0, R197.reuse, R228.reuse, 0x2 ;  /* 0x000000e4c5cc7211 */ /* 0x0c0fe200078010ff */
[C---:B------:R-:W-:Y:S02]  /*5c50*/  IMAD.SHL.U32 R209, R230.reuse, 0x20, RZ ;  /* 0x00000020e6d17824 */ /* 0x040fe400078e00ff */
[----:B------:R-:W-:Y:S01]  /*5c60*/  IMAD R211, R230, 0x30, RZ ;  /* 0x00000030e6d37824 */ /* 0x000fe200078e02ff */
[-C--:B------:R-:W-:Y:S02]  /*5c70*/  LEA.HI.X.SX32 R205, R197, R229.reuse, 0x2, P0 ;  /* 0x000000e5c5cd7211 */ /* 0x080fe400000f16ff */
[CC--:B------:R-:W-:Y:S03]  /*5c80*/  LEA R208, P0, R209.reuse, R228.reuse, 0x2 ;  /* 0x000000e4d1d07211 */ /* 0x0c0fe600078010ff */
[----:B------:R4:W-:Y:S01]  /*5c90*/  REDG.E.ADD.F32.FTZ.RN.STRONG.GPU desc[UR6][R204.64], R6 ;  /* 0x00000006cc0079a6 */ /* 0x0009e2000c10f386 */
[-C--:B------:R-:W-:Y:S02]  /*5ca0*/  LEA.HI.X.SX32 R209, R209, R229.reuse, 0x2, P0 ;  /* 0x000000e5d1d17211 */ /* 0x080fe400000f16ff */
[CC--:B--2---:R-:W-:Y:S04]  /*5cb0*/  LEA R4, P1, R210.reuse, R228.reuse, 0x2 ;  /* 0x000000e4d2047211 */ /* 0x0c4fe800078210ff */
[-C--:B---3--:R-:W-:Y:S01]  /*5cc0*/  LEA.HI.X.SX32 R5, R210, R229.reuse, 0x2, P1 ;  /* 0x000000e5d2057211 */ /* 0x088fe200008f16ff */
[C---:B------:R-:W-:Y:S04]  /*5cd0*/  IMAD R210, R230.reuse, 0x38, RZ ;  /* 0x00000038e6d27824 */ /* 0x040fe800078e02ff */
[----:B------:R2:W-:Y:S04]  /*5ce0*/  REDG.E.ADD.F32.FTZ.RN.STRONG.GPU desc[UR6][R4.64], R7 ;  /* 0x00000007040079a6 */ /* 0x0005e8000c10f386 */
[----:B------:R3:W-:Y:S01]  /*5cf0*/  REDG.E.ADD.F32.FTZ.RN.STRONG.GPU desc[UR6][R208.64], R8 ;  /* 0x00000008d00079a6 */ /* 0x0007e2000c10f386 */
[----:B----4-:R-:W-:Y:S01]  /*5d00*/  IMAD R205, R230, 0x28, RZ ;  /* 0x00000028e6cd7824 */ /* 0x010fe200078e02ff */
[-C--:B------:R-:W-:Y:S04]  /*5d10*/  LEA R6, P1, R211, R228.reuse, 0x2 ;  /* 0x000000e4d3067211 */ /* 0x080fe800078210ff */
[CC--:B------:R-:W-:Y:S04]  /*5d20*/  LEA R204, P2, R205.reuse, R228.reuse, 0x2 ;  /* 0x000000e4cdcc7211 */ /* 0x0c0fe800078410ff */
[-C--:B------:R-:W-:Y:S02]  /*5d30*/  LEA.HI.X.SX32 R205, R205, R229.reuse, 0x2, P2 ;  /* 0x000000e5cdcd7211 */ /* 0x080fe400010f16ff */
[-C--:B--2---:R-:W-:Y:S03]  /*5d40*/  LEA.HI.X.SX32 R7, R211, R229.reuse, 0x2, P1 ;  /* 0x000000e5d3077211 */ /* 0x084fe600008f16ff */
[----:B------:R2:W-:Y:S01]  /*5d50*/  REDG.E.ADD.F32.FTZ.RN.STRONG.GPU desc[UR6][R204.64], R9 ;  /* 0x00000009cc0079a6 */ /* 0x0005e2000c10f386 */
[CC--:B------:R-:W-:Y:S01]  /*5d60*/  LEA R4, P0, R210.reuse, R228.reuse, 0x2 ;  /* 0x000000e4d2047211 */ /* 0x0c0fe200078010ff */
[----:B---3--:R-:W-:Y:S02]  /*5d70*/  VIADD R208, R197, 0x20 ;  /* 0x00000020c5d07836 */ /* 0x008fe40000000000 */
[----:B------:R3:W-:Y:S01]  /*5d80*/  REDG.E.ADD.F32.FTZ.RN.STRONG.GPU desc[UR6][R6.64], R10 ;  /* 0x0000000a060079a6 */ /* 0x0007e2000c10f386 */
[-C--:B------:R-:W-:Y:S02]  /*5d90*/  LEA.HI.X.SX32 R5, R210, R229.reuse, 0x2, P0 ;  /* 0x000000e5d2057211 */ /* 0x080fe400000f16ff */
[CC--:B------:R-:W-:Y:S03]  /*5da0*/  LEA R8, P0, R208.reuse, R228.reuse, 0x2 ;  /* 0x000000e4d0087211 */ /* 0x0c0fe600078010ff */
[----:B------:R4:W-:Y:S04]  /*5db0*/  REDG.E.ADD.F32.FTZ.RN.STRONG.GPU desc[UR6][R4.64], R11 ;  /* 0x0000000b040079a6 */ /* 0x0009e8000c10f386 */
[----:B------:R1:W-:Y:S04]  /*5dc0*/  REDG.E.ADD.F32.FTZ.RN.STRONG.GPU desc[UR6][R228.64+0x80], R16 ;  /* 0x00008010e40079a6 */ /* 0x0003e8000c10f386 */
[----:B------:R1:W-:Y:S01]  /*5dd0*/  REDG.E.ADD.F32.FTZ.RN.STRONG.GPU desc[UR6][R198.64+0x80], R17 ;  /* 0x00008011c60079a6 */ /* 0x0003e2000c10f386 */
[-C--:B--2---:R-:W-:Y:S01]  /*5de0*/  LEA.HI.X.SX32 R9, R208, R229.reuse, 0x2, P0 ;  /* 0x000000e5d0097211 */ /* 0x084fe200000f16ff */
[C---:B---3--:R-:W-:Y:S04]  /*5df0*/  IMAD.IADD R7, R196.reuse, 0x1, R208 ;  /* 0x00000001c4077824 */ /* 0x048fe800078e02d0 */
[----:B------:R2:W-:Y:S01]  /*5e00*/  REDG.E.ADD.F32.FTZ.RN.STRONG.GPU desc[UR6][R8.64], R18 ;  /* 0x00000012080079a6 */ /* 0x0005e2000c10f386 */
[CC--:B------:R-:W-:Y:S01]  /*5e10*/  LEA R6, P1, R7.reuse, R228.reuse, 0x2 ;  /* 0x000000e407067211 */ /* 0x0c0fe200078210ff */
[C---:B----4-:R-:W-:Y:S03]  /*5e20*/  IMAD.IADD R4, R196.reuse, 0x1, R7 ;  /* 0x00000001c4047824 */ /* 0x050fe600078e0207 */
[-C--:B------:R-:W-:Y:S01]  /*5e30*/  LEA.HI.X.SX32 R7, R7, R229.reuse, 0x2, P1 ;  /* 0x000000e507077211 */ /* 0x080fe200008f16ff */
[----:B------:R-:W-:Y:S01]  /*5e40*/  IMAD.IADD R5, R196, 0x1, R4 ;  /* 0x00000001c4057824 */ /* 0x000fe200078e0204 */
[CC--:B-1----:R-:W-:Y:S03]  /*5e50*/  LEA R16, P0, R4.reuse, R228.reuse, 0x2 ;  /* 0x000000e404107211 */ /* 0x0c2fe600078010ff */
[----:B------:R1:W-:Y:S01]  /*5e60*/  REDG.E.ADD.F32.FTZ.RN.STRONG.GPU desc[UR6][R6.64], R19 ;  /* 0x00000013060079a6 */ /* 0x0003e2000c10f386 */
[-C--:B------:R-:W-:Y:S01]  /*5e70*/  LEA.HI.X.SX32 R17, R4, R229.reuse, 0x2, P0 ;  /* 0x000000e504117211 */ /* 0x080fe200000f16ff */
[----:B------:R-:W-:Y:S01]  /*5e80*/  IMAD.IADD R4, R196, 0x1, R5 ;  /* 0x00000001c4047824 */ /* 0x000fe200078e0205 */
[CC--:B------:R-:W-:Y:S03]  /*5e90*/  LEA R10, P0, R5.reuse, R228.reuse, 0x2 ;  /* 0x000000e4050a7211 */ /* 0x0c0fe600078010ff */
[----:B------:R-:W-:Y:S01]  /*5ea0*/  REDG.E.ADD.F32.FTZ.RN.STRONG.GPU desc[UR6][R16.64], R12 ;  /* 0x0000000c100079a6 */ /* 0x000fe2000c10f386 */
[-C--:B------:R-:W-:Y:S01]  /*5eb0*/  LEA.HI.X.SX32 R11, R5, R229.reuse, 0x2, P0 ;  /* 0x000000e5050b7211 */ /* 0x080fe200000f16ff */
[----:B------:R-:W-:Y:S02]  /*5ec0*/  VIADD R5, R197, 0x40 ;  /* 0x00000040c5057836 */ /* 0x000fe40000000000 */
[----:B------:R-:W-:Y:S01]  /*5ed0*/  LDSM.16.MT88.4 R16, [R0+0x2000] ;  /* 0x002000000010783b */ /* 0x000fe20000004200 */
[CC--:B--2---:R-:W-:Y:S03]  /*5ee0*/  LEA R8, P1, R4.reuse, R228.reuse, 0x2 ;  /* 0x000000e404087211 */ /* 0x0c4fe600078210ff */
[----:B------:R2:W-:Y:S01]  /*5ef0*/  REDG.E.ADD.F32.FTZ.RN.STRONG.GPU desc[UR6][R10.64], R13 ;  /* 0x0000000d0a0079a6 */ /* 0x0005e2000c10f386 */
[-C--:B------:R-:W-:Y:S05]  /*5f00*/  LEA.HI.X.SX32 R9, R4, R229.reuse, 0x2, P1 ;  /* 0x000000e504097211 */ /* 0x080fea00008f16ff */
[----:B------:R3:W-:Y:S01]  /*5f10*/  REDG.E.ADD.F32.FTZ.RN.STRONG.GPU desc[UR6][R8.64], R14 ;  /* 0x0000000e080079a6 */ /* 0x0007e2000c10f386 */
[C---:B-1----:R-:W-:Y:S05]  /*5f20*/  IMAD.IADD R7, R196.reuse, 0x1, R4 ;  /* 0x00000001c4077824 */ /* 0x042fea00078e0204 */
[CC--:B------:R-:W-:Y:S04]  /*5f30*/  LEA R6, P0, R7.reuse, R228.reuse, 0x2 ;  /* 0x000000e407067211 */ /* 0x0c0fe800078010ff */
[-C--:B------:R-:W-:Y:S05]  /*5f40*/  LEA.HI.X.SX32 R7, R7, R229.reuse, 0x2, P0 ;  /* 0x000000e507077211 */ /* 0x080fea00000f16ff */
[----:B------:R1:W-:Y:S01]  /*5f50*/  REDG.E.ADD.F32.FTZ.RN.STRONG.GPU desc[UR6][R6.64], R15 ;  /* 0x0000000f060079a6 */ /* 0x0003e2000c10f386 */
[C---:B--2---:R-:W-:Y:S03]  /*5f60*/  IMAD.IADD R10, R196.reuse, 0x1, R5 ;  /* 0x00000001c40a7824 */ /* 0x044fe600078e0205 */
[----:B------:R-:W-:Y:S01]  /*5f70*/  REDG.E.ADD.F32.FTZ.RN.STRONG.GPU desc[UR6][R228.64+0x100], R84 ;  /* 0x00010054e40079a6 */ /* 0x000fe2000c10f386 */
[C---:B------:R-:W-:Y:S03]  /*5f80*/  IMAD.IADD R4, R196.reuse, 0x1, R10 ;  /* 0x00000001c4047824 */ /* 0x040fe600078e020a */
[----:B------:R-:W-:Y:S01]  /*5f90*/  REDG.E.ADD.F32.FTZ.RN.STRONG.GPU desc[UR6][R198.64+0x100], R85 ;  /* 0x00010055c60079a6 */ /* 0x000fe2000c10f386 */
[CC--:B---3--:R-:W-:Y:S04]  /*5fa0*/  LEA R8, P0, R5.reuse, R228.reuse, 0x2 ;  /* 0x000000e405087211 */ /* 0x0c8fe800078010ff */
        /* <DEDUP_REMOVED lines=12> */
[----:B------:R-:W-:Y:S04]  /*6070*/  REDG.E.ADD.F32.FTZ.RN.STRONG.GPU desc[UR6][R12.64], R88 ;  /* 0x000000580c0079a6 */ /* 0x000fe8000c10f386 */
[----:B------:R3:W-:Y:S01]  /*6080*/  REDG.E.ADD.F32.FTZ.RN.STRONG.GPU desc[UR6][R10.64], R89 ;  /* 0x000000590a0079a6 */ /* 0x0007e2000c10f386 */
[CC--:B--2---:R-:W-:Y:S03]  /*6090*/  LEA R8, P1, R4.reuse, R228.reuse, 0x2 ;  /* 0x000000e404087211 */ /* 0x0c4fe600078210ff */
[----:B------:R-:W-:Y:S01]  /*60a0*/  LDSM.16.MT88.4 R84, [R0+0x4000] ;  /* 0x004000000054783b */ /* 0x000fe20000004200 */
[-C--:B------:R-:W-:Y:S05]  /*60b0*/  LEA.HI.X.SX32 R9, R4, R229.reuse, 0x2, P1 ;  /* 0x000000e504097211 */ /* 0x080fea00008f16ff */
[----:B------:R2:W-:Y:S01]  /*60c0*/  REDG.E.ADD.F32.FTZ.RN.STRONG.GPU desc[UR6][R8.64], R90 ;  /* 0x0000005a080079a6 */ /* 0x0005e2000c10f386 */
[C---:B-1----:R-:W-:Y:S05]  /*60d0*/  IMAD.IADD R7, R196.reuse, 0x1, R4 ;  /* 0x00000001c4077824 */ /* 0x042fea00078e0204 */
[CC--:B------:R-:W-:Y:S01]  /*60e0*/  LEA R6, P0, R7.reuse, R228.reuse, 0x2 ;  /* 0x000000e407067211 */ /* 0x0c0fe200078010ff */
[C---:B---3--:R-:W-:Y:S03]  /*60f0*/  IMAD.IADD R10, R196.reuse, 0x1, R5 ;  /* 0x00000001c40a7824 */ /* 0x048fe600078e0205 */
[-C--:B------:R-:W-:Y:S01]  /*6100*/  LEA.HI.X.SX32 R7, R7, R229.reuse, 0x2, P0 ;  /* 0x000000e507077211 */ /* 0x080fe200000f16ff */
[----:B------:R-:W-:Y:S04]  /*6110*/  IMAD.IADD R4, R196, 0x1, R10 ;  /* 0x00000001c4047824 */ /* 0x000fe800078e020a */
[----:B------:R1:W-:Y:S01]  /*6120*/  REDG.E.ADD.F32.FTZ.RN.STRONG.GPU desc[UR6][R6.64], R91 ;  /* 0x0000005b060079a6 */ /* 0x0003e2000c10f386 */
[CC--:B--2---:R-:W-:Y:S03]  /*6130*/  LEA R8, P0, R5.reuse, R228.reuse, 0x2 ;  /* 0x000000e405087211 */ /* 0x0c4fe600078010ff */
[----:B------:R-:W-:Y:S01]  /*6140*/  REDG.E.ADD.F32.FTZ.RN.STRONG.GPU desc[UR6][R228.64+0x180], R96 ;  /* 0x00018060e40079a6 */ /* 0x000fe2000c10f386 */
[-C--:B------:R-:W-:Y:S03]  /*6150*/  LEA.HI.X.SX32 R9, R5, R229.reuse, 0x2, P0 ;  /* 0x000000e505097211 */ /* 0x080fe600000f16ff */
[----:B------:R-:W-:Y:S01]  /*6160*/  REDG.E.ADD.F32.FTZ.RN.STRONG.GPU desc[UR6][R198.64+0x180], R97 ;  /* 0x00018061c60079a6 */ /* 0x000fe2000c10f386 */
[-C--:B------:R-:W-:Y:S01]  /*6170*/  LEA R12, P0, R4, R228.reuse, 0x2 ;  /* 0x000000e4040c7211 */ /* 0x080fe200078010ff */
[----:B------:R-:W-:Y:S02]  /*6180*/  IMAD.IADD R5, R196, 0x1, R4 ;  /* 0x00000001c4057824 */ /* 0x000fe400078e0204 */
        /* <DEDUP_REMOVED lines=17> */
[CC--:B------:R-:W-:Y:S04]  /*62a0*/  LEA R6, P0, R7.reuse, R228.reuse, 0x2 ;  /* 0x000000e407067211 */ /* 0x0c0fe800078010ff */
[-C--:B------:R-:W-:Y:S01]  /*62b0*/  LEA.HI.X.SX32 R7, R7, R229.reuse, 0x2, P0 ;  /* 0x000000e507077211 */ /* 0x080fe200000f16ff */
[C---:B--2---:R-:W-:Y:S01]  /*62c0*/  IMAD.IADD R10, R196.reuse, 0x1, R5 ;  /* 0x00000001c40a7824 */ /* 0x044fe200078e0205 */
[CC--:B---3--:R-:W-:Y:S03]  /*62d0*/  LEA R8, P0, R5.reuse, R228.reuse, 0x2 ;  /* 0x000000e405087211 */ /* 0x0c8fe600078010ff */
[----:B------:R1:W-:Y:S01]  /*62e0*/  REDG.E.ADD.F32.FTZ.RN.STRONG.GPU desc[UR6][R6.64], R95 ;  /* 0x0000005f060079a6 */ /* 0x0003e2000c10f386 */
[C---:B------:R-:W-:Y:S01]  /*62f0*/  IMAD.IADD R4, R196.reuse, 0x1, R10 ;  /* 0x00000001c4047824 */ /* 0x040fe200078e020a */
[-C--:B------:R-:W-:Y:S02]  /*6300*/  LEA.HI.X.SX32 R9, R5, R229.reuse, 0x2, P0 ;  /* 0x000000e505097211 */ /* 0x080fe400000f16ff */
[----:B------:R-:W-:Y:S01]  /*6310*/  REDG.E.ADD.F32.FTZ.RN.STRONG.GPU desc[UR6][R228.64+0x200], R100 ;  /* 0x00020064e40079a6 */ /* 0x000fe2000c10f386 */
[----:B------:R-:W-:Y:S01]  /*6320*/  IMAD.IADD R5, R196, 0x1, R4 ;  /* 0x00000001c4057824 */ /* 0x000fe200078e0204 */
[CC--:B------:R-:W-:Y:S02]  /*6330*/  LEA R12, P0, R4.reuse, R228.reuse, 0x2 ;  /* 0x000000e4040c7211 */ /* 0x0c0fe400078010ff */
[----:B------:R-:W-:Y:S02]  /*6340*/  REDG.E.ADD.F32.FTZ.RN.STRONG.GPU desc[UR6][R198.64+0x200], R101 ;  /* 0x00020065c60079a6 */ /* 0x000fe4000c10f386 */
[-C--:B------:R-:W-:Y:S01]  /*6350*/  LEA.HI.X.SX32 R13, R4, R229.reuse, 0x2, P0 ;  /* 0x000000e5040d7211 */ /* 0x080fe200000f16ff */
[----:B------:R-:W-:Y:S01]  /*6360*/  IMAD.IADD R4, R196, 0x1, R5 ;  /* 0x00000001c4047824 */ /* 0x000fe200078e0205 */
        /* <DEDUP_REMOVED lines=202> */
.L_x_272:
        /* <DEDUP_REMOVED lines=8> */
[----:B------:R-:W-:Y:S01]  /*7090*/  F2FP.BF16.F32.PACK_AB R84, R31, R30 ;  /* 0x0000001e1f54723e */ /* 0x000fe200000010ff */
[----:B------:R-:W-:Y:S01]  /*70a0*/  USHF.L.U32 UR20, UR9, 0x6, URZ ;  /* 0x0000000609147899 */ /* 0x000fe2000800063f */
        /* <DEDUP_REMOVED lines=97> */
[----:B-1----:R-:W-:Y:S01]  /*76c0*/  FMUL.FTZ R5, R189, UR5 ;  /* 0x00000005bd057c20 */ /* 0x002fe20008410000 */
        /* <DEDUP_REMOVED lines=61> */
[----:B------:R1:W-:Y:S01]  /*7aa0*/  STS [R245+0x6400], R6 ;  /* 0x00640006f5007388 */ /* 0x0003e20000000800 */
[----:B------:R-:W-:Y:S02]  /*7ab0*/  F2FP.BF16.F32.PACK_AB R78, R79, R78 ;  /* 0x0000004e4f4e723e */ /* 0x000fe400000010ff */
[----:B------:R-:W-:Y:S01]  /*7ac0*/  PLOP3.LUT P0, PT, PT, PT, UP0, 0x80, 0x0 ;  /* 0x000000000000781c */ /* 0x000fe20003f0f008 */
        /* <DEDUP_REMOVED lines=12> */
[----:B-1----:R-:W2:Y:S03]  /*7b90*/  S2R R6, SR_TID.X ;  /* 0x0000000000067919 */ /* 0x002ea60000002100 */
        /* <DEDUP_REMOVED lines=8> */
[----:B--2---:R-:W-:-:S03]  /*7c20*/  SHF.R.S32.HI R5, RZ, 0x1f, R6 ;  /* 0x0000001fff057819 */ /* 0x004fc60000011406 */
        /* <DEDUP_REMOVED lines=30> */
.L_x_274:
[----:B------:R-:W-:Y:S01]  /*7e10*/  @UP0 UIADD3 UR5, UR18, UR29, URZ ;  /* 0x0000001d12050290 */ /* 0x000fe2000fffe03f */
[----:B------:R-:W-:Y:S01]  /*7e20*/  LEA.HI R5, R5, R6, RZ, 0x3 ;  /* 0x0000000605057211 */ /* 0x000fe200078f18ff */
[----:B------:R-:W-:Y:S02]  /*7e30*/  @UP0 ULDC.64 UR12, c[0x0][0x458] ;  /* 0x00011600000c0ab9 */ /* 0x000fe40000000a00 */
[----:B------:R-:W-:Y:S01]  /*7e40*/  @UP0 UIMAD.WIDE.U32 UR14, UR5, UR12, URZ ;  /* 0x0000000c050e02a5 */ /* 0x000fe2000f8e003f */
[----:B---3--:R-:W-:Y:S01]  /*7e50*/  LOP3.LUT R4, R5, 0xfffffff8, RZ, 0xc0, !PT ;  /* 0xfffffff805047812 */ /* 0x008fe200078ec0ff */
[----:B------:R-:W-:-:S04]  /*7e60*/  @UP0 UIMAD UR5, UR5, UR13, URZ ;  /* 0x0000000d050502a4 */ /* 0x000fc8000f8e023f */
[----:B------:R-:W-:Y:S01]  /*7e70*/  @UP0 UIADD3 UR19, UR15, UR5, URZ ;  /* 0x000000050f130290 */ /* 0x000fe2000fffe03f */
[----:B------:R-:W-:Y:S01]  /*7e80*/  IMAD.IADD R4, R6, 0x1, -R4 ;  /* 0x0000000106047824 */ /* 0x000fe200078e0a04 */
        /* <DEDUP_REMOVED lines=12> */
[----:B------:R-:W-:-:S12]  /*7f50*/  UIADD3 UR19, UR15, UR5, URZ ;  /* 0x000000050f137290 */ /* 0x000fd8000fffe03f */
.L_x_275:
[----:B------:R-:W-:Y:S01]  /*7f60*/  BAR.SYNC.DEFER_BLOCKING 0x0 ;  /* 0x0000000000007b1d */ /* 0x000fe20000010000 */
[----:B------:R-:W-:Y:S01]  /*7f70*/  IMAD.SHL.U32 R8, R4, 0x8, RZ ;  /* 0x0000000804087824 */ /* 0x000fe200078e00ff */
[----:B------:R-:W-:Y:S01]  /*7f80*/  USHF.R.S32.HI UR5, URZ, 0x1f, UR20 ;  /* 0x0000001f3f057899 */ /* 0x000fe20008011414 */
[----:B------:R-:W-:Y:S01]  /*7f90*/  IMAD.U32 R6, RZ, RZ, UR10 ;  /* 0x0000000aff067e24 */ /* 0x000fe2000f8e00ff */
[----:B------:R-:W-:Y:S01]  /*7fa0*/  UIMAD UR8, UR9, -0x40, UR8 ;  /* 0xffffffc0090878a4 */ /* 0x000fe2000f8e0208 */
[----:B------:R-:W-:Y:S01]  /*7fb0*/  SHF.R.S32.HI R4, RZ, 0x3, R5 ;  /* 0x00000003ff047819 */ /* 0x000fe20000011405 */
[----:B------:R-:W-:Y:S01]  /*7fc0*/  UIMAD UR15, UR5, UR10, URZ ;  /* 0x0000000a050f72a4 */ /* 0x000fe2000f8e023f */
[--C-:B------:R-:W-:Y:S01]  /*7fd0*/  SHF.R.S32.HI R9, RZ, 0x1f, R8.reuse ;  /* 0x0000001fff097819 */ /* 0x100fe20000011408 */
[----:B------:R-:W-:Y:S01]  /*7fe0*/  USHF.R.S32.HI UR18, URZ, 0x1f, UR57 ;  /* 0x0000001f3f127899 */ /* 0x000fe20008011439 */
[C---:B------:R-:W-:Y:S01]  /*7ff0*/  IADD3 R10, R4.reuse, 0x20, RZ ;  /* 0x00000020040a7810 */ /* 0x040fe20007ffe0ff */
[----:B------:R-:W-:Y:S01]  /*8000*/  UIMAD UR15, UR20, UR11, UR15 ;  /* 0x0000000b140f72a4 */ /* 0x000fe2000f8e020f */
[----:B------:R-:W-:Y:S01]  /*8010*/  ISETP.GE.AND P2, PT, R4, UR8, PT ;  /* 0x0000000804007c0c */ /* 0x000fe2000bf46270 */
[----:B------:R-:W-:Y:S01]  /*8020*/  IMAD.WIDE.U32 R6, R6, UR20, R8 ;  /* 0x0000001406067c25 */ /* 0x000fe2000f8e0008 */
[----:B------:R-:W-:Y:S01]  /*8030*/  ULDC.64 UR16, c[0x0][0x468] ;  /* 0x00011a0000107ab9 */ /* 0x000fe20000000a00 */
[----:B------:R-:W-:Y:S01]  /*8040*/  ISETP.GE.AND P1, PT, R10, UR8, PT ;  /* 0x000000080a007c0c */ /* 0x000fe2000bf26270 */
[----:B------:R-:W-:Y:S01]  /*8050*/  BSSY B0, `(.L_x_276) ;  /* 0x0000024000007945 */ /* 0x000fe20003800000 */
[----:B------:R-:W-:Y:S01]  /*8060*/  IMAD.U32 R5, RZ, RZ, UR15 ;  /* 0x0000000fff057e24 */ /* 0x000fe2000f8e00ff */
[----:B------:R-:W-:Y:S01]  /*8070*/  IADD3 R6, P0, R6, UR21, RZ ;  /* 0x0000001506067c10 */ /* 0x000fe2000ff1e0ff */
[----:B------:R-:W-:Y:S01]  /*8080*/  UIMAD UR15, UR18, UR16, URZ ;  /* 0x00000010120f72a4 */ /* 0x000fe2000f8e023f */
[----:B------:R-:W-:-:S02]  /*8090*/  SHF.R.S32.HI R64, RZ, 0x1f, R4 ;  /* 0x0000001fff407819 */ /* 0x000fc40000011404 */
[----:B------:R-:W-:Y:S01]  /*80a0*/  IADD3.X R7, R7, UR22, R5, P0, !PT ;  /* 0x0000001607077c10 */ /* 0x000fe200087fe405 */
[----:B------:R-:W-:Y:S01]  /*80b0*/  IMAD.U32 R5, RZ, RZ, UR16 ;  /* 0x00000010ff057e24 */ /* 0x000fe2000f8e00ff */
[----:B------:R-:W-:Y:S01]  /*80c0*/  UIMAD UR17, UR57, UR17, UR15 ;  /* 0x00000011391172a4 */ /* 0x000fe2000f8e020f */
[----:B------:R1:W2:Y:S02]  /*80d0*/  LDS.128 R44, [R231+0x11000] ;  /* 0x01100000e72c7984 */ /* 0x0002a40000000c00 */
[----:B------:R-:W-:Y:S02]  /*80e0*/  IMAD.WIDE.U32 R10, R5, UR57, R6 ;  /* 0x00000039050a7c25 */ /* 0x000fe4000f8e0006 */
[----:B------:R1:W3:Y:S03]  /*80f0*/  LDS.128 R40, [R231+0x13000] ;  /* 0x01300000e7287984 */ /* 0x0002e60000000c00 */
[----:B------:R-:W-:Y:S01]  /*8100*/  IADD3 R14, R11, UR17, RZ ;  /* 0x000000110b0e7c10 */ /* 0x000fe2000fffe0ff */
[----:B------:R1:W4:Y:S04]  /*8110*/  LDS.128 R36, [R231+0x15000] ;  /* 0x01500000e7247984 */ /* 0x0003280000000c00 */
[----:B------:R1:W1:Y:S04]  /*8120*/  LDS.128 R32, [R231+0x17000] ;  /* 0x01700000e7207984 */ /* 0x0002680000000c00 */
[----:B------:R1:W1:Y:S04]  /*8130*/  LDS.128 R60, [R231+0x19000] ;  /* 0x01900000e73c7984 */ /* 0x0002680000000c00 */
[----:B------:R1:W1:Y:S04]  /*8140*/  LDS.128 R56, [R231+0x1b000] ;  /* 0x01b00000e7387984 */ /* 0x0002680000000c00 */
[----:B------:R1:W1:Y:S04]  /*8150*/  LDS.128 R52, [R231+0x1d000] ;  /* 0x01d00000e7347984 */ /* 0x0002680000000c00 */
[----:B------:R1:W1:Y:S01]  /*8160*/  LDS.128 R48, [R231+0x1f000] ;  /* 0x01f00000e7307984 */ /* 0x0002620000000c00 */
[----:B------:R-:W-:Y:S05]  /*8170*/  @P2 BRA `(.L_x_277) ;  /* 0x0000000000442947 */ /* 0x000fea0003800000 */
[----:B------:R-:W2:Y:S01]  /*8180*/  LDS.128 R24, [R231+0x14000] ;  /* 0x01400000e7187984 */ /* 0x000ea20000000c00 */
[----:B------:R-:W-:Y:S01]  /*8190*/  MOV R6, R10 ;  /* 0x0000000a00067202 */ /* 0x000fe20000000f00 */
[----:B------:R-:W-:Y:S01]  /*81a0*/  IMAD R5, R64, UR10, RZ ;  /* 0x0000000a40057c24 */ /* 0x000fe2000f8e02ff */
[----:B------:R-:W-:Y:S01]  /*81b0*/  MOV R7, R14 ;  /* 0x0000000e00077202 */ /* 0x000fe20000000f00 */
[----:B------:R-:W3:Y:S01]  /*81c0*/  LDS.128 R20, [R231+0x12000] ;  /* 0x01200000e7147984 */ /* 0x000ee20000000c00 */
[----:B------:R-:W-:Y:S01]  /*81d0*/  ULDC.64 UR16, c[0x0][0x3f0] ;  /* 0x0000fc0000107ab9 */ /* 0x000fe20000000a00 */
[C---:B------:R-:W-:Y:S02]  /*81e0*/  IMAD R5, R4.reuse, UR11, R5 ;  /* 0x0000000b04057c24 */ /* 0x040fe4000f8e0205 */
[----:B------:R-:W4:Y:S01]  /*81f0*/  LDS.128 R16, [R231+0x10000] ;  /* 0x01000000e7107984 */ /* 0x000f220000000c00 */
[----:B------:R-:W-:-:S03]  /*8200*/  IMAD.WIDE.U32 R12, R4, UR10, R6 ;  /* 0x0000000a040c7c25 */ /* 0x000fc6000f8e0006 */
[----:B------:R-:W1:Y:S02]  /*8210*/  LDS.128 R28, [R231+0x16000] ;  /* 0x01600000e71c7984 */ /* 0x000e640000000c00 */
[----:B------:R-:W-:Y:S02]  /*8220*/  IADD3 R5, R5, R13, RZ ;  /* 0x0000000d05057210 */ /* 0x000fe40007ffe0ff */
[----:B------:R-:W-:-:S04]  /*8230*/  LEA R6, P0, R12, UR16, 0x1 ;  /* 0x000000100c067c11 */ /* 0x000fc8000f8008ff */
[----:B------:R-:W-:-:S05]  /*8240*/  LEA.HI.X R7, R12, UR17, R5, 0x1, P0 ;  /* 0x000000110c077c11 */ /* 0x000fca00080f0c05 */
[----:B--2---:R2:W-:Y:S04]  /*8250*/  STG.E.128 desc[UR6][R6.64+0x100], R24 ;  /* 0x0001001806007986 */ /* 0x0045e8000c101d06 */
[----:B---3--:R2:W-:Y:S04]  /*8260*/  STG.E.128 desc[UR6][R6.64+0x80], R20 ;  /* 0x0000801406007986 */ /* 0x0085e8000c101d06 */
[----:B----4-:R2:W-:Y:S04]  /*8270*/  STG.E.128 desc[UR6][R6.64], R16 ;  /* 0x0000001006007986 */ /* 0x0105e8000c101d06 */
[----:B-1----:R2:W-:Y:S02]  /*8280*/  STG.E.128 desc[UR6][R6.64+0x180], R28 ;  /* 0x0001801c06007986 */ /* 0x0025e4000c101d06 */
.L_x_277:
[----:B------:R-:W-:Y:S05]  /*8290*/  BSYNC B0 ;  /* 0x0000000000007941 */ /* 0x000fea0003800000 */
.L_x_276:
[----:B------:R-:W-:Y:S04]  /*82a0*/  BSSY B0, `(.L_x_278) ;  /* 0x0000011000007945 */ /* 0x000fe80003800000 */
[----:B------:R-:W-:Y:S05]  /*82b0*/  @P1 BRA `(.L_x_279) ;  /* 0x00000000003c1947 */ /* 0x000fea0003800000 */
[----:B------:R-:W-:Y:S01]  /*82c0*/  IADD3 R5, P0, R4, 0x20, RZ ;  /* 0x0000002004057810 */ /* 0x000fe20007f1e0ff */
[----:B------:R-:W-:Y:S01]  /*82d0*/  ULDC.64 UR16, c[0x0][0x3f0] ;  /* 0x0000fc0000107ab9 */ /* 0x000fe20000000a00 */
[----:B--2---:R-:W-:-:S03]  /*82e0*/  MOV R7, R14 ;  /* 0x0000000e00077202 */ /* 0x004fc60000000f00 */
[----:B------:R-:W-:-:S04]  /*82f0*/  IMAD.X R6, RZ, RZ, R64, P0 ;  /* 0x000000ffff067224 */ /* 0x000fc800000e0640 */
[----:B------:R-:W-:Y:S02]  /*8300*/  IMAD R12, R6, UR10, RZ ;  /* 0x0000000a060c7c24 */ /* 0x000fe4000f8e02ff */
[----:B------:R-:W-:-:S04]  /*8310*/  IMAD.MOV.U32 R6, RZ, RZ, R10 ;  /* 0x000000ffff067224 */ /* 0x000fc800078e000a */
[----:B------:R-:W-:-:S04]  /*8320*/  IMAD.WIDE.U32 R10, R5, UR10, R6 ;  /* 0x0000000a050a7c25 */ /* 0x000fc8000f8e0006 */
[----:B------:R-:W-:Y:S01]  /*8330*/  IMAD R5, R5, UR11, R12 ;  /* 0x0000000b05057c24 */ /* 0x000fe2000f8e020c */
[----:B------:R-:W-:-:S04]  /*8340*/  LEA R6, P0, R10, UR16, 0x1 ;  /* 0x000000100a067c11 */ /* 0x000fc8000f8008ff */
[----:B------:R-:W-:-:S04]  /*8350*/  IADD3 R5, R5, R11, RZ ;  /* 0x0000000b05057210 */ /* 0x000fc80007ffe0ff */
[----:B------:R-:W-:-:S05]  /*8360*/  LEA.HI.X R7, R10, UR17, R5, 0x1, P0 ;  /* 0x000000110a077c11 */ /* 0x000fca00080f0c05 */
[----:B------:R2:W-:Y:S04]  /*8370*/  STG.E.128 desc[UR6][R6.64], R44 ;  /* 0x0000002c06007986 */ /* 0x0005e8000c101d06 */
[----:B---3--:R2:W-:Y:S04]  /*8380*/  STG.E.128 desc[UR6][R6.64+0x80], R40 ;  /* 0x0000802806007986 */ /* 0x0085e8000c101d06 */
[----:B----4-:R2:W-:Y:S04]  /*8390*/  STG.E.128 desc[UR6][R6.64+0x100], R36 ;  /* 0x0001002406007986 */ /* 0x0105e8000c101d06 */
[----:B-1----:R2:W-:Y:S02]  /*83a0*/  STG.E.128 desc[UR6][R6.64+0x180], R32 ;  /* 0x0001802006007986 */ /* 0x0025e4000c101d06 */
.L_x_279:
[----:B------:R-:W-:Y:S05]  /*83b0*/  BSYNC B0 ;  /* 0x0000000000007941 */ /* 0x000fea0003800000 */
.L_x_278:
[----:B--2---:R2:W1:Y:S01]  /*83c0*/  LDS.128 R24, [R231+0x18000] ;  /* 0x01800000e7187984 */ /* 0x0044620000000c00 */
[----:B------:R-:W-:Y:S01]  /*83d0*/  UIMAD UR5, UR5, UR12, URZ ;  /* 0x0000000c050572a4 */ /* 0x000fe2000f8e023f */
[----:B------:R-:W-:Y:S01]  /*83e0*/  IMAD.U32 R6, RZ, RZ, UR12 ;  /* 0x0000000cff067e24 */ /* 0x000fe2000f8e00ff */
[----:B------:R-:W-:Y:S01]  /*83f0*/  USHF.R.S32.HI UR8, URZ, 0x1f, UR57 ;  /* 0x0000001f3f087899 */ /* 0x000fe20008011439 */
[----:B------:R2:W1:Y:S01]  /*8400*/  LDS.128 R20, [R231+0x1a000] ;  /* 0x01a00000e7147984 */ /* 0x0004620000000c00 */
[----:B------:R-:W-:Y:S01]  /*8410*/  UIMAD UR5, UR20, UR13, UR5 ;  /* 0x0000000d140572a4 */ /* 0x000fe2000f8e0205 */
[----:B------:R-:W-:Y:S01]  /*8420*/  IMAD.WIDE.U32 R6, R6, UR20, R8 ;  /* 0x0000001406067c25 */ /* 0x000fe2000f8e0008 */
[----:B------:R-:W-:Y:S01]  /*8430*/  ULDC.64 UR10, c[0x0][0x470] ;  /* 0x00011c00000a7ab9 */ /* 0x000fe20000000a00 */
[----:B------:R2:W1:Y:S01]  /*8440*/  LDS.128 R16, [R231+0x1c000] ;  /* 0x01c00000e7107984 */ /* 0x0004620000000c00 */
[----:B------:R-:W-:Y:S02]  /*8450*/  BSSY B0, `(.L_x_280) ;  /* 0x0000018000007945 */ /* 0x000fe40003800000 */
[----:B------:R-:W-:Y:S01]  /*8460*/  IMAD.U32 R5, RZ, RZ, UR5 ;  /* 0x00000005ff057e24 */ /* 0x000fe2000f8e00ff */
[----:B------:R2:W1:Y:S01]  /*8470*/  LDS.128 R12, [R231+0x1e000] ;  /* 0x01e00000e70c7984 */ /* 0x0004620000000c00 */
        /* <DEDUP_REMOVED lines=17> */
[----:B-1----:R1:W-:Y:S04]  /*8590*/  STG.E.128 desc[UR6][R6.64], R24 ;  /* 0x0000001806007986 */ /* 0x0023e8000c101d06 */
[----:B------:R1:W-:Y:S04]  /*85a0*/  STG.E.128 desc[UR6][R6.64+0x80], R20 ;  /* 0x0000801406007986 */ /* 0x0003e8000c101d06 */
[----:B------:R1:W-:Y:S04]  /*85b0*/  STG.E.128 desc[UR6][R6.64+0x100], R16 ;  /* 0x0001001006007986 */ /* 0x0003e8000c101d06 */
[----:B------:R1:W-:Y:S02]  /*85c0*/  STG.E.128 desc[UR6][R6.64+0x180], R12 ;  /* 0x0001800c06007986 */ /* 0x0003e4000c101d06 */
.L_x_281:
[----:B------:R-:W-:Y:S05]  /*85d0*/  BSYNC B0 ;  /* 0x0000000000007941 */ /* 0x000fea0003800000 */
.L_x_280:
        /* <DEDUP_REMOVED lines=12> */
[----:B------:R1:W-:Y:S04]  /*86a0*/  STG.E.128 desc[UR6][R4.64], R60 ;  /* 0x0000003c04007986 */ /* 0x0003e8000c101d06 */
[----:B------:R1:W-:Y:S04]  /*86b0*/  STG.E.128 desc[UR6][R4.64+0x80], R56 ;  /* 0x0000803804007986 */ /* 0x0003e8000c101d06 */
[----:B------:R1:W-:Y:S04]  /*86c0*/  STG.E.128 desc[UR6][R4.64+0x100], R52 ;  /* 0x0001003404007986 */ /* 0x0003e8000c101d06 */
[----:B------:R1:W-:Y:S02]  /*86d0*/  STG.E.128 desc[UR6][R4.64+0x180], R48 ;  /* 0x0001803004007986 */ /* 0x0003e4000c101d06 */
.L_x_270:
[----:B------:R-:W-:Y:S05]  /*86e0*/  BSYNC B1 ;  /* 0x0000000000017941 */ /* 0x000fea0003800000 */
.L_x_256:
[----:B------:R-:W-:Y:S01]  /*86f0*/  R2UR UR8, R250 ;  /* 0x00000000fa0872ca */ /* 0x000fe200000e0000 */
[----:B------:R-:W-:Y:S02]  /*8700*/  ULDC UR5, c[0x0][0xc] ;  /* 0x0000030000057ab9 */ /* 0x000fe40000000800 */
[----:B------:R-:W-:-:S10]  /*8710*/  UIADD3 UR9, UR5, UR9, URZ ;  /* 0x0000000905097290 */ /* 0x000fd4000fffe03f */
[----:B------:R-:W-:-:S06]  /*8720*/  UISETP.GE.AND UP0, UPT, UR9, UR8, UPT ;  /* 0x000000080900728c */ /* 0x000fcc000bf06270 */
[----:B------:R-:W-:-:S13]  /*8730*/  PLOP3.LUT P0, PT, PT, PT, UP0, 0x80, 0x0 ;  /* 0x000000000000781c */ /* 0x000fda0003f0f008 */
[----:B------:R-:W-:Y:S05]  /*8740*/  @P0 BRA `(.L_x_282) ;  /* 0x0000000000040947 */ /* 0x000fea0003800000 */
[----:B------:R-:W-:Y:S05]  /*8750*/  BRA `(.L_x_283) ;  /* 0xffffff8000bc7947 */ /* 0x000fea000383ffff */
.L_x_282:
[----:B------:R-:W-:Y:S05]  /*8760*/  EXIT ;  /* 0x000000000000794d */ /* 0x000fea0003800000 */
.L_x_284:
        /* <DEDUP_REMOVED lines=9> */
.L_x_1039:


//--------------------- .text._ZN5flash44flash_bwd_dq_dk_dv_loop_seqk_parallel_kernelI23Flash_bwd_kernel_traitsILi256ELi64ELi64ELi8ELi4ELi2ELi2ELb0ELb1EN7cutlass10bfloat16_tE19Flash_kernel_traitsILi256ELi64ELi64ELi8ES3_EELb0ELb1ELb0ELb1ELb0ELb0ELb0EEEvNS_16Flash_bwd_paramsE --------------------------
	.section	.text._ZN5flash44flash_bwd_dq_dk_dv_loop_seqk_parallel_kernelI23Flash_bwd_kernel_traitsILi256ELi64ELi64ELi8ELi4ELi2ELi2ELb0ELb1EN7cutlass10bfloat16_tE19Flash_kernel_traitsILi256ELi64ELi64ELi8ES3_EELb0ELb1ELb0ELb1ELb0ELb0ELb0EEEvNS_16Flash_bwd_paramsE,"ax",@progbits
	.align	128
        .global         _ZN5flash44flash_bwd_dq_dk_dv_loop_seqk_parallel_kernelI23Flash_bwd_kernel_traitsILi256ELi64ELi64ELi8ELi4ELi2ELi2ELb0ELb1EN7cutlass10bfloat16_tE19Flash_kernel_traitsILi256ELi64ELi64ELi8ES3_EELb0ELb1ELb0ELb1ELb0ELb0ELb0EEEvNS_16Flash_bwd_paramsE
        .type           _ZN5flash44flash_bwd_dq_dk_dv_loop_seqk_parallel_kernelI23Flash_bwd_kernel_traitsILi256ELi64ELi64ELi8ELi4ELi2ELi2ELb0ELb1EN7cutlass10bfloat16_tE19Flash_kernel_traitsILi256ELi64ELi64ELi8ES3_EELb0ELb1ELb0ELb1ELb0ELb0ELb0EEEvNS_16Flash_bwd_paramsE,@function
        .size           _ZN5flash44flash_bwd_dq_dk_dv_loop_seqk_parallel_kernelI23Flash_bwd_kernel_traitsILi256ELi64ELi64ELi8ELi4ELi2ELi2ELb0ELb1EN7cutlass10bfloat16_tE19Flash_kernel_traitsILi256ELi64ELi64ELi8ES3_EELb0ELb1ELb0ELb1ELb0ELb0ELb0EEEvNS_16Flash_bwd_paramsE,(.L_x_1040 - _ZN5flash44flash_bwd_dq_dk_dv_loop_seqk_parallel_kernelI23Flash_bwd_kernel_traitsILi256ELi64ELi64ELi8ELi4ELi2ELi2ELb0ELb1EN7cutlass10bfloat16_tE19Flash_kernel_traitsILi256ELi64ELi64ELi8ES3_EELb0ELb1ELb0ELb1ELb0ELb0ELb0EEEvNS_16Flash_bwd_paramsE)
        .other          _ZN5flash44flash_bwd_dq_dk_dv_loop_seqk_parallel_kernelI23Flash_bwd_kernel_traitsILi256ELi64ELi64ELi8ELi4ELi2ELi2ELb0ELb1EN7cutlass10bfloat16_tE19Flash_kernel_traitsILi256ELi64ELi64ELi8ES3_EELb0ELb1ELb0ELb1ELb0ELb0ELb0EEEvNS_16Flash_bwd_paramsE,@"STO_CUDA_ENTRY STV_DEFAULT"
_ZN5flash44flash_bwd_dq_dk_dv_loop_seqk_parallel_kernelI23Flash_bwd_kernel_traitsILi256ELi64ELi64ELi8ELi4ELi2ELi2ELb0ELb1EN7cutlass10bfloat16_tE19Flash_kernel_traitsILi256ELi64ELi64ELi8ES3_EELb0ELb1ELb0ELb1ELb0ELb0ELb0EEEvNS_16Flash_bwd_paramsE:
.text._ZN5flash44flash_bwd_dq_dk_dv_loop_seqk_parallel_kernelI23Flash_bwd_kernel_traitsILi256ELi64ELi64ELi8ELi4ELi2ELi2ELb0ELb1EN7cutlass10bfloat16_tE19Flash_kernel_traitsILi256ELi64ELi64ELi8ES3_EELb0ELb1ELb0ELb1ELb0ELb0ELb0EEEvNS_16Flash_bwd_paramsE:
        /* <DEDUP_REMOVED lines=10> */
[----:B------:R1:W-:Y:S02]  /*00a0*/  STL [R1], R0 ;  /* 0x0000000001007387 */ /* 0x0003e40000100800 */
[----:B------:R-:W-:-:S13]  /*00b0*/  PLOP3.LUT P0, PT, PT, PT, UP0, 0x80, 0x0 ;  /* 0x000000000000781c */ /* 0x000fda0003f0f008 */
[----:B------:R-:W-:Y:S05]  /*00c0*/  @P0 EXIT ;  /* 0x000000000000094d */ /* 0x000fea0003800000 */
[----:B------:R-:W2:Y:S01]  /*00d0*/  S2R R16, SR_TID.X ;  /* 0x0000000000107919 */ /* 0x000ea20000002100 */
[----:B------:R-:W3:Y:S01]  /*00e0*/  S2UR UR7, SR_CgaCtaId ;  /* 0x00000000000779c3 */ /* 0x000ee20000008800 */
[----:B------:R-:W-:Y:S01]  /*00f0*/  UMOV UR5, 0x400 ;  /* 0x0000040000057882 */ /* 0x000fe20000000000 */
[----:B------:R-:W-:Y:S01]  /*0100*/  UMOV UR6, 0x400 ;  /* 0x0000040000067882 */ /* 0x000fe20000000000 */
[----:B------:R-:W-:Y:S01]  /*0110*/  IMAD.MOV.U32 R218, RZ, RZ, 0x20 ;  /* 0x00000020ffda7424 */ /* 0x000fe200078e00ff */
[----:B------:R-:W-:Y:S01]  /*0120*/  UMOV UR59, URZ ;  /* 0x0000003f003b7c82 */ /* 0x000fe20008000000 */
[----:B------:R-:W-:Y:S02]  /*0130*/  IMAD.MOV.U32 R214, RZ, RZ, 0x40 ;  /* 0x00000040ffd67424 */ /* 0x000fe400078e00ff */
[----:B------:R-:W-:Y:S01]  /*0140*/  IMAD.MOV.U32 R235, RZ, RZ, -0x10 ;  /* 0xfffffff0ffeb7424 */ /* 0x000fe200078e00ff */
[----:B------:R-:W4:Y:S08]  /*0150*/  S2UR UR48, SR_CTAID.Y ;  /* 0x00000000003079c3 */ /* 0x000f300000002600 */
[----:B------:R-:W-:Y:S08]  /*0160*/  S2UR UR56, SR_CTAID.Z ;  /* 0x00000000003879c3 */ /* 0x000ff00000002700 */
[----:B------:R-:W5:Y:S01]  /*0170*/  S2UR UR4, SR_CgaCtaId ;  /* 0x00000000000479c3 */ /* 0x000f620000008800 */
[----:B---3--:R-:W-:Y:S01]  /*0180*/  ULEA UR5, UR7, UR5, 0x18 ;  /* 0x0000000507057291 */ /* 0x008fe2000f8ec03f */
[----:B--2---:R-:W-:Y:S01]  /*0190*/  SHF.R.S32.HI R14, RZ, 0x1f, R16 ;  /* 0x0000001fff0e7819 */ /* 0x004fe20000011410 */
[----:B------:R-:W-:Y:S01]  /*01a0*/  IMAD.SHL.U32 R248, R16, 0x2, RZ ;  /* 0x0000000210f87824 */ /* 0x000fe200078e00ff */
[----:B----4-:R-:W-:-:S02]  /*01b0*/  USHF.L.U32 UR7, UR48, 0x7, URZ ;  /* 0x0000000730077899 */ /* 0x010fc4000800063f */
[CC--:B------:R-:W-:Y:S02]  /*01c0*/  LEA.HI R15, R14.reuse, R16.reuse, RZ, 0x5 ;  /* 0x000000100e0f7211 */ /* 0x0c0fe400078f28ff */
[----:B------:R-:W-:Y:S02]  /*01d0*/  LEA.HI R6, R14, R16, RZ, 0x4 ;  /* 0x000000100e067211 */ /* 0x000fe400078f20ff */
[--C-:B------:R-:W-:Y:S02]  /*01e0*/  SHF.R.S32.HI R4, RZ, 0x5, R15.reuse ;  /* 0x00000005ff047819 */ /* 0x100fe4000001140f */
[----:B-1----:R-:W-:Y:S02]  /*01f0*/  SHF.R.S32.HI R0, RZ, 0x1f, R15 ;  /* 0x0000001fff007819 */ /* 0x002fe4000001140f */
[-C--:B------:R-:W-:Y:S02]  /*0200*/  LEA.HI R3, R15, R4.reuse, RZ, 0x1 ;  /* 0x000000040f037211 */ /* 0x080fe400078f08ff */
[----:B------:R-:W-:-:S02]  /*0210*/  LEA.HI R0, R0, R4, RZ, 0x2 ;  /* 0x0000000400007211 */ /* 0x000fc400078f10ff */
[----:B------:R-:W-:Y:S01]  /*0220*/  SHF.R.S32.HI R5, RZ, 0x4, R6 ;  /* 0x00000004ff057819 */ /* 0x000fe20000011406 */
[----:B-----5:R-:W-:Y:S01]  /*0230*/  ULEA UR4, UR4, UR6, 0x18 ;  /* 0x0000000604047291 */ /* 0x020fe2000f8ec03f */
[----:B------:R-:W-:Y:S01]  /*0240*/  LOP3.LUT R2, R0, 0xfffffffc, RZ, 0xc0, !PT ;  /* 0xfffffffc00027812 */ /* 0x000fe200078ec0ff */
[----:B------:R-:W-:Y:S01]  /*0250*/  USHF.R.S32.HI UR6, URZ, 0x1f, UR56 ;  /* 0x0000001f3f067899 */ /* 0x000fe20008011438 */
[----:B------:R-:W-:Y:S02]  /*0260*/  LOP3.LUT R0, R3, 0xfffffffe, RZ, 0xc0, !PT ;  /* 0xfffffffe03007812 */ /* 0x000fe400078ec0ff */
[-C--:B------:R-:W-:Y:S01]  /*0270*/  LEA.HI R18, R14, R16.reuse, RZ, 0x2 ;  /* 0x000000100e127211 */ /* 0x080fe200078f10ff */
[----:B------:R-:W-:Y:S01]  /*0280*/  IMAD.IADD R210, R4, 0x1, -R2 ;  /* 0x0000000104d27824 */ /* 0x000fe200078e0a02 */
[----:B------:R-:W-:Y:S01]  /*0290*/  LEA.HI R17, R14, R16, RZ, 0x3 ;  /* 0x000000100e117211 */ /* 0x000fe200078f18ff */
[----:B------:R-:W-:Y:S01]  /*02a0*/  IMAD.IADD R216, R4, 0x1, -R0 ;  /* 0x0000000104d87824 */ /* 0x000fe200078e0a00 */
[----:B------:R-:W-:-:S02]  /*02b0*/  LEA.HI R0, R6, R5, RZ, 0x1 ;  /* 0x0000000506007211 */ /* 0x000fc400078f08ff */
[--C-:B------:R-:W-:Y:S02]  /*02c0*/  SHF.R.S32.HI R7, RZ, 0x2, R18.reuse ;  /* 0x00000002ff077819 */ /* 0x100fe40000011412 */
[----:B------:R-:W-:Y:S02]  /*02d0*/  SHF.R.S32.HI R3, RZ, 0x1f, R18 ;  /* 0x0000001fff037819 */ /* 0x000fe40000011412 */
[----:B------:R-:W-:Y:S02]  /*02e0*/  LOP3.LUT R0, R0, 0xfffffffe, RZ, 0xc0, !PT ;  /* 0xfffffffe00007812 */ /* 0x000fe400078ec0ff */
[----:B------:R-:W-:Y:S02]  /*02f0*/  LOP3.LUT R4, R17, 0xfffffff8, RZ, 0xc0, !PT ;  /* 0xfffffff811047812 */ /* 0x000fe400078ec0ff */
[----:B------:R-:W-:Y:S01]  /*0300*/  LEA.HI R3, R3, R7, RZ, 0x3 ;  /* 0x0000000703037211 */ /* 0x000fe200078f18ff */
[----:B------:R-:W-:Y:S01]  /*0310*/  IMAD.IADD R12, R5, 0x1, -R0 ;  /* 0x00000001050c7824 */ /* 0x000fe200078e0a00 */
[----:B------:R-:W-:Y:S01]  /*0320*/  SHF.R.S32.HI R2, RZ, 0x3, R17 ;  /* 0x00000003ff027819 */ /* 0x000fe20000011411 */
[----:B------:R-:W-:Y:S01]  /*0330*/  IMAD.IADD R0, R16, 0x1, -R4 ;  /* 0x0000000110007824 */ /* 0x000fe200078e0a04 */
[----:B------:R-:W-:Y:S01]  /*0340*/  LOP3.LUT R3, R3, 0xfffffff8, RZ, 0xc0, !PT ;  /* 0xfffffff803037812 */ /* 0x000fe200078ec0ff */
[----:B------:R-:W-:Y:S01]  /*0350*/  IMAD.SHL.U32 R10, R12, 0x200, RZ ;  /* 0x000002000c0a7824 */ /* 0x000fe200078e00ff */
[----:B------:R-:W-:Y:S01]  /*0360*/  LOP3.LUT R4, R6, 0xfffffff0, RZ, 0xc0, !PT ;  /* 0xfffffff006047812 */ /* 0x000fe200078ec0ff */
[----:B------:R-:W-:Y:S01]  /*0370*/  IMAD.SHL.U32 R2, R2, 0x40, RZ ;  /* 0x0000004002027824 */ /* 0x000fe200078e00ff */
[C---:B------:R-:W-:Y:S01]  /*0380*/  LOP3.LUT P4, RZ, R0.reuse, 0x4, RZ, 0xc0, !PT ;  /* 0x0000000400ff7812 */ /* 0x040fe2000788c0ff */
[----:B------:R-:W-:Y:S01]  /*0390*/  IMAD.IADD R7, R7, 0x1, -R3 ;  /* 0x0000000107077824 */ /* 0x000fe200078e0a03 */
[----:B------:R-:W-:Y:S01]  /*03a0*/  LOP3.LUT P3, RZ, R0, 0x2, RZ, 0xc0, !PT ;  /* 0x0000000200ff7812 */ /* 0x000fe2000786c0ff */
[----:B------:R-:W-:Y:S01]  /*03b0*/  IMAD.IADD R3, R16, 0x1, -R4 ;  /* 0x0000000110037824 */ /* 0x000fe200078e0a04 */
[----:B------:R-:W-:Y:S01]  /*03c0*/  LOP3.LUT R2, R2, 0x1c0, RZ, 0xc0, !PT ;  /* 0x000001c002027812 */ /* 0x000fe200078ec0ff */
[----:B------:R-:W-:Y:S01]  /*03d0*/  IMAD.SHL.U32 R232, R0, 0x8, RZ ;  /* 0x0000000800e87824 */ /* 0x000fe200078e00ff */
[----:B------:R-:W-:Y:S01]  /*03e0*/  LEA.HI R8, R14, R16, RZ, 0x7 ;  /* 0x000000100e087211 */ /* 0x000fe200078f38ff */
[----:B------:R-:W-:Y:S01]  /*03f0*/  IMAD.SHL.U32 R0, R0, 0x40, RZ ;  /* 0x0000004000007824 */ /* 0x000fe200078e00ff */
[----:B------:R-:W-:Y:S01]  /*0400*/  SHF.R.S32.HI R5, RZ, 0x1f, R3 ;  /* 0x0000001fff057819 */ /* 0x000fe20000011403 */
[----:B------:R-:W-:Y:S01]  /*0410*/  VIADD R240, R232, 0x40 ;  /* 0x00000040e8f07836 */ /* 0x000fe20000000000 */
[----:B------:R-:W-:Y:S01]  /*0420*/  LOP3.LUT R4, R2, 0x38, R232, 0xf8, !PT ;  /* 0x0000003802047812 */ /* 0x000fe200078ef8e8 */
[C---:B------:R-:W-:Y:S01]  /*0430*/  VIADD R239, R232.reuse, 0x80 ;  /* 0x00000080e8ef7836 */ /* 0x040fe20000000000 */
[----:B------:R-:W-:Y:S01]  /*0440*/  SHF.R.U32.HI R2, RZ, 0x3, R2 ;  /* 0x00000003ff027819 */ /* 0x000fe20000011602 */
[----:B------:R-:W-:Y:S01]  /*0450*/  VIADD R241, R232, 0xc0 ;  /* 0x000000c0e8f17836 */ /* 0x000fe20000000000 */
[----:B------:R-:W-:-:S02]  /*0460*/  LEA.HI R13, R5, R3, RZ, 0x3 ;  /* 0x00000003050d7211 */ /* 0x000fc400078f18ff */
[----:B------:R-:W-:Y:S02]  /*0470*/  LOP3.LUT R0, R0, 0x1c0, RZ, 0xc0, !PT ;  /* 0x000001c000007812 */ /* 0x000fe400078ec0ff */
[----:B------:R-:W-:Y:S01]  /*0480*/  LOP3.LUT R11, R4, R2, RZ, 0x3c, !PT ;  /* 0x00000002040b7212 */ /* 0x000fe200078e3cff */
[----:B------:R-:W-:Y:S01]  /*0490*/  IMAD.SHL.U32 R2, R216, 0x10, RZ ;  /* 0x00000010d8027824 */ /* 0x000fe200078e00ff */
[----:B------:R-:W-:Y:S02]  /*04a0*/  LOP3.LUT R5, R13, 0xfffffff8, RZ, 0xc0, !PT ;  /* 0xfffffff80d057812 */ /* 0x000fe400078ec0ff */
[----:B------:R-:W-:Y:S02]  /*04b0*/  SHF.R.S32.HI R8, RZ, 0x7, R8 ;  /* 0x00000007ff087819 */ /* 0x000fe40000011408 */
[----:B------:R-:W-:Y:S01]  /*04c0*/  LOP3.LUT R4, R0, 0x8, R17, 0xf8, !PT ;  /* 0x0000000800047812 */ /* 0x000fe200078ef811 */
[----:B------:R-:W-:Y:S01]  /*04d0*/  IMAD.IADD R9, R3, 0x1, -R5 ;  /* 0x0000000103097824 */ /* 0x000fe200078e0a05 */
[----:B------:R-:W-:-:S02]  /*04e0*/  SHF.R.U32.HI R211, RZ, 0x3, R0 ;  /* 0x00000003ffd37819 */ /* 0x000fc40000011600 */
[----:B------:R-:W-:Y:S01]  /*04f0*/  LOP3.LUT R6, R0, 0x10, R2, 0xf8, !PT ;  /* 0x0000001000067812 */ /* 0x000fe200078ef802 */
[----:B------:R-:W-:Y:S01]  /*0500*/  IMAD R0, R8, 0x800, R10 ;  /* 0x0000080008007824 */ /* 0x000fe200078e020a */
[----:B------:R-:W-:Y:S02]  /*0510*/  LOP3.LUT R2, R7, 0x1, RZ, 0xc0, !PT ;  /* 0x0000000107027812 */ /* 0x000fe400078ec0ff */
[----:B------:R-:W-:Y:S02]  /*0520*/  LOP3.LUT R3, R4, R211, RZ, 0x3c, !PT ;  /* 0x000000d304037212 */ /* 0x000fe400078e3cff */
[----:B------:R-:W-:Y:S02]  /*0530*/  LEA.HI R4, R14, R16, RZ, 0x6 ;  /* 0x000000100e047211 */ /* 0x000fe400078f30ff */
[----:B------:R-:W-:Y:S01]  /*0540*/  ISETP.NE.U32.AND P0, PT, R2, 0x1, PT ;  /* 0x000000010200780c */ /* 0x000fe20003f05070 */
[----:B------:R-:W-:Y:S01]  /*0550*/  IMAD.IADD R3, R0, 0x1, R3 ;  /* 0x0000000100037824 */ /* 0x000fe200078e0203 */
[----:B------:R-:W-:-:S02]  /*0560*/  LOP3.LUT R2, R15, 0xffffffe0, RZ, 0xc0, !PT ;  /* 0xffffffe00f027812 */ /* 0x000fc400078ec0ff */
[----:B------:R-:W-:Y:S01]  /*0570*/  SHF.R.S32.HI R0, RZ, 0x6, R4 ;  /* 0x00000006ff007819 */ /* 0x000fe20000011404 */
[----:B------:R-:W-:Y:S01]  /*0580*/  IMAD.SHL.U32 R3, R3, 0x2, RZ ;  /* 0x0000000203037824 */ /* 0x000fe200078e00ff */
[----:B------:R-:W-:Y:S01]  /*0590*/  LOP3.LUT R4, R18, 0x7ffffffc, RZ, 0xc0, !PT ;  /* 0x7ffffffc12047812 */ /* 0x000fe200078ec0ff */
[----:B------:R-:W-:Y:S01]  /*05a0*/  IMAD.IADD R252, R16, 0x1, -R2 ;  /* 0x0000000110fc7824 */ /* 0x000fe200078e0a02 */
[----:B------:R-:W-:Y:S01]  /*05b0*/  LOP3.LUT R14, R6, 0x8, R17, 0xf8, !PT ;  /* 0x00000008060e7812 */ /* 0x000fe200078ef811 */
[C---:B------:R-:W-:Y:S01]  /*05c0*/  IMAD R11, R0.reuse, 0x200, R11 ;  /* 0x00000200000b7824 */ /* 0x040fe200078e020b */
        /* <DEDUP_REMOVED lines=10> */
[----:B------:R-:W-:Y:S01]  /*0670*/  LOP3.LUT R211, R10, R14, R211, 0xf6, !PT ;  /* 0x0000000e0ad37212 */ /* 0x000fe200078ef6d3 */
[----:B------:R-:W-:Y:S01]  /*0680*/  IMAD.SHL.U32 R5, R4, 0x2, RZ ;  /* 0x0000000204057824 */ /* 0x000fe200078e00ff */
[----:B------:R-:W-:-:S02]  /*0690*/  SHF.R.U32.HI R4, RZ, 0x3, R0 ;  /* 0x00000003ff047819 */ /* 0x000fc40000011600 */
[----:B------:R-:W-:Y:S02]  /*06a0*/  LOP3.LUT R248, R6, 0x6, R248, 0xf8, !PT ;  /* 0x0000000606f87812 */ /* 0x000fe400078ef8f8 */
[----:B------:R-:W-:Y:S02]  /*06b0*/  LOP3.LUT R6, R0, 0x20, R6, 0xf8, !PT ;  /* 0x0000002000067812 */ /* 0x000fe400078ef806 */
[----:B------:R-:W-:Y:S02]  /*06c0*/  LOP3.LUT R7, R2, 0x20, R7, 0xf8, !PT ;  /* 0x0000002002077812 */ /* 0x000fe400078ef807 */
[----:B------:R-:W-:Y:S01]  /*06d0*/  LOP3.LUT R2, R4, R0, R2, 0x1e, !PT ;  /* 0x0000000004027212 */ /* 0x000fe200078e1e02 */
[--C-:B------:R-:W-:Y:S01]  /*06e0*/  IMAD R0, R210, 0x400, R5.reuse ;  /* 0x00000400d2007824 */ /* 0x100fe200078e0205 */
[----:B------:R-:W-:Y:S01]  /*06f0*/  LOP3.LUT R4, R6, R4, RZ, 0x3c, !PT ;  /* 0x0000000406047212 */ /* 0x000fe200078e3cff */
[----:B------:R-:W-:Y:S01]  /*0700*/  IMAD R5, R216, 0x400, R5 ;  /* 0x00000400d8057824 */ /* 0x000fe200078e0205 */
[C---:B------:R-:W-:Y:S01]  /*0710*/  SEL R208, R214.reuse, 0xffffffc0, !P4 ;  /* 0xffffffc0d6d07807 */ /* 0x040fe20006000000 */
[----:B------:R-:W-:Y:S01]  /*0720*/  IMAD.SHL.U32 R6, R13, 0x40, RZ ;  /* 0x000000400d067824 */ /* 0x000fe200078e00ff */
[----:B------:R-:W-:Y:S01]  /*0730*/  SEL R214, R214, 0xffffffc0, !P6 ;  /* 0xffffffc0d6d67807 */ /* 0x000fe20007000000 */
[----:B------:R-:W-:Y:S01]  /*0740*/  IMAD.IADD R234, R0, 0x1, R4 ;  /* 0x0000000100ea7824 */ /* 0x000fe200078e0204 */
[----:B------:R-:W-:Y:S01]  /*0750*/  SHF.R.S32.HI R4, RZ, 0x1f, R252 ;  /* 0x0000001fff047819 */ /* 0x000fe200000114fc */
[----:B------:R-:W-:Y:S01]  /*0760*/  IMAD.SHL.U32 R0, R9, 0x40, RZ ;  /* 0x0000004009007824 */ /* 0x000fe200078e00ff */
[----:B------:R-:W-:Y:S01]  /*0770*/  SEL R235, R235, 0x10, !P0 ;  /* 0x00000010ebeb7807 */ /* 0x000fe20004000000 */
[----:B------:R-:W-:Y:S01]  /*0780*/  IMAD.IADD R245, R5, 0x1, R2 ;  /* 0x0000000105f57824 */ /* 0x000fe200078e0202 */
[----:B------:R-:W-:Y:S01]  /*0790*/  LEA.HI R4, R4, R252, RZ, 0x2 ;  /* 0x000000fc04047211 */ /* 0x000fe200078f10ff */
[----:B------:R-:W-:Y:S01]  /*07a0*/  IMAD.SHL.U32 R5, R12, 0x8, RZ ;  /* 0x000000080c057824 */ /* 0x000fe200078e00ff */
[----:B------:R-:W-:-:S02]  /*07b0*/  LOP3.LUT R0, R0, 0x1c0, RZ, 0xc0, !PT ;  /* 0x000001c000007812 */ /* 0x000fc400078ec0ff */
[----:B------:R-:W-:Y:S02]  /*07c0*/  SHF.R.S32.HI R4, RZ, 0x2, R4 ;  /* 0x00000002ff047819 */ /* 0x000fe40000011404 */
[----:B------:R-:W-:Y:S02]  /*07d0*/  SHF.R.U32.HI R2, RZ, 0x3, R0 ;  /* 0x00000003ff027819 */ /* 0x000fe40000011600 */
[----:B------:R-:W-:Y:S01]  /*07e0*/  LOP3.LUT R5, R0, 0x8, R5, 0xf8, !PT ;  /* 0x0000000800057812 */ /* 0x000fe200078ef805 */
[----:B------:R-:W-:Y:S01]  /*07f0*/  IMAD R250, R210, 0x10, R4 ;  /* 0x00000010d2fa7824 */ /* 0x000fe200078e0204 */
[----:B------:R-:W-:Y:S02]  /*0800*/  LOP3.LUT R7, R2, R7, R0, 0x1e, !PT ;  /* 0x0000000702077212 */ /* 0x000fe400078e1e00 */
[----:B------:R-:W-:Y:S01]  /*0810*/  LOP3.LUT R0, R6, 0xfffffe00, RZ, 0xc0, !PT ;  /* 0xfffffe0006007812 */ /* 0x000fe200078ec0ff */
[----:B------:R-:W-:Y:S01]  /*0820*/  IMAD.U32 R6, RZ, RZ, UR7 ;  /* 0x00000007ff067e24 */ /* 0x000fe2000f8e00ff */
[----:B------:R-:W-:Y:S01]  /*0830*/  USHF.R.S32.HI UR7, URZ, 0x1f, UR56 ;  /* 0x0000001f3f077899 */ /* 0x000fe20008011438 */
[----:B------:R-:W-:-:S02]  /*0840*/  LOP3.LUT R2, R5, R2, RZ, 0x3c, !PT ;  /* 0x0000000205027212 */ /* 0x000fc400078e3cff */
[--C-:B------:R-:W-:Y:S01]  /*0850*/  IMAD R210, R210, 0x400, R0.reuse ;  /* 0x00000400d2d27824 */ /* 0x100fe200078e0200 */
[----:B------:R-:W-:Y:S01]  /*0860*/  LEA R234, R234, UR5, 0x1 ;  /* 0x00000005eaea7c11 */ /* 0x000fe2000f8e08ff */
[----:B------:R-:W-:Y:S01]  /*0870*/  IMAD R216, R216, 0x400, R0 ;  /* 0x00000400d8d87824 */ /* 0x000fe200078e0200 */
[----:B------:R-:W-:Y:S01]  /*0880*/  LEA R211, R211, UR5, 0x1 ;  /* 0x00000005d3d37c11 */ /* 0x000fe2000f8e08ff */
[----:B------:R-:W-:Y:S01]  /*0890*/  IMAD.U32 R4, RZ, RZ, UR7 ;  /* 0x00000007ff047e24 */ /* 0x000fe2000f8e00ff */
[----:B------:R-:W-:Y:S01]  /*08a0*/  USHF.R.S32.HI UR7, URZ, 0x1f, UR48 ;  /* 0x0000001f3f077899 */ /* 0x000fe20008011430 */
[----:B------:R-:W-:Y:S01]  /*08b0*/  IMAD.IADD R210, R210, 0x1, R2 ;  /* 0x00000001d2d27824 */ /* 0x000fe200078e0202 */
[----:B------:R-:W-:Y:S01]  /*08c0*/  LOP3.LUT R0, R7, R0, RZ, 0xfc, !PT ;  /* 0x0000000007007212 */ /* 0x000fe200078efcff */
[----:B------:R-:W-:Y:S01]  /*08d0*/  IMAD.IADD R216, R2, 0x1, R216 ;  /* 0x0000000102d87824 */ /* 0x000fe200078e02d8 */
[----:B------:R-:W-:Y:S01]  /*08e0*/  LEA R220, R11, UR5, 0x1 ;  /* 0x000000050bdc7c11 */ /* 0x000fe2000f8e08ff */
[----:B------:R-:W-:Y:S01]  /*08f0*/  VIADD R231, R234, 0x20 ;  /* 0x00000020eae77836 */ /* 0x000fe20000000000 */
[----:B------:R-:W-:Y:S01]  /*0900*/  LEA R210, R210, UR5, 0x1 ;  /* 0x00000005d2d27c11 */ /* 0x000fe2000f8e08ff */
[----:B------:R-:W-:Y:S01]  /*0910*/  IMAD.U32 R2, RZ, RZ, UR7 ;  /* 0x00000007ff027e24 */ /* 0x000fe2000f8e00ff */
[----:B------:R-:W-:Y:S01]  /*0920*/  UIADD3 UR7, UR5, 0x10000, URZ ;  /* 0x0001000005077890 */ /* 0x000fe2000fffe03f */
[----:B------:R-:W-:Y:S01]  /*0930*/  IMAD.U32 R2, RZ, RZ, UR6 ;  /* 0x00000006ff027e24 */ /* 0x000fe2000f8e00ff */
[----:B------:R-:W-:Y:S01]  /*0940*/  UIADD3 UR6, UR5, 0x20000, URZ ;  /* 0x0002000005067890 */ /* 0x000fe2000fffe03f */
[----:B------:R-:W-:Y:S01]  /*0950*/  SEL R2, R218, 0xffffffe0, !P3 ;  /* 0xffffffe0da027807 */ /* 0x000fe20005800000 */
[----:B------:R-:W-:Y:S01]  /*0960*/  @P1 VIADD R231, R234, 0xffffffe0 ;  /* 0xffffffe0eae71836 */ /* 0x000fe20000000000 */
[----:B------:R-:W-:Y:S01]  /*0970*/  SEL R218, R218, 0xffffffe0, !P5 ;  /* 0xffffffe0dada7807 */ /* 0x000fe20006800000 */
[----:B------:R-:W-:Y:S01]  /*0980*/  VIADD R209, R3, UR7 ;  /* 0x0000000703d17c36 */ /* 0x000fe20008000000 */
[----:B------:R-:W-:Y:S01]  /*0990*/  LEA R245, R245, UR7, 0x1 ;  /* 0x00000007f5f57c11 */ /* 0x000fe2000f8e08ff */
[----:B------:R-:W-:Y:S01]  /*09a0*/  IMAD.IADD R213, R208, 0x1, R211 ;  /* 0x00000001d0d57824 */ /* 0x000fe200078e02d3 */
[----:B------:R-:W-:Y:S01]  /*09b0*/  LEA R216, R216, UR6, 0x1 ;  /* 0x00000006d8d87c11 */ /* 0x000fe2000f8e08ff */
[C---:B------:R-:W-:Y:S01]  /*09c0*/  IMAD.IADD R2, R209.reuse, 0x1, R2 ;  /* 0x00000001d1027824 */ /* 0x040fe200078e0202 */
[----:B------:R-:W-:Y:S01]  /*09d0*/  SHF.R.S32.HI R251, RZ, 0x1f, R250 ;  /* 0x0000001ffffb7819 */ /* 0x000fe200000114fa */
        /* <DEDUP_REMOVED lines=12> */
[----:B------:R-:W-:Y:S02]  /*0aa0*/  IMAD.IADD R214, R212, 0x1, R214 ;  /* 0x00000001d4d67824 */ /* 0x000fe400078e02d6 */
[----:B------:R-:W-:-:S07]  /*0ab0*/  IMAD.IADD R218, R218, 0x1, R217 ;  /* 0x00000001dada7824 */ /* 0x000fce00078e02d9 */
.L_x_329:
        /* <DEDUP_REMOVED lines=19> */
[----:B------:R-:W-:Y:S01]  /*0bf0*/  IMAD.U32 R6, RZ, RZ, UR8 ;  /* 0x00000008ff067e24 */ /* 0x000fe2000f8e00ff */
[----:B------:R-:W-:Y:S01]  /*0c00*/  ULDC.U8 UR17, c[0x0][0x3c2] ;  /* 0x0000f08000117ab9 */ /* 0x000fe20000000000 */
[----:B------:R-:W-:Y:S01]  /*0c10*/  ULDC.64 UR12, c[0x0][0x2f8] ;  /* 0x0000be00000c7ab9 */ /* 0x000fe20000000a00 */
[----:B------:R-:W-:Y:S01]  /*0c20*/  @UP4 UIADD3.X UR11, UR5, UR11, URZ, UP1, !UPT ;  /* 0x0000000b050b4290 */ /* 0x000fe20008ffe43f */
[----:B------:R-:W-:Y:S01]  /*0c30*/  PLOP3.LUT P3, PT, PT, PT, UP2, 0x80, 0x0 ;  /* 0x000000000000781c */ /* 0x000fe20003f6f028 */
[----:B------:R-:W-:Y:S01]  /*0c40*/  UISETP.NE.AND UP4, UPT, UR17, URZ, UPT ;  /* 0x0000003f1100728c */ /* 0x000fe2000bf85270 */
[----:B------:R-:W-:Y:S01]  /*0c50*/  IMAD.U32 R7, RZ, RZ, UR9 ;  /* 0x00000009ff077e24 */ /* 0x000fe2000f8e00ff */
[----:B------:R-:W-:Y:S01]  /*0c60*/  UISETP.EQ.U32.AND UP1, UPT, UR12, URZ, UPT ;  /* 0x0000003f0c00728c */ /* 0x000fe2000bf22070 */
[----:B------:R-:W-:Y:S01]  /*0c70*/  IMAD.U32 R4, RZ, RZ, UR10 ;  /* 0x0000000aff047e24 */ /* 0x000fe2000f8e00ff */
        /* <DEDUP_REMOVED lines=45> */
.L_x_285:
        /* <DEDUP_REMOVED lines=30> */
[----:B------:R-:W-:Y:S01]  /*1130*/  ULDC UR58, c[0x0][0x2d4] ;  /* 0x0000b500003a7ab9 */ /* 0x000fe20000000800 */
[----:B------:R-:W-:Y:S01]  /*1140*/  @UP1 UIMAD.WIDE.U32 UR40, UR5, UR12, URZ ;  /* 0x0000000c052812a5 */ /* 0x000fe2000f8e003f */
[----:B------:R-:W1:Y:S01]  /*1150*/  I2F.RP R6, R9 ;  /* 0x0000000900067306 */ /* 0x000e620000209400 */
[----:B------:R-:W-:Y:S01]  /*1160*/  USHF.R.S32.HI UR21, URZ, 0x1f, UR8 ;  /* 0x0000001f3f157899 */ /* 0x000fe20008011408 */
[----:B------:R-:W-:Y:S01]  /*1170*/  ISETP.NE.AND P3, PT, R12, RZ, PT ;  /* 0x000000ff0c00720c */ /* 0x000fe20003f65270 */
[----:B------:R-:W-:Y:S01]  /*1180*/  UISETP.NE.AND UP0, UPT, UR39, -0x1, UPT ;  /* 0xffffffff2700788c */ /* 0x000fe2000bf05270 */
[----:B------:R-:W-:Y:S01]  /*1190*/  ULDC.64 UR28, c[0x0][0x240] ;  /* 0x00009000001c7ab9 */ /* 0x000fe20000000a00 */
[----:B------:R-:W-:Y:S01]  /*11a0*/  USHF.R.S32.HI UR47, URZ, 0x1f, UR58 ;  /* 0x0000001f3f2f7899 */ /* 0x000fe2000801143a */
[----:B------:R-:W-:Y:S01]  /*11b0*/  ULDC UR61, c[0x0][0x2dc] ;  /* 0x0000b700003d7ab9 */ /* 0x000fe20000000800 */
[----:B------:R-:W-:Y:S01]  /*11c0*/  ULDC UR60, c[0x0][0x270] ;  /* 0x00009c00003c7ab9 */ /* 0x000fe20000000800 */
[----:B------:R-:W-:-:S02]  /*11d0*/  @UP1 UIMAD UR43, UR5, UR13, UR41 ;  /* 0x0000000d052b12a4 */ /* 0x000fc4000f8e0229 */
[----:B------:R-:W-:Y:S02]  /*11e0*/  @!UP1 UIMAD.WIDE.U32 UR36, UR48, UR10, URZ ;  /* 0x0000000a302492a5 */ /* 0x000fe4000f8e003f */
[----:B------:R-:W-:Y:S01]  /*11f0*/  USEL UR45, UR15, URZ, UP2 ;  /* 0x0000003f0f2d7287 */ /* 0x000fe20009000000 */
[----:B-1----:R-:W1:Y:S01]  /*1200*/  MUFU.RCP R6, R6 ;  /* 0x0000000600067308 */ /* 0x002e620000001000 */
[----:B------:R-:W-:Y:S01]  /*1210*/  UIMAD.WIDE.U32 UR16, UR5, UR28, URZ ;  /* 0x0000001c051072a5 */ /* 0x000fe2000f8e003f */
[----:B------:R-:W-:Y:S01]  /*1220*/  ULDC.U8 UR15, c[0x0][0x3d8] ;  /* 0x0000f600000f7ab9 */ /* 0x000fe20000000000 */
[----:B------:R-:W-:Y:S02]  /*1230*/  UIMAD.WIDE UR10, UR61, UR60, URZ ;  /* 0x0000003c3d0a72a5 */ /* 0x000fe4000f8e023f */
[----:B------:R-:W-:Y:S02]  /*1240*/  UIMAD.WIDE.U32 UR12, UR48, UR58, URZ ;  /* 0x0000003a300c72a5 */ /* 0x000fe4000f8e003f */
[----:B------:R-:W-:-:S02]  /*1250*/  ULEA.HI UR31, UR21, UR8, URZ, 0x6 ;  /* 0x00000008151f7291 */ /* 0x000fc4000f8f303f */
[----:B------:R-:W-:Y:S02]  /*1260*/  UIMAD UR8, UR47, UR48, URZ ;  /* 0x000000302f0872a4 */ /* 0x000fe4000f8e023f */
[----:B------:R-:W-:Y:S02]  /*1270*/  UISETP.NE.AND UP3, UPT, UR15, URZ, UPT ;  /* 0x0000003f0f00728c */ /* 0x000fe4000bf65270 */
[----:B------:R-:W-:Y:S02]  /*1280*/  USHF.L.U64.HI UR14, UR48, 0x7, UR57 ;  /* 0x00000007300e7899 */ /* 0x000fe40008010239 */
[----:B------:R-:W-:Y:S01]  /*1290*/  USEL UR46, UR24, UR16, !UP1 ;  /* 0x00000010182e7287 */ /* 0x000fe2000c800000 */
[----:B-1----:R-:W-:Y:S01]  /*12a0*/  VIADD R6, R6, 0xffffffe ;  /* 0x0ffffffe06067836 */ /* 0x002fe20000000000 */
[----:B------:R-:W-:Y:S02]  /*12b0*/  UIADD3 UR42, UR25, UR42, URZ ;  /* 0x0000002a192a7290 */ /* 0x000fe4000fffe03f */
[----:B------:R-:W-:Y:S01]  /*12c0*/  UIMAD.WIDE.U32 UR24, UR10, UR12, URZ ;  /* 0x0000000c0a1872a5 */ /* 0x000fe2000f8e003f */
[----:B------:R-:W1:Y:S01]  /*12d0*/  F2I.FTZ.U32.TRUNC.NTZ R7, R6 ;  /* 0x0000000600077305 */ /* 0x000e62000021f000 */
[----:B------:R-:W-:-:S02]  /*12e0*/  UIMAD UR21, UR11, UR12, URZ ;  /* 0x0000000c0b1572a4 */ /* 0x000fc4000f8e023f */
[----:B------:R-:W-:Y:S02]  /*12f0*/  UIMAD UR12, UR57, UR58, UR8 ;  /* 0x0000003a390c72a4 */ /* 0x000fe4000f8e0208 */
[----:B------:R-:W-:Y:S02]  /*1300*/  @UP0 UIADD3 UR19, UR20, UR39, URZ ;  /* 0x0000002714130290 */ /* 0x000fe4000fffe03f */
[----:B------:R-:W-:Y:S02]  /*1310*/  USEL UR44, UR14, URZ, UP2 ;  /* 0x0000003f0e2c7287 */ /* 0x000fe40009000000 */
[----:B------:R-:W-:Y:S01]  /*1320*/  UIADD3 UR12, UR13, UR12, URZ ;  /* 0x0000000c0d0c7290 */ /* 0x000fe2000fffe03f */
[----:B------:R-:W-:Y:S01]  /*1330*/  @UP0 ULDC.64 UR14, c[0x0][0x248] ;  /* 0x00009200000e0ab9 */ /* 0x000fe20000000a00 */
[----:B------:R-:W-:Y:S01]  /*1340*/  ULDC UR49, c[0x0][0x2c4] ;  /* 0x0000b10000317ab9 */ /* 0x000fe20000000800 */
[----:B------:R-:W-:Y:S01]  /*1350*/  UIMAD UR30, UR5, UR29, URZ ;  /* 0x0000001d051e72a4 */ /* 0x000fe2000f8e023f */
[----:B-1----:R-:W-:Y:S01]  /*1360*/  IMAD.MOV R5, RZ, RZ, -R7 ;  /* 0x000000ffff057224 */ /* 0x002fe200078e0a07 */
[----:B------:R-:W-:Y:S01]  /*1370*/  @UP0 UIMAD.WIDE.U32 UR26, UR19, UR14, URZ ;  /* 0x0000000e131a02a5 */ /* 0x000fe2000f8e003f */
[----:B------:R-:W-:Y:S01]  /*1380*/  IMAD.MOV.U32 R6, RZ, RZ, RZ ;  /* 0x000000ffff067224 */ /* 0x000fe200078e00ff */
[----:B------:R-:W-:Y:S01]  /*1390*/  @UP0 UIMAD UR50, UR19, UR15, URZ ;  /* 0x0000000f133202a4 */ /* 0x000fe2000f8e023f */
[----:B------:R-:W-:Y:S01]  /*13a0*/  IMAD R5, R5, R9, RZ ;  /* 0x0000000905057224 */ /* 0x000fe200078e02ff */
[----:B------:R-:W-:-:S02]  /*13b0*/  @UP3 UIMAD UR19, UR48, UR49, URZ ;  /* 0x00000031301332a4 */ /* 0x000fc4000f8e023f */
[----:B------:R-:W-:Y:S01]  /*13c0*/  UIMAD UR21, UR10, UR12, UR21 ;  /* 0x0000000c0a1572a4 */ /* 0x000fe2000f8e0215 */
[----:B------:R-:W-:Y:S01]  /*13d0*/  IMAD.HI.U32 R5, R7, R5, R6 ;  /* 0x0000000507057227 */ /* 0x000fe200078e0006 */
[----:B------:R-:W-:Y:S01]  /*13e0*/  MOV R6, R8 ;  /* 0x0000000800067202 */ /* 0x000fe20000000f00 */
[----:B------:R-:W-:Y:S02]  /*13f0*/  ULOP3.LUT UR12, UR31, 0xffffffc0, URZ, 0xc0, !UPT ;  /* 0xffffffc01f0c7892 */ /* 0x000fe4000f8ec03f */
[----:B------:R-:W-:Y:S02]  /*1400*/  @UP1 UIADD3 UR42, UR17, UR30, URZ ;  /* 0x0000001e112a1290 */ /* 0x000fe4000fffe03f */
[----:B------:R-:W-:Y:S01]  /*1410*/  IMAD.HI.U32 R5, R5, R6, RZ ;  /* 0x0000000605057227 */ /* 0x000fe200078e00ff */
[----:B------:R-:W-:Y:S02]  /*1420*/  UIMAD.WIDE.U32 UR16, UR10, UR5, URZ ;  /* 0x000000050a1072a5 */ /* 0x000fe4000f8e003f */
[----:B------:R-:W-:Y:S01]  /*1430*/  @UP3 USEL UR19, UR19, UR5, !UP1 ;  /* 0x0000000513133287 */ /* 0x000fe2000c800000 */
[----:B------:R-:W-:Y:S01]  /*1440*/  IMAD.MOV R7, RZ, RZ, -R5 ;  /* 0x000000ffff077224 */ /* 0x000fe200078e0a05 */
[----:B------:R-:W-:Y:S01]  /*1450*/  UIADD3 UR12, UR12, -0x40, URZ ;  /* 0xffffffc00c0c7890 */ /* 0x000fe2000fffe03f */
[----:B------:R-:W-:-:S02]  /*1460*/  @UP3 ULDC UR8, c[0x0][0x2e4] ;  /* 0x0000b90000083ab9 */ /* 0x000fc40000000800 */
[C---:B------:R-:W-:Y:S01]  /*1470*/  IMAD R6, R9.reuse, R7, R6 ;  /* 0x0000000709067224 */ /* 0x040fe200078e0206 */
[----:B------:R-:W-:Y:S02]  /*1480*/  @!UP3 UIMAD UR13, UR48, UR60, UR56 ;  /* 0x0000003c300db2a4 */ /* 0x000fe4000f8e0238 */
[----:B------:R-:W-:Y:S02]  /*1490*/  @UP3 UIMAD UR47, UR56, UR8, UR19 ;  /* 0x00000008382f32a4 */ /* 0x000fe4000f8e0213 */
[----:B------:R-:W-:Y:S01]  /*14a0*/  ISETP.GT.U32.AND P1, PT, R9, R6, PT ;  /* 0x000000060900720c */ /* 0x000fe20003f24070 */
[----:B------:R-:W-:Y:S02]  /*14b0*/  USEL UR55, UR24, UR16, !UP1 ;  /* 0x0000001018377287 */ /* 0x000fe4000c800000 */
[----:B------:R-:W-:Y:S02]  /*14c0*/  USHF.R.S32.HI UR24, URZ, 0x1f, UR12 ;  /* 0x0000001f3f187899 */ /* 0x000fe4000801140c */
[----:B------:R-:W-:-:S02]  /*14d0*/  UIADD3 UR8, UP2, UR12, UR45, URZ ;  /* 0x0000002d0c087290 */ /* 0x000fc4000ff5e03f */
[----:B------:R-:W-:Y:S01]  /*14e0*/  @!UP3 UIMAD UR47, UR13, UR49, URZ ;  /* 0x000000310d2fb2a4 */ /* 0x000fe2000f8e023f */
[----:B------:R-:W-:Y:S01]  /*14f0*/  ULDC.U8 UR22, c[0x0][0x480] ;  /* 0x0001200000167ab9 */ /* 0x000fe20000000000 */
[----:B------:R-:W-:Y:S02]  /*1500*/  UIADD3.X UR16, UR24, UR44, URZ, UP2, !UPT ;  /* 0x0000002c18107290 */ /* 0x000fe400097fe43f */
[----:B------:R-:W-:Y:S02]  /*1510*/  UIMAD UR13, UR11, UR8, URZ ;  /* 0x000000080b0d72a4 */ /* 0x000fe4000f8e023f */
[----:B------:R-:W-:Y:S01]  /*1520*/  @!P1 IMAD.IADD R6, R6, 0x1, -R9 ;  /* 0x0000000106069824 */ /* 0x000fe200078e0a09 */
[----:B------:R-:W-:Y:S01]  /*1530*/  @!P1 IADD3 R5, R5, 0x1, RZ ;  /* 0x0000000105059810 */ /* 0x000fe20007ffe0ff */
[----:B------:R-:W-:Y:S01]  /*1540*/  @UP0 UIADD3 UR35, UR20, UR39, URZ ;  /* 0x0000002714230290 */ /* 0x000fe2000fffe03f */
[----:B------:R-:W-:Y:S01]  /*1550*/  PLOP3.LUT P1, PT, PT, PT, UP0, 0x80, 0x0 ;  /* 0x000000000000781c */ /* 0x000fe20003f2f008 */
[----:B------:R-:W-:Y:S01]  /*1560*/  UISETP.NE.AND UP4, UPT, UR22, URZ, UPT ;  /* 0x0000003f1600728c */ /* 0x000fe2000bf85270 */
[----:B------:R-:W-:Y:S01]  /*1570*/  ISETP.GE.U32.AND P0, PT, R6, R9, PT ;  /* 0x000000090600720c */ /* 0x000fe20003f06070 */
[----:B------:R-:W-:Y:S01]  /*1580*/  UIMAD UR19, UR11, UR5, URZ ;  /* 0x000000050b1372a4 */ /* 0x000fe2000f8e023f */
[----:B------:R-:W-:Y:S01]  /*1590*/  LOP3.LUT R6, R12, UR56, RZ, 0x3c, !PT ;  /* 0x000000380c067c12 */ /* 0x000fe2000f8e3cff */
[----:B------:R-:W-:Y:S01]  /*15a0*/  @UP0 ULDC.64 UR22, c[0x0][0x250] ;  /* 0x0000940000160ab9 */ /* 0x000fe20000000a00 */
[----:B------:R-:W-:-:S02]  /*15b0*/  UIMAD.WIDE.U32 UR44, UR10, UR8, URZ ;  /* 0x000000080a2c72a5 */ /* 0x000fc4000f8e003f */
[----:B------:R-:W-:Y:S01]  /*15c0*/  ISETP.GE.AND P2, PT, R6, RZ, PT ;  /* 0x000000ff0600720c */ /* 0x000fe20003f46270 */
[----:B------:R-:W-:Y:S02]  /*15d0*/  UIMAD UR13, UR10, UR16, UR13 ;  /* 0x000000100a0d72a4 */ /* 0x000fe4000f8e020d */
[----:B------:R-:W-:Y:S02]  /*15e0*/  @UP0 UIMAD.WIDE.U32 UR10, UR35, UR22, URZ ;  /* 0x00000016230a02a5 */ /* 0x000fe4000f8e003f */
[----:B------:R-:W-:Y:S02]  /*15f0*/  UIMAD UR52, UR56, UR61, URZ ;  /* 0x0000003d383472a4 */ /* 0x000fe4000f8e023f */
[----:B------:R-:W-:Y:S01]  /*1600*/  @P0 VIADD R5, R5, 0x1 ;  /* 0x0000000105050836 */ /* 0x000fe20000000000 */
[----:B------:R-:W-:Y:S01]  /*1610*/  @UP0 UIMAD UR35, UR35, UR23, URZ ;  /* 0x00000017232302a4 */ /* 0x000fe2000f8e023f */
[----:B------:R-:W-:Y:S01]  /*1620*/  PLOP3.LUT P0, PT, PT, PT, UP3, 0x80, 0x0 ;  /* 0x000000000000781c */ /* 0x000fe20003f0f038 */
[----:B------:R-:W-:Y:S01]  /*1630*/  @!UP1 UIADD3 UR43, UR37, UR33, URZ ;  /* 0x00000021252b9290 */ /* 0x000fe2000fffe03f */
[----:B------:R-:W-:Y:S01]  /*1640*/  IMAD.MOV.U32 R18, RZ, RZ, R5 ;  /* 0x000000ffff127224 */ /* 0x000fe200078e0005 */
[----:B------:R-:W-:-:S02]  /*1650*/  UIADD3 UR51, UR25, UR21, URZ ;  /* 0x0000001519337290 */ /* 0x000fc4000fffe03f */
[----:B------:R-:W-:Y:S02]  /*1660*/  USEL UR54, UR32, URZ, UP4 ;  /* 0x0000003f20367287 */ /* 0x000fe4000a000000 */
[----:B------:R-:W-:Y:S01]  /*1670*/  USHF.R.S32.HI UR49, URZ, 0x6, UR31 ;  /* 0x000000063f317899 */ /* 0x000fe2000801141f */
[----:B------:R-:W-:Y:S01]  /*1680*/  @!P2 IADD3 R18, -R18, RZ, RZ ;  /* 0x000000ff1212a210 */ /* 0x000fe20007ffe1ff */
[----:B------:R-:W-:Y:S01]  /*1690*/  USHF.R.S32.HI UR21, URZ, 0x1f, UR52 ;  /* 0x0000001f3f157899 */ /* 0x000fe20008011434 */
[----:B------:R-:W-:Y:S01]  /*16a0*/  @!P3 LOP3.LUT R18, RZ, R12, RZ, 0x33, !PT ;  /* 0x0000000cff12b212 */ /* 0x000fe200078e33ff */
[----:B------:R-:W-:Y:S02]  /*16b0*/  @UP0 UIADD3 UR35, UR11, UR35, URZ ;  /* 0x000000230b230290 */ /* 0x000fe4000fffe03f */
[----:B------:R-:W-:Y:S02]  /*16c0*/  USEL UR53, UR53, URZ, UP4 ;  /* 0x0000003f35357287 */ /* 0x000fe4000a000000 */
[----:B------:R-:W-:-:S02]  /*16d0*/  @UP1 UIADD3 UR51, UR17, UR19, URZ ;  /* 0x0000001311331290 */ /* 0x000fc4000fffe03f */
        /* <DEDUP_REMOVED lines=17> */
.L_x_287:
        /* <DEDUP_REMOVED lines=13> */
.L_x_288:
        /* <DEDUP_REMOVED lines=11> */
.L_x_289:
[----:B------:R-:W-:-:S04]  /*1970*/  UIMAD UR5, UR48, UR60, UR56 ;  /* 0x0000003c300572a4 */ /* 0x000fc8000f8e0238 */
[----:B------:R-:W-:-:S12]  /*1980*/  UIMAD UR5, UR5, UR58, URZ ;  /* 0x0000003a050572a4 */ /* 0x000fd8000f8e023f */
.L_x_290:
[----:B------:R-:W1:Y:S01]  /*1990*/  LDC.64 R6, c[0x0][0x420] ;  /* 0x00010800ff067b82 */ /* 0x000e620000000a00 */
[----:B------:R-:W-:Y:S01]  /*19a0*/  UIADD3 UR11, -UR9, UR38, UR34 ;  /* 0x00000026090b7290 */ /* 0x000fe2000fffe122 */
[----:B------:R-:W-:Y:S01]  /*19b0*/  LEA.HI R10, R10, R11, RZ, 0x5 ;  /* 0x0000000b0a0a7211 */ /* 0x000fe200078f28ff */
[----:B------:R-:W-:Y:S01]  /*19c0*/  UIMAD UR10, UR61, UR60, URZ ;  /* 0x0000003c3d0a72a4 */ /* 0x000fe2000f8e023f */
[----:B------:R-:W-:Y:S01]  /*19d0*/  IADD3 R16, P2, R4, UR12, RZ ;  /* 0x0000000c04107c10 */ /* 0x000fe2000ff5e0ff */
[----:B------:R-:W-:Y:S01]  /*19e0*/  ULDC UR17, c[0x0][0x398] ;  /* 0x0000e60000117ab9 */ /* 0x000fe20000000800 */
[----:B------:R-:W-:Y:S01]  /*19f0*/  UIADD3 UR45, UR12, UR5, URZ ;  /* 0x000000050c2d7290 */ /* 0x000fe2000fffe03f */
[----:B------:R-:W-:Y:S01]  /*1a00*/  SHF.R.S32.HI R10, RZ, 0x5, R10 ;  /* 0x00000005ff0a7819 */ /* 0x000fe2000001140a */
[----:B------:R-:W-:Y:S01]  /*1a10*/  UIADD3 UR11, UR11, -UR17, URZ ;  /* 0x800000110b0b7290 */ /* 0x000fe2000fffe03f */
[--C-:B------:R-:W-:Y:S01]  /*1a20*/  SHF.R.S32.HI R233, RZ, 0x1f, R232.reuse ;  /* 0x0000001fffe97819 */ /* 0x100fe200000114e8 */
[----:B------:R-:W-:Y:S01]  /*1a30*/  USHF.L.U32 UR5, UR10, 0x6, URZ ;  /* 0x000000060a057899 */ /* 0x000fe2000800063f */
[----:B------:R-:W-:Y:S01]  /*1a40*/  IADD3 R8, P0, R232, UR16, RZ ;  /* 0x00000010e8087c10 */ /* 0x000fe2000ff1e0ff */
[----:B------:R-:W-:Y:S01]  /*1a50*/  USHF.R.S32.HI UR17, URZ, 0x1f, UR11 ;  /* 0x0000001f3f117899 */ /* 0x000fe2000801140b */
[----:B------:R-:W-:Y:S01]  /*1a60*/  IADD3.X R14, R26, UR24, RZ, P2, !PT ;  /* 0x000000181a0e7c10 */ /* 0x000fe200097fe4ff */
[----:B------:R-:W-:Y:S01]  /*1a70*/  UIADD3 UR30, UP2, UP1, UR44, UR5, UR52 ;  /* 0x000000052c1e7290 */ /* 0x000fe2000f95e034 */
[----:B------:R-:W-:Y:S01]  /*1a80*/  IADD3.X R9, R233, UR43, RZ, P0, !PT ;  /* 0x0000002be9097c10 */ /* 0x000fe200087fe4ff */
[----:B------:R-:W-:Y:S01]  /*1a90*/  USHF.R.S32.HI UR5, URZ, 0x1f, UR5 ;  /* 0x0000001f3f057899 */ /* 0x000fe20008011405 */
[----:B------:R-:W-:Y:S01]  /*1aa0*/  IMAD.WIDE.U32 R12, R16, UR28, R232 ;  /* 0x0000001c100c7c25 */ /* 0x000fe2000f8e00e8 */
[----:B------:R-:W-:Y:S01]  /*1ab0*/  ULEA.HI UR17, UR17, UR11, URZ, 0x6 ;  /* 0x0000000b11117291 */ /* 0x000fe2000f8f303f */
[----:B------:R-:W-:Y:S01]  /*1ac0*/  BSSY B1, `(.L_x_286) ;  /* 0x0000893000017945 */ /* 0x000fe20003800000 */
[----:B------:R-:W-:-:S02]  /*1ad0*/  UIADD3.X UR5, UR13, UR5, UR21, UP2, UP1 ;  /* 0x000000050d057290 */ /* 0x000fc400097e2415 */
[----:B------:R-:W-:Y:S01]  /*1ae0*/  USHF.R.S32.HI UR17, URZ, 0x6, UR17 ;  /* 0x000000063f117899 */ /* 0x000fe20008011411 */
[----:B------:R-:W-:Y:S01]  /*1af0*/  IADD3 R12, P2, R12, UR46, RZ ;  /* 0x0000002e0c0c7c10 */ /* 0x000fe2000ff5e0ff */
[C---:B-1----:R-:W-:Y:S01]  /*1b00*/  IMAD R5, R6.reuse, UR24, RZ ;  /* 0x0000001806057c24 */ /* 0x042fe2000f8e02ff */
[----:B------:R-:W-:Y:S01]  /*1b10*/  USHF.R.S32.HI UR50, URZ, 0x1f, UR56 ;  /* 0x0000001f3f327899 */ /* 0x000fe20008011438 */
[----:B------:R-:W-:Y:S01]  /*1b20*/  IMAD.WIDE.U32 R8, R6, UR12, R8 ;  /* 0x0000000c06087c25 */ /* 0x000fe2000f8e0008 */
[----:B------:R-:W-:Y:S01]  /*1b30*/  ULDC.64 UR36, c[0x0][0x428] ;  /* 0x00010a0000247ab9 */ /* 0x000fe20000000a00 */
[----:B------:R-:W-:Y:S02]  /*1b40*/  UIADD3 UR47, UR12, UR47, URZ ;  /* 0x0000002f0c2f7290 */ /* 0x000fe4000fffe03f */
[----:B------:R-:W-:Y:S01]  /*1b50*/  IMAD R11, R7, UR12, R5 ;  /* 0x0000000c070b7c24 */ /* 0x000fe2000f8e0205 */
[----:B------:R-:W-:Y:S01]  /*1b60*/  UIMAD UR19, UR50, UR36, URZ ;  /* 0x00000024321372a4 */ /* 0x000fe2000f8e023f */
[----:B------:R-:W-:Y:S01]  /*1b70*/  IMAD R5, R10, UR10, R252 ;  /* 0x0000000a0a057c24 */ /* 0x000fe2000f8e02fc */
[----:B------:R-:W-:Y:S01]  /*1b80*/  UIADD3 UR10, UP2, UP1, UR54, UR30, UR55 ;  /* 0x0000001e360a7290 */ /* 0x000fe2000f95e037 */
[----:B------:R-:W-:Y:S01]  /*1b90*/  IMAD R10, R14, UR28, RZ ;  /* 0x0000001c0e0a7c24 */ /* 0x000fe2000f8e02ff */
[----:B------:R-:W-:Y:S01]  /*1ba0*/  ULDC.64 UR12, c[0x0][0x400] ;  /* 0x00010000000c7ab9 */ /* 0x000fe20000000a00 */
[----:B------:R-:W-:Y:S01]  /*1bb0*/  IMAD.IADD R9, R9, 0x1, R11 ;  /* 0x0000000109097824 */ /* 0x000fe200078e020b */
[----:B------:R-:W-:Y:S01]  /*1bc0*/  UIADD3.X UR5, UR53, UR5, UR51, UP2, UP1 ;  /* 0x0000000535057290 */ /* 0x000fe200097e2433 */
[----:B------:R-:W-:Y:S01]  /*1bd0*/  IMAD R20, R16, UR29, R10 ;  /* 0x0000001d10147c24 */ /* 0x000fe2000f8e020a */
[----:B------:R-:W-:Y:S01]  /*1be0*/  UISETP.LT.AND UP1, UPT, URZ, UR17, UPT ;  /* 0x000000113f00728c */ /* 0x000fe2000bf21270 */
[----:B------:R-:W-:Y:S01]  /*1bf0*/  IADD3 R10, P0, R5, UR10, RZ ;  /* 0x0000000a050a7c10 */ /* 0x000fe2000ff1e0ff */
[----:B------:R-:W-:Y:S01]  /*1c00*/  IMAD.U32 R15, RZ, RZ, UR36 ;  /* 0x00000024ff0f7e24 */ /* 0x000fe2000f8e00ff */
[----:B------:R-:W-:Y:S01]  /*1c10*/  UIMAD UR19, UR56, UR37, UR19 ;  /* 0x00000025381372a4 */ /* 0x000fe2000f8e0213 */
[----:B------:R-:W-:Y:S01]  /*1c20*/  IADD3.X R13, R13, UR42, R20, P2, !PT ;  /* 0x0000002a0d0d7c10 */ /* 0x000fe200097fe414 */
[----:B------:R-:W-:Y:S01]  /*1c30*/  USEL UR17, URZ, UR17, !UP1 ;  /* 0x000000113f117287 */ /* 0x000fe2000c800000 */
[----:B------:R-:W-:Y:S01]  /*1c40*/  LEA.HI.X.SX32 R5, R5, UR5, 0x1, P0 ;  /* 0x0000000505057c11 */ /* 0x000fe200080f0eff */
[----:B------:R-:W-:Y:S01]  /*1c50*/  IMAD.WIDE.U32 R8, R15, UR56, R8 ;  /* 0x000000380f087c25 */ /* 0x000fe2000f8e0008 */
[----:B------:R-:W-:Y:S01]  /*1c60*/  LEA R204, P0, R10, UR12, 0x2 ;  /* 0x0000000c0acc7c11 */ /* 0x000fe2000f8010ff */
[----:B------:R-:W-:Y:S01]  /*1c70*/  UISETP.GT.AND UP1, UPT, UR49, UR17, UPT ;  /* 0x000000113100728c */ /* 0x000fe2000bf24270 */
[----:B------:R-:W-:-:S02]  /*1c80*/  ULDC.64 UR40, c[0x0][0x258] ;  /* 0x0000960000287ab9 */ /* 0x000fc40000000a00 */
[----:B------:R-:W-:Y:S01]  /*1c90*/  LEA.HI.X R205, R10, UR13, R5, 0x2, P0 ;  /* 0x0000000d0acd7c11 */ /* 0x000fe200080f1405 */
[----:B------:R-:W-:Y:S01]  /*1ca0*/  UIMAD UR21, UR50, UR40, URZ ;  /* 0x00000028321572a4 */ /* 0x000fe2000f8e023f */
[----:B------:R-:W-:Y:S01]  /*1cb0*/  MOV R10, R8 ;  /* 0x00000008000a7202 */ /* 0x000fe20000000f00 */
[----:B------:R-:W-:Y:S01]  /*1cc0*/  VIADD R11, R9, UR19 ;  /* 0x00000013090b7c36 */ /* 0x000fe20008000000 */
[----:B------:R-:W-:Y:S01]  /*1cd0*/  PLOP3.LUT P0, PT, PT, PT, UP1, 0x80, 0x0 ;  /* 0x000000000000781c */ /* 0x000fe20003f0f018 */
[----:B------:R-:W-:Y:S01]  /*1ce0*/  ULDC.64 UR36, c[0x0][0x478] ;  /* 0x00011e0000247ab9 */ /* 0x000fe20000000a00 */
[----:B------:R-:W-:Y:S01]  /*1cf0*/  IMAD.U32 R19, RZ, RZ, UR40 ;  /* 0x00000028ff137e24 */ /* 0x000fe2000f8e00ff */
[----:B------:R-:W-:Y:S01]  /*1d00*/  ULDC.64 UR60, c[0x0][0x2b0] ;  /* 0x0000ac00003c7ab9 */ /* 0x000fe20000000a00 */
[----:B------:R-:W-:Y:S01]  /*1d10*/  IMAD R5, R26, R6, RZ ;  /* 0x000000061a057224 */ /* 0x000fe200078e02ff */
[----:B------:R-:W-:Y:S01]  /*1d20*/  UIMAD UR21, UR56, UR41, UR21 ;  /* 0x00000029381572a4 */ /* 0x000fe2000f8e0215 */
[----:B------:R-:W-:Y:S01]  /*1d30*/  IMAD.WIDE.U32 R12, R19, UR56, R12 ;  /* 0x00000038130c7c25 */ /* 0x000fe2000f8e000c */
[----:B------:R-:W-:-:S02]  /*1d40*/  UIMAD.WIDE UR10, UR45, 0x4, UR36 ;  /* 0x000000042d0a78a5 */ /* 0x000fc4000f8e0224 */
[----:B------:R-:W-:Y:S01]  /*1d50*/  UIMAD.WIDE UR36, UR47, 0x4, UR60 ;  /* 0x000000042f2478a5 */ /* 0x000fe2000f8e023c */
[----:B------:R-:W-:Y:S01]  /*1d60*/  IMAD.WIDE.U32 R10, R4, R6, R10 ;  /* 0x00000006040a7225 */ /* 0x000fe200078e000a */
[----:B------:R-:W-:Y:S01]  /*1d70*/  ULDC.64 UR26, c[0x0][0x210] ;  /* 0x00008400001a7ab9 */ /* 0x000fe20000000a00 */
[----:B------:R-:W-:Y:S01]  /*1d80*/  ULDC.64 UR24, c[0x0][0x3e0] ;  /* 0x0000f80000187ab9 */ /* 0x000fe20000000a00 */
[----:B------:R-:W-:Y:S01]  /*1d90*/  LEA R227, P3, R12, UR26, 0x1 ;  /* 0x0000001a0ce37c11 */ /* 0x000fe2000f8608ff */
[----:B------:R-:W-:Y:S01]  /*1da0*/  IMAD R5, R4, R7, R5 ;  /* 0x0000000704057224 */ /* 0x000fe200078e0205 */
[----:B------:R-:W-:Y:S01]  /*1db0*/  UMOV UR13, UR10 ;  /* 0x0000000a000d7c82 */ /* 0x000fe20008000000 */
[----:B------:R-:W-:Y:S01]  /*1dc0*/  VIADD R21, R13, UR21 ;  /* 0x000000150d157c36 */ /* 0x000fe20008000000 */
[----:B------:R-:W-:Y:S01]  /*1dd0*/  LEA R228, P2, R10, UR24, 0x1 ;  /* 0x000000180ae47c11 */ /* 0x000fe2000f8408ff */
[----:B------:R-:W-:Y:S01]  /*1de0*/  UMOV UR12, UR11 ;  /* 0x0000000b000c7c82 */ /* 0x000fe20008000000 */
[----:B------:R-:W-:Y:S01]  /*1df0*/  IADD3 R17, R11, R5, RZ ;  /* 0x000000050b117210 */ /* 0x000fe20007ffe0ff */
[----:B------:R-:W-:Y:S01]  /*1e00*/  UIADD3 UR8, UR49, -0x1, URZ ;  /* 0xffffffff31087890 */ /* 0x000fe2000fffe03f */
[----:B------:R-:W-:Y:S01]  /*1e10*/  LEA.HI.X R229, R12, UR27, R21, 0x1, P3 ;  /* 0x0000001b0ce57c11 */ /* 0x000fe200098f0c15 */
[----:B------:R-:W-:Y:S01]  /*1e20*/  UMOV UR11, UR36 ;  /* 0x00000024000b7c82 */ /* 0x000fe20008000000 */
[----:B------:R-:W-:Y:S01]  /*1e30*/  UMOV UR10, UR37 ;  /* 0x00000025000a7c82 */ /* 0x000fe20008000000 */
[----:B------:R-:W-:Y:S01]  /*1e40*/  LEA.HI.X R230, R10, UR25, R17, 0x1, P2 ;  /* 0x000000190ae67c11 */ /* 0x000fe200090f0c11 */
[----:B------:R-:W-:Y:S07]  /*1e50*/  @P0 BRA `(.L_x_291) ;  /* 0x0000000800780947 */ /* 0x000fee0003800000 */
        /* <DEDUP_REMOVED lines=19> */
.L_x_292:
        /* <DEDUP_REMOVED lines=20> */
.L_x_293:
        /* <DEDUP_REMOVED lines=38> */
.L_x_295:
[----:B------:R-:W-:Y:S05]  /*2330*/  BSYNC B0 ;  /* 0x0000000000007941 */ /* 0x000fea0003800000 */
.L_x_294:
        /* <DEDUP_REMOVED lines=21> */
.L_x_297:
[----:B------:R-:W-:Y:S05]  /*2490*/  BSYNC B0 ;  /* 0x0000000000007941 */ /* 0x000fea0003800000 */
.L_x_296:
        /* <DEDUP_REMOVED lines=22> */
[C---:B------:R-:W-:Y:S01]  /*2600*/  IMAD.WIDE.U32 R10, R4.reuse, UR10, R6 ;  /* 0x0000000a040a7c25 */ /* 0x040fe2000f8e0006 */
        /* <DEDUP_REMOVED lines=11> */
.L_x_299:
[----:B------:R-:W-:Y:S05]  /*26c0*/  BSYNC B0 ;  /* 0x0000000000007941 */ /* 0x000fea0003800000 */
.L_x_298:
        /* <DEDUP_REMOVED lines=23> */
.L_x_291:
        /* <DEDUP_REMOVED lines=53> */
.L_x_302:
[----:B------:R-:W-:Y:S05]  /*2b90*/  BSYNC B0 ;  /* 0x0000000000007941 */ /* 0x000fea0003800000 */
.L_x_301:
        /* <DEDUP_REMOVED lines=16> */
[C---:B------:R-:W-:Y:S01]  /*2ca0*/  @!P4 LEA R10, P1, R6.reuse, R228, 0x6 ;  /* 0x000000e4060ac211 */ /* 0x040fe200078230ff */
[----:B------:R2:W-:Y:S01]  /*2cb0*/  @P4 STS.128 [R220+0x9000], RZ ;  /* 0x009000ffdc004388 */ /* 0x0005e20000000c00 */
[----:B------:R-:W-:Y:S02]  /*2cc0*/  @!P3 LEA.HI.X R9, R5, UR25, R14, 0x1, P0 ;  /* 0x000000190509bc11 */ /* 0x000fe400080f0c0e */
        /* <DEDUP_REMOVED lines=26> */
.L_x_304:
[----:B------:R-:W-:Y:S05]  /*2e70*/  BSYNC B0 ;  /* 0x0000000000007941 */ /* 0x000fea0003800000 */
.L_x_303:
        /* <DEDUP_REMOVED lines=44> */
.L_x_306:
[----:B------:R-:W-:Y:S05]  /*3140*/  BSYNC B0 ;  /* 0x0000000000007941 */ /* 0x000fea0003800000 */
.L_x_305:
        /* <DEDUP_REMOVED lines=19> */
[----:B------:R-:W-:Y:S02]  /*3280*/  @!P3 LEA R10, P5, R5, UR26, 0x1 ;  /* 0x0000001a050abc11 */ /* 0x000fe4000f8a08ff */
        /* <DEDUP_REMOVED lines=27> */
.L_x_308:
[----:B------:R-:W-:Y:S05]  /*3440*/  BSYNC B0 ;  /* 0x0000000000007941 */ /* 0x000fea0003800000 */
.L_x_307:
[----:B------:R-:W-:Y:S01]  /*3450*/  UIADD3 UR16, -UR34, UR9, URZ ;  /* 0x0000000922107290 */ /* 0x000fe2000fffe13f */
[----:B--23--:R-:W-:Y:S01]  /*3460*/  IMAD.WIDE.U32 R6, R23, UR34, R232 ;  /* 0x0000002217067c25 */ /* 0x00cfe2000f8e00e8 */
[----:B------:R-:W-:Y:S01]  /*3470*/  UIMAD UR19, UR30, UR14, URZ ;  /* 0x0000000e1e1372a4 */ /* 0x000fe2000f8e023f */
[----:B------:R-:W-:Y:S01]  /*3480*/  BSSY B0, `(.L_x_309) ;  /* 0x0000042000007945 */ /* 0x000fe20003800000 */
[----:B------:R-:W-:Y:S01]  /*3490*/  ULDC.64 UR24, c[0x0][0x260] ;  /* 0x0000980000187ab9 */ /* 0x000fe20000000a00 */
[----:B------:R-:W-:Y:S01]  /*34a0*/  ISETP.GE.AND P6, PT, R250, UR5, PT ;  /* 0x00000005fa007c0c */ /* 0x000fe2000bfc6270 */
[----:B------:R-:W-:Y:S01]  /*34b0*/  UIMAD UR19, UR34, UR15, UR19 ;  /* 0x0000000f221372a4 */ /* 0x000fe2000f8e0213 */
[----:B------:R-:W-:Y:S02]  /*34c0*/  ISETP.GE.AND P4, PT, R4, UR16, PT ;  /* 0x0000001004007c0c */ /* 0x000fe4000bf86270 */
[----:B------:R-:W-:Y:S02]  /*34d0*/  IADD3 R10, P0, R6, UR31, RZ ;  /* 0x0000001f060a7c10 */ /* 0x000fe4000ff1e0ff */
[----:B------:R-:W-:Y:S01]  /*34e0*/  IADD3 R6, R250, 0x8, RZ ;  /* 0x00000008fa067810 */ /* 0x000fe20007ffe0ff */
[----:B------:R-:W-:-:S03]  /*34f0*/  IMAD.U32 R5, RZ, RZ, UR19 ;  /* 0x00000013ff057e24 */ /* 0x000fc6000f8e00ff */
[----:B------:R-:W-:Y:S02]  /*3500*/  ISETP.GE.AND P5, PT, R6, UR5, PT ;  /* 0x0000000506007c0c */ /* 0x000fe4000bfa6270 */
[----:B------:R-:W-:Y:S01]  /*3510*/  IADD3.X R11, R7, UR33, R5, P0, !PT ;  /* 0x00000021070b7c10 */ /* 0x000fe200087fe405 */
[----:B------:R-:W-:Y:S02]  /*3520*/  IMAD R5, R25, UR24, RZ ;  /* 0x0000001819057c24 */ /* 0x000fe4000f8e02ff */
[----:B------:R2:W-:Y:S02]  /*3530*/  @P4 STS.128 [R220+0x10000], RZ ;  /* 0x010000ffdc004388 */ /* 0x0005e40000000c00 */
[C---:B------:R-:W-:Y:S02]  /*3540*/  IMAD R16, R18.reuse, UR25, R5 ;  /* 0x0000001912107c24 */ /* 0x040fe4000f8e0205 */
[----:B------:R2:W-:Y:S01]  /*3550*/  @P4 STS.128 [R220+0x12000], RZ ;  /* 0x012000ffdc004388 */ /* 0x0005e20000000c00 */
[----:B------:R-:W-:-:S03]  /*3560*/  IMAD.WIDE.U32 R10, R18, UR24, R10 ;  /* 0x00000018120a7c25 */ /* 0x000fc6000f8e000a */
[----:B------:R2:W-:Y:S01]  /*3570*/  @P4 STS.128 [R220+0x14000], RZ ;  /* 0x014000ffdc004388 */ /* 0x0005e20000000c00 */
[----:B------:R-:W-:-:S03]  /*3580*/  IMAD.IADD R17, R11, 0x1, R16 ;  /* 0x000000010b117824 */ /* 0x000fc600078e0210 */
        /* <DEDUP_REMOVED lines=49> */
.L_x_310:
[----:B------:R-:W-:Y:S05]  /*38a0*/  BSYNC B0 ;  /* 0x0000000000007941 */ /* 0x000fea0003800000 */
.L_x_309:
        /* <DEDUP_REMOVED lines=59> */
.L_x_312:
[----:B------:R-:W-:Y:S05]  /*3c60*/  BSYNC B0 ;  /* 0x0000000000007941 */ /* 0x000fea0003800000 */
.L_x_311:
[----:B------:R-:W-:Y:S01]  /*3c70*/  UIMAD UR5, UR30, UR22, URZ ;  /* 0x000000161e0572a4 */ /* 0x000fe2000f8e023f */
[----:B-1-3--:R-:W-:Y:S01]  /*3c80*/  IMAD.WIDE.U32 R6, R19, UR34, R232 ;  /* 0x0000002213067c25 */ /* 0x00afe2000f8e00e8 */
[----:B------:R1:W-:Y:S01]  /*3c90*/  @P4 STS.128 [R220+0x18000], RZ ;  /* 0x018000ffdc004388 */ /* 0x0003e20000000c00 */
[----:B------:R-:W-:Y:S01]  /*3ca0*/  ULDC.64 UR14, c[0x0][0x268] ;  /* 0x00009a00000e7ab9 */ /* 0x000fe20000000a00 */
[----:B------:R-:W-:Y:S01]  /*3cb0*/  UIMAD UR5, UR34, UR23, UR5 ;  /* 0x00000017220572a4 */ /* 0x000fe2000f8e0205 */
[----:B------:R-:W-:Y:S01]  /*3cc0*/  IMAD R5, R25, UR14, RZ ;  /* 0x0000000e19057c24 */ /* 0x000fe2000f8e02ff */
[----:B------:R1:W-:Y:S01]  /*3cd0*/  @P4 STS.128 [R220+0x1a000], RZ ;  /* 0x01a000ffdc004388 */ /* 0x0003e20000000c00 */
[----:B------:R-:W-:Y:S01]  /*3ce0*/  IADD3 R10, P0, R6, UR32, RZ ;  /* 0x00000020060a7c10 */ /* 0x000fe2000ff1e0ff */
[----:B------:R-:W-:Y:S01]  /*3cf0*/  BSSY B0, `(.L_x_313) ;  /* 0x0000038000007945 */ /* 0x000fe20003800000 */
[----:B------:R-:W-:Y:S01]  /*3d00*/  IMAD R16, R18, UR15, R5 ;  /* 0x0000000f12107c24 */ /* 0x000fe2000f8e0205 */
[----:B------:R1:W-:Y:S01]  /*3d10*/  @P4 STS.128 [R220+0x1c000], RZ ;  /* 0x01c000ffdc004388 */ /* 0x0003e20000000c00 */
[----:B------:R-:W-:-:S03]  /*3d20*/  MOV R6, UR5 ;  /* 0x0000000500067c02 */ /* 0x000fc60008000f00 */
[----:B------:R1:W-:Y:S01]  /*3d30*/  @P4 STS.128 [R220+0x1e000], RZ ;  /* 0x01e000ffdc004388 */ /* 0x0003e20000000c00 */
[----:B------:R-:W-:-:S03]  /*3d40*/  IADD3.X R11, R7, UR35, R6, P0, !PT ;  /* 0x00000023070b7c10 */ /* 0x000fc600087fe406 */
[----:B------:R-:W-:-:S05]  /*3d50*/  IMAD.WIDE.U32 R10, R18, UR14, R10 ;  /* 0x0000000e120a7c25 */ /* 0x000fca000f8e000a */
[----:B------:R-:W-:Y:S01]  /*3d60*/  IADD3 R17, R11, R16, RZ ;  /* 0x000000100b117210 */ /* 0x000fe20007ffe0ff */
[----:B------:R-:W-:Y:S06]  /*3d70*/  @P4 BRA `(.L_x_314) ;  /* 0x0000000000bc4947 */ /* 0x000fec0003800000 */
        /* <DEDUP_REMOVED lines=47> */
.L_x_314:
[----:B------:R-:W-:Y:S05]  /*4070*/  BSYNC B0 ;  /* 0x0000000000007941 */ /* 0x000fea0003800000 */
.L_x_313:
        /* <DEDUP_REMOVED lines=57> */
.L_x_316:
[----:B------:R-:W-:Y:S05]  /*4410*/  BSYNC B0 ;  /* 0x0000000000007941 */ /* 0x000fea0003800000 */
.L_x_315:
[----:B------:R-:W-:Y:S01]  /*4420*/  ULDC.64 UR22, c[0x0][0x3c8] ;  /* 0x0000f20000167ab9 */ /* 0x000fe20000000a00 */
[----:B------:R-:W-:Y:S01]  /*4430*/  USHF.R.S32.HI UR14, URZ, 0x1f, UR56 ;  /* 0x0000001f3f0e7899 */ /* 0x000fe20008011438 */
[----:B------:R-:W-:Y:S01]  /*4440*/  IMAD.MOV.U32 R237, RZ, RZ, 0x7f800000 ;  /* 0x7f800000ffed7424 */ /* 0x000fe200078e00ff */
[----:B------:R-:W-:Y:S01]  /*4450*/  UISETP.NE.U32.AND UP1, UPT, UR22, URZ, UPT ;  /* 0x0000003f1600728c */ /* 0x000fe2000bf25070 */
[----:B------:R-:W-:Y:S01]  /*4460*/  IMAD.MOV.U32 R238, RZ, RZ, 0x7f800000 ;  /* 0x7f800000ffee7424 */ /* 0x000fe200078e00ff */
[----:B------:R-:W0:Y:S01]  /*4470*/  LDGDEPBAR ;  /* 0x00000000000079af */ /* 0x000e220000000000 */
[----:B------:R-:W2:Y:S01]  /*4480*/  LDC R249, c[0x0][0x270] ;  /* 0x00009c00fff97b82 */ /* 0x000ea20000000800 */
[----:B------:R-:W-:Y:S01]  /*4490*/  UISETP.NE.AND.EX UP1, UPT, UR23, URZ, UPT, UP1 ;  /* 0x0000003f1700728c */ /* 0x000fe2000bf25310 */
[----:B------:R-:W-:-:S05]  /*44a0*/  ULDC UR19, c[0x0][0x2d0] ;  /* 0x0000b40000137ab9 */ /* 0x000fca0000000800 */
[----:B------:R-:W-:-:S05]  /*44b0*/  PLOP3.LUT P0, PT, PT, PT, UP1, 0x80, 0x0 ;  /* 0x000000000000781c */ /* 0x000fca0003f0f018 */
[----:B------:R-:W-:Y:S01]  /*44c0*/  @UP1 ULDC.64 UR24, c[0x0][0x3d0] ;  /* 0x0000f40000181ab9 */ /* 0x000fe20000000a00 */
[----:B------:R-:W-:Y:S01]  /*44d0*/  @UP1 UMOV UR15, UR14 ;  /* 0x0000000e000f1c82 */ /* 0x000fe20008000000 */
[----:B------:R-:W-:Y:S01]  /*44e0*/  @UP1 UIMAD UR5, UR57, UR24, URZ ;  /* 0x00000018390512a4 */ /* 0x000fe2000f8e023f */
[----:B------:R-:W-:Y:S02]  /*44f0*/  @UP1 UMOV UR14, UR56 ;  /* 0x00000038000e1c82 */ /* 0x000fe40008000000 */
[----:B------:R-:W-:Y:S02]  /*4500*/  @UP1 UIMAD.WIDE.U32 UR14, UR48, UR24, UR14 ;  /* 0x00000018300e12a5 */ /* 0x000fe4000f8e000e */
[----:B------:R-:W-:Y:S02]  /*4510*/  @UP1 UIMAD UR5, UR48, UR25, UR5 ;  /* 0x00000019300512a4 */ /* 0x000fe4000f8e0205 */
[----:B------:R-:W-:Y:S02]  /*4520*/  @UP1 ULEA UR22, UP0, UR14, UR22, 0x2 ;  /* 0x000000160e161291 */ /* 0x000fe4000f80103f */
[----:B------:R-:W-:Y:S01]  /*4530*/  @UP1 UIADD3 UR5, UR15, UR5, URZ ;  /* 0x000000050f051290 */ /* 0x000fe2000fffe03f */
[----:B------:R-:W-:Y:S01]  /*4540*/  IMAD.SHL.U32 R243, R250, 0x4, RZ ;  /* 0x00000004faf37824 */ /* 0x000fe200078e00ff */
[----:B------:R-:W-:-:S02]  /*4550*/  UIADD3 UR21, UR38, 0x40, UR34 ;  /* 0x0000004026157890 */ /* 0x000fc4000fffe022 */
[----:B------:R-:W-:Y:S01]  /*4560*/  @UP1 ULEA.HI.X UR23, UR14, UR23, UR5, 0x2, UP0 ;  /* 0x000000170e171291 */ /* 0x000fe200080f1405 */
[----:B-1-3--:R-:W-:Y:S01]  /*4570*/  IMAD.U32 R4, RZ, RZ, UR22 ;  /* 0x00000016ff047e24 */ /* 0x00afe2000f8e00ff */
[----:B------:R-:W-:Y:S01]  /*4580*/  SHF.L.U64.HI R242, R250, 0x2, R251 ;  /* 0x00000002faf27819 */ /* 0x000fe200000102fb */
[----:B------:R-:W-:Y:S01]  /*4590*/  @UP1 ULDC UR5, c[0x0][0x2e8] ;  /* 0x0000ba0000051ab9 */ /* 0x000fe20000000800 */
[----:B------:R-:W-:Y:S02]  /*45a0*/  CS2R R190, SRZ ;  /* 0x0000000000be7805 */ /* 0x000fe4000001ff00 */
[----:B------:R-:W-:Y:S01]  /*45b0*/  CS2R R188, SRZ ;  /* 0x0000000000bc7805 */ /* 0x000fe2000001ff00 */
[----:B------:R-:W-:Y:S01]  /*45c0*/  IMAD.U32 R5, RZ, RZ, UR23 ;  /* 0x00000017ff057e24 */ /* 0x000fe2000f8e00ff */
[----:B------:R-:W-:Y:S02]  /*45d0*/  CS2R R194, SRZ ;  /* 0x0000000000c27805 */ /* 0x000fe4000001ff00 */
[----:B------:R-:W-:-:S02]  /*45e0*/  CS2R R192, SRZ ;  /* 0x0000000000c07805 */ /* 0x000fc4000001ff00 */
[----:B------:R-:W-:Y:S02]  /*45f0*/  CS2R R186, SRZ ;  /* 0x0000000000ba7805 */ /* 0x000fe4000001ff00 */
[----:B------:R-:W-:Y:S01]  /*4600*/  CS2R R184, SRZ ;  /* 0x0000000000b87805 */ /* 0x000fe2000001ff00 */
[----:B------:R1:W3:Y:S01]  /*4610*/  @P0 LDG.E R6, desc[UR6][R4.64] ;  /* 0x0000000604060981 */ /* 0x0002e2000c1e1900 */
        /* <DEDUP_REMOVED lines=23> */
[----:B------:R-:W-:Y:S01]  /*4790*/  CS2R R136, SRZ ;  /* 0x0000000000887805 */ /* 0x000fe2000001ff00 */
[C---:B-1----:R-:W-:Y:S01]  /*47a0*/  IMAD.SHL.U32 R4, R250.reuse, 0x4, RZ ;  /* 0x00000004fa047824 */ /* 0x042fe200078e00ff */
[----:B------:R-:W-:Y:S02]  /*47b0*/  SHF.L.U64.HI R5, R250, 0x2, R251 ;  /* 0x00000002fa057819 */ /* 0x000fe400000102fb */
[----:B------:R-:W-:Y:S02]  /*47c0*/  CS2R R134, SRZ ;  /* 0x0000000000867805 */ /* 0x000fe4000001ff00 */
[----:B------:R-:W-:Y:S02]  /*47d0*/  CS2R R132, SRZ ;  /* 0x0000000000847805 */ /* 0x000fe4000001ff00 */
[----:B------:R-:W-:-:S02]  /*47e0*/  CS2R R78, SRZ ;  /* 0x00000000004e7805 */ /* 0x000fc4000001ff00 */
[----:B------:R-:W-:Y:S02]  /*47f0*/  IADD3 R4, P1, R4, UR11, RZ ;  /* 0x0000000b04047c10 */ /* 0x000fe4000ff3e0ff */
[----:B------:R-:W-:Y:S02]  /*4800*/  CS2R R76, SRZ ;  /* 0x00000000004c7805 */ /* 0x000fe4000001ff00 */
[----:B------:R-:W-:Y:S02]  /*4810*/  CS2R R82, SRZ ;  /* 0x0000000000527805 */ /* 0x000fe4000001ff00 */
[----:B------:R-:W-:Y:S02]  /*4820*/  CS2R R80, SRZ ;  /* 0x0000000000507805 */ /* 0x000fe4000001ff00 */
[----:B------:R-:W-:Y:S02]  /*4830*/  IADD3.X R5, R5, UR10, RZ, P1, !PT ;  /* 0x0000000a05057c10 */ /* 0x000fe40008ffe4ff */
[----:B------:R-:W-:-:S02]  /*4840*/  CS2R R74, SRZ ;  /* 0x00000000004a7805 */ /* 0x000fc4000001ff00 */
[----:B------:R-:W-:Y:S02]  /*4850*/  CS2R R72, SRZ ;  /* 0x0000000000487805 */ /* 0x000fe4000001ff00 */
[----:B------:R-:W-:Y:S02]  /*4860*/  CS2R R70, SRZ ;  /* 0x0000000000467805 */ /* 0x000fe4000001ff00 */
[----:B------:R-:W-:Y:S01]  /*4870*/  CS2R R68, SRZ ;  /* 0x0000000000447805 */ /* 0x000fe2000001ff00 */
[----:B------:R-:W5:Y:S01]  /*4880*/  @!P6 LDG.E R237, desc[UR6][R4.64] ;  /* 0x0000000604ede981 */ /* 0x000f62000c1e1900 */
[----:B------:R-:W-:Y:S02]  /*4890*/  CS2R R62, SRZ ;  /* 0x00000000003e7805 */ /* 0x000fe4000001ff00 */
[----:B------:R-:W-:Y:S02]  /*48a0*/  CS2R R60, SRZ ;  /* 0x00000000003c7805 */ /* 0x000fe4000001ff00 */
[----:B------:R-:W-:Y:S01]  /*48b0*/  CS2R R66, SRZ ;  /* 0x0000000000427805 */ /* 0x000fe2000001ff00 */
[----:B------:R1:W5:Y:S01]  /*48c0*/  @!P5 LDG.E R238, desc[UR6][R4.64+0x20] ;  /* 0x0000200604eed981 */ /* 0x000362000c1e1900 */
        /* <DEDUP_REMOVED lines=21> */
[----:B------:R-:W-:Y:S01]  /*4a20*/  UIADD3 UR21, UR21, -UR9, URZ ;  /* 0x8000000915157290 */ /* 0x000fe2000fffe03f */
[----:B------:R-:W-:Y:S01]  /*4a30*/  ULDC UR22, c[0x0][0x2dc] ;  /* 0x0000b70000167ab9 */ /* 0x000fe20000000800 */
[----:B-1----:R-:W3:Y:S01]  /*4a40*/  @P0 MUFU.RCP R4, UR5 ;  /* 0x0000000500040d08 */ /* 0x002ee20008001000 */
[----:B------:R-:W-:Y:S01]  /*4a50*/  IMAD.U32 R5, RZ, RZ, UR38 ;  /* 0x00000026ff057e24 */ /* 0x000fe2000f8e00ff */
[----:B------:R-:W-:Y:S01]  /*4a60*/  UMOV UR5, URZ ;  /* 0x0000003f00057c82 */ /* 0x000fe20008000000 */
[----:B------:R-:W-:Y:S01]  /*4a70*/  ULDC UR15, c[0x0][0x2ec] ;  /* 0x0000bb00000f7ab9 */ /* 0x000fe20000000800 */
[----:B---3--:R-:W-:Y:S01]  /*4a80*/  @P0 FMUL.FTZ R4, R6, R4 ;  /* 0x0000000406040220 */ /* 0x008fe20000410000 */
[----:B------:R-:W-:-:S04]  /*4a90*/  VIADD R6, R250, 0x1 ;  /* 0x00000001fa067836 */ /* 0x000fc80000000000 */
[----:B------:R-:W-:Y:S01]  /*4aa0*/  @P0 R2UR UR14, R4 ;  /* 0x00000000040e02ca */ /* 0x000fe200000e0000 */
[----:B------:R-:W-:Y:S01]  /*4ab0*/  IMAD.U32 R4, RZ, RZ, UR18 ;  /* 0x00000012ff047e24 */ /* 0x000fe2000f8e00ff */
[----:B------:R-:W-:-:S03]  /*4ac0*/  IADD3 R247, R6, UR9, -R5 ;  /* 0x0000000906f77c10 */ /* 0x000fc6000fffe805 */
[----:B------:R-:W-:-:S04]  /*4ad0*/  IMAD R4, R4, 0x40, R248 ;  /* 0x0000004004047824 */ /* 0x000fc800078e02f8 */
[----:B------:R-:W-:-:S04]  /*4ae0*/  VIADD R4, R4, 0x1 ;  /* 0x0000000104047836 */ /* 0x000fc80000000000 */
[----:B------:R-:W-:Y:S01]  /*4af0*/  @UP1 UMOV UR5, UR14 ;  /* 0x0000000e00051c82 */ /* 0x000fe20008000000 */
[----:B--2---:R-:W-:-:S07]  /*4b00*/  I2FP.F32.S32 R244, R4 ;  /* 0x0000000400f47245 */ /* 0x004fce0000201400 */
.L_x_319:
[----:B------:R-:W0:Y:S01]  /*4b10*/  LDGDEPBAR ;  /* 0x00000000000079af */ /* 0x000e220000000000 */
[----:B------:R-:W-:Y:S01]  /*4b20*/  USHF.L.U32 UR14, UR8, 0x6, URZ ;  /* 0x00000006080e7899 */ /* 0x000fe2000800063f */
[----:B-----5:R-:W-:Y:S01]  /*4b30*/  FSETP.NEU.FTZ.AND P1, PT, R237, -INF , PT ;  /* 0xff800000ed00780b */ /* 0x020fe20003f3d000 */
[----:B------:R-:W-:Y:S01]  /*4b40*/  USHF.L.U32 UR16, UR18, 0x6, URZ ;  /* 0x0000000612107899 */ /* 0x000fe2000800063f */
[----:B------:R-:W-:Y:S01]  /*4b50*/  IMAD.MOV.U32 R112, RZ, RZ, 0x8 ;  /* 0x00000008ff707424 */ /* 0x000fe200078e00ff */
[----:B------:R-:W-:Y:S02]  /*4b60*/  UISETP.GE.AND UP0, UPT, UR14, UR21, UPT ;  /* 0x000000150e00728c */ /* 0x000fe4000bf06270 */
[----:B------:R-:W-:Y:S04]  /*4b70*/  UIADD3 UR16, UR16, 0x40, URZ ;  /* 0x0000004010107890 */ /* 0x000fe8000fffe03f */
[----:B------:R-:W-:Y:S06]  /*4b80*/  UISETP.LT.AND UP0, UPT, UR16, UR9, UP0 ;  /* 0x000000091000728c */ /* 0x000fec0008701270 */
[----:B------:R-:W-:Y:S01]  /*4b90*/  PLOP3.LUT P0, PT, PT, PT, UP0, 0x80, 0x0 ;  /* 0x000000000000781c */ /* 0x000fe20003f0f008 */
[----:B------:R-:W-:Y:S01]  /*4ba0*/  UISETP.GT.AND UP0, UPT, UR8, UR17, UPT ;  /* 0x000000110800728c */ /* 0x000fe2000bf04270 */
[----:B------:R-:W-:Y:S04]  /*4bb0*/  DEPBAR.LE SB0, 0x0 ;  /* 0x000080000000791a */ /* 0x000fe80000000000 */
[----:B------:R-:W-:Y:S06]  /*4bc0*/  BAR.SYNC.DEFER_BLOCKING 0x0 ;  /* 0x0000000000007b1d */ /* 0x000fec0000010000 */
[----:B------:R-:W-:Y:S04]  /*4bd0*/  LDSM.16.M88.4 R16, [R210] ;  /* 0x00000000d210783b */ /* 0x000fe80000000200 */
[----:B-1----:R-:W1:Y:S04]  /*4be0*/  LDSM.16.M88.4 R8, [R3+UR4+0x10000] ;  /* 0x010000040308783b */ /* 0x002e680008000200 */
[----:B------:R-:W2:Y:S04]  /*4bf0*/  LDSM.16.M88.4 R84, [R3+UR4+0x10800] ;  /* 0x010800040354783b */ /* 0x000ea80008000200 */
[----:B------:R-:W-:Y:S04]  /*4c00*/  LDSM.16.M88.4 R88, [R212] ;  /* 0x00000000d458783b */ /* 0x000fe80000000200 */
[----:B------:R-:W3:Y:S04]  /*4c10*/  LDSM.16.M88.4 R92, [R2] ;  /* 0x00000000025c783b */ /* 0x000ee80000000200 */
[----:B------:R-:W4:Y:S04]  /*4c20*/  LDSM.16.M88.4 R96, [R2+0x800] ;  /* 0x000800000260783b */ /* 0x000f280000000200 */
[----:B------:R-:W-:Y:S04]  /*4c30*/  LDSM.16.M88.4 R100, [R215] ;  /* 0x00000000d764783b */ /* 0x000fe80000000200 */
[----:B------:R-:W4:Y:S04]  /*4c40*/  LDSM.16.M88.4 R104, [R209] ;  /* 0x00000000d168783b */ /* 0x000f280000000200 */
        /* <DEDUP_REMOVED lines=8> */
[----:B------:R-:W2:Y:S05]  /*4cd0*/  LDSM.16.M88.4 R92, [R214] ;  /* 0x00000000d65c783b */ /* 0x000eaa0000000200 */
[C---:B----4-:R-:W-:Y:S06]  /*4ce0*/  HMMA.16816.F32.BF16 R12, R88.reuse, R96, R12 ;  /* 0x00000060580c723c */ /* 0x050fec000004180c */
[----:B------:R-:W-:Y:S01]  /*4cf0*/  HMMA.16816.F32.BF16 R16, R88, R98, R16 ;  /* 0x000000625810723c */ /* 0x000fe20000041810 */
[----:B------:R-:W3:Y:S04]  /*4d00*/  LDSM.16.M88.4 R88, [R208+0x800] ;  /* 0x00080000d058783b */ /* 0x000ee80000000200 */
        /* <DEDUP_REMOVED lines=83> */
[----:B------:R-:W-:Y:S04]  /*5240*/  MOV R88, UR18 ;  /* 0x0000001200587c02 */ /* 0x000fe80008000f00 */
[----:B------:R-:W-:Y:S01]  /*5250*/  LEA R88, R88, R248, 0x6 ;  /* 0x000000f858587211 */ /* 0x000fe200078e30ff */
[C---:B----4-:R-:W-:Y:S05]  /*5260*/  HMMA.16816.F32.BF16 R4, R100.reuse, R104, R4 ;  /* 0x000000686404723c */ /* 0x050fea0000041804 */
[C---:B------:R-:W-:Y:S01]  /*5270*/  @!P0 IADD3 R96, R88.reuse, 0x1, RZ ;  /* 0x0000000158608810 */ /* 0x040fe20007ffe0ff */
[C---:B------:R-:W-:Y:S05]  /*5280*/  HMMA.16816.F32.BF16 R8, R100.reuse, R106, R8 ;  /* 0x0000006a6408723c */ /* 0x040fea0000041808 */
[----:B------:R-:W-:Y:S01]  /*5290*/  I2FP.F32.S32 R89, R88 ;  /* 0x0000005800597245 */ /* 0x000fe20000201400 */
[C---:B-1----:R-:W-:Y:S05]  /*52a0*/  HMMA.16816.F32.BF16 R12, R100.reuse, R84, R12 ;  /* 0x00000054640c723c */ /* 0x042fea000004180c */
[----:B------:R-:W-:Y:S01]  /*52b0*/  @!P0 VIADD R97, R247, UR14 ;  /* 0x0000000ef7618c36 */ /* 0x000fe20008000000 */
[----:B------:R-:W-:Y:S01]  /*52c0*/  HMMA.16816.F32.BF16 R16, R100, R86, R16 ;  /* 0x000000566410723c */ /* 0x000fe20000041810 */
[----:B------:R-:W1:Y:S04]  /*52d0*/  LDSM.16.M88.4 R84, [R208+0x6800] ;  /* 0x00680000d054783b */ /* 0x000e680000000200 */
[----:B------:R-:W-:Y:S01]  /*52e0*/  @!P0 VIMNMX R91, R97, UR9, PT ;  /* 0x00000009615b8c48 */ /* 0x000fe2000bfe0100 */
[C---:B--2---:R-:W-:Y:S05]  /*52f0*/  HMMA.16816.F32.BF16 R4, R92.reuse, R108, R4 ;  /* 0x0000006c5c04723c */ /* 0x044fea0000041804 */
[----:B------:R-:W-:Y:S01]  /*5300*/  FMUL.FTZ R90, R237, 1.4426950216293334961 ;  /* 0x3fb8aa3bed5a7820 */ /* 0x000fe20000410000 */
[C---:B------:R-:W-:Y:S03]  /*5310*/  HMMA.16816.F32.BF16 R8, R92.reuse, R110, R8 ;  /* 0x0000006e5c08723c */ /* 0x040fe60000041808 */
[-C--:B------:R-:W-:Y:S02]  /*5320*/  @!P0 ISETP.GE.AND P2, PT, R88, R91.reuse, PT ;  /* 0x0000005b5800820c */ /* 0x080fe40003f46270 */
[----:B------:R-:W-:Y:S02]  /*5330*/  FSEL R90, R90, RZ, P1 ;  /* 0x000000ff5a5a7208 */ /* 0x000fe40000800000 */
[----:B------:R-:W-:Y:S11]  /*5340*/  @!P0 ISETP.GE.AND P1, PT, R96, R91, PT ;  /* 0x0000005b6000820c */ /* 0x000ff60003f26270 */
[C---:B------:R-:W-:Y:S01]  /*5350*/  FFMA.FTZ R4, R89.reuse, UR5, R4 ;  /* 0x0000000559047c23 */ /* 0x040fe20008010004 */
[C---:B------:R-:W-:Y:S01]  /*5360*/  FFMA.FTZ R5, R244.reuse, UR5, R5 ;  /* 0x00000005f4057c23 */ /* 0x040fe20008010005 */
[----:B------:R-:W-:Y:S01]  /*5370*/  FFMA.FTZ R6, R89, UR5, R6 ;  /* 0x0000000559067c23 */ /* 0x000fe20008010006 */
[----:B------:R-:W-:Y:S01]  /*5380*/  @!P0 VIADDMNMX R89, R97, R112, UR9, PT ;  /* 0x0000000961598e46 */ /* 0x000fe2000b800170 */
[----:B------:R-:W-:Y:S01]  /*5390*/  FFMA.FTZ R7, R244, UR5, R7 ;  /* 0x00000005f4077c23 */ /* 0x000fe20008010007 */
[----:B------:R-:W-:Y:S02]  /*53a0*/  @!P0 FSEL R4, R4, -INF , !P2 ;  /* 0xff80000004048808 */ /* 0x000fe40005000000 */
[----:B------:R-:W-:Y:S02]  /*53b0*/  @!P0 FSEL R5, R5, -INF , !P1 ;  /* 0xff80000005058808 */ /* 0x000fe40004800000 */
[-C--:B------:R-:W-:Y:S01]  /*53c0*/  @!P0 ISETP.GE.AND P3, PT, R88, R89.reuse, PT ;  /* 0x000000595800820c */ /* 0x080fe20003f66270 */
[--C-:B------:R-:W-:Y:S01]  /*53d0*/  FFMA.FTZ R4, R4, UR15, -R90.reuse ;  /* 0x0000000f04047c23 */ /* 0x100fe2000801085a */
[C---:B-1----:R-:W-:Y:S03]  /*53e0*/  HMMA.16816.F32.BF16 R12, R92.reuse, R84, R12 ;  /* 0x000000545c0c723c */ /* 0x042fe6000004180c */
[----:B------:R1:W-:Y:S01]  /*53f0*/  MUFU.EX2 R128, R4 ;  /* 0x0000000400807308 */ /* 0x0003e20000000800 */
[----:B------:R-:W-:Y:S01]  /*5400*/  FSETP.NEU.FTZ.AND P1, PT, R238, -INF , PT ;  /* 0xff800000ee00780b */ /* 0x000fe20003f3d000 */
[----:B------:R-:W-:Y:S01]  /*5410*/  FFMA.FTZ R5, R5, UR15, -R90 ;  /* 0x0000000f05057c23 */ /* 0x000fe2000801085a */
[----:B------:R-:W-:Y:S03]  /*5420*/  HMMA.16816.F32.BF16 R16, R92, R86, R16 ;  /* 0x000000565c10723c */ /* 0x000fe60000041810 */
[-C--:B------:R-:W-:Y:S02]  /*5430*/  @!P0 ISETP.GE.AND P2, PT, R96, R89.reuse, PT ;  /* 0x000000596000820c */ /* 0x080fe40003f46270 */
[----:B------:R-:W-:Y:S02]  /*5440*/  @!P0 FSEL R6, R6, -INF , !P3 ;  /* 0xff80000006068808 */ /* 0x000fe40005800000 */
[----:B------:R2:W3:Y:S01]  /*5450*/  MUFU.EX2 R127, R5 ;  /* 0x00000005007f7308 */ /* 0x0004e20000000800 */
[----:B------:R-:W-:Y:S03]  /*5460*/  IADD3 R96, R88, 0x8, RZ ;  /* 0x0000000858607810 */ /* 0x000fe60007ffe0ff */
[----:B------:R-:W-:Y:S02]  /*5470*/  @!P0 FSEL R7, R7, -INF , !P2 ;  /* 0xff80000007078808 */ /* 0x000fe40005000000 */
[----:B------:R-:W-:Y:S01]  /*5480*/  @!P0 ISETP.GE.AND P2, PT, R96, R89, PT ;  /* 0x000000596000820c */ /* 0x000fe20003f46270 */
[----:B-1----:R-:W-:Y:S05]  /*5490*/  FMUL.FTZ R4, R238, 1.4426950216293334961 ;  /* 0x3fb8aa3bee047820 */ /* 0x002fea0000410000 */
[----:B------:R-:W-:Y:S02]  /*54a0*/  FSEL R4, R4, RZ, P1 ;  /* 0x000000ff04047208 */ /* 0x000fe40000800000 */
[-C--:B------:R-:W-:Y:S01]  /*54b0*/  @!P0 ISETP.GE.AND P1, PT, R96, R91.reuse, PT ;  /* 0x0000005b6000820c */ /* 0x080fe20003f26270 */
[----:B--2---:R-:W-:Y:S02]  /*54c0*/  VIADD R5, R88, 0x9 ;  /* 0x0000000958057836 */ /* 0x004fe40000000000 */
[--C-:B------:R-:W-:Y:S01]  /*54d0*/  FFMA.FTZ R97, R6, UR15, -R4.reuse ;  /* 0x0000000f06617c23 */ /* 0x100fe20008010804 */
[----:B------:R-:W-:Y:S01]  /*54e0*/  I2FP.F32.S32 R6, R96 ;  /* 0x0000006000067245 */ /* 0x000fe20000201400 */
[----:B------:R-:W-:Y:S02]  /*54f0*/  FFMA.FTZ R7, R7, UR15, -R4 ;  /* 0x0000000f07077c23 */ /* 0x000fe40008010804 */
[----:B------:R1:W-:Y:S02]  /*5500*/  MUFU.EX2 R130, R97 ;  /* 0x0000006100827308 */ /* 0x0003e40000000800 */
[C---:B------:R-:W-:Y:S01]  /*5510*/  FFMA.FTZ R8, R6.reuse, UR5, R8 ;  /* 0x0000000506087c23 */ /* 0x040fe20008010008 */
[----:B------:R-:W-:Y:S01]  /*5520*/  FFMA.FTZ R10, R6, UR5, R10 ;  /* 0x00000005060a7c23 */ /* 0x000fe2000801000a */
[----:B------:R-:W-:Y:S03]  /*5530*/  VIADD R6, R88, 0x11 ;  /* 0x0000001158067836 */ /* 0x000fe60000000000 */
[----:B------:R-:W-:Y:S03]  /*5540*/  @!P0 FSEL R8, R8, -INF , !P1 ;  /* 0xff80000008088808 */ /* 0x000fe60004800000 */
[----:B------:R2:W4:Y:S01]  /*5550*/  MUFU.EX2 R129, R7 ;  /* 0x0000000700817308 */ /* 0x0005220000000800 */
[----:B------:R-:W-:Y:S02]  /*5560*/  @!P0 ISETP.GE.AND P1, PT, R5, R91, PT ;  /* 0x0000005b0500820c */ /* 0x000fe40003f26270 */
[----:B------:R-:W-:Y:S01]  /*5570*/  @!P0 FSEL R10, R10, -INF , !P2 ;  /* 0xff8000000a0a8808 */ /* 0x000fe20005000000 */
[----:B------:R-:W-:Y:S06]  /*5580*/  FFMA.FTZ R8, R8, UR15, -R90 ;  /* 0x0000000f08087c23 */ /* 0x000fec000801085a */
[----:B------:R3:W-:Y:S01]  /*5590*/  MUFU.EX2 R125, R8 ;  /* 0x00000008007d7308 */ /* 0x0007e20000000800 */
[----:B-1----:R-:W-:Y:S01]  /*55a0*/  I2FP.F32.S32 R97, R5 ;  /* 0x0000000500617245 */ /* 0x002fe20000201400 */
[----:B------:R-:W-:Y:S04]  /*55b0*/  FFMA.FTZ R10, R10, UR15, -R4 ;  /* 0x0000000f0a0a7c23 */ /* 0x000fe80008010804 */
[C---:B------:R-:W-:Y:S01]  /*55c0*/  FFMA.FTZ R9, R97.reuse, UR5, R9 ;  /* 0x0000000561097c23 */ /* 0x040fe20008010009 */
[----:B------:R-:W-:Y:S03]  /*55d0*/  FFMA.FTZ R11, R97, UR5, R11 ;  /* 0x00000005610b7c23 */ /* 0x000fe6000801000b */
[----:B------:R-:W-:Y:S01]  /*55e0*/  MUFU.EX2 R126, R10 ;  /* 0x0000000a007e7308 */ /* 0x000fe20000000800 */
[----:B------:R-:W-:Y:S02]  /*55f0*/  @!P0 FSEL R9, R9, -INF , !P1 ;  /* 0xff80000009098808 */ /* 0x000fe40004800000 */
[----:B------:R-:W-:Y:S02]  /*5600*/  @!P0 ISETP.GE.AND P1, PT, R5, R89, PT ;  /* 0x000000590500820c */ /* 0x000fe40003f26270 */
[----:B------:R-:W-:Y:S01]  /*5610*/  IADD3 R5, R88, 0x10, RZ ;  /* 0x0000001058057810 */ /* 0x000fe20007ffe0ff */
[----:B------:R-:W-:Y:S01]  /*5620*/  FFMA.FTZ R9, R9, UR15, -R90 ;  /* 0x0000000f09097c23 */ /* 0x000fe2000801085a */
[----:B------:R-:W-:Y:S02]  /*5630*/  @!P0 FSEL R11, R11, -INF , !P1 ;  /* 0xff8000000b0b8808 */ /* 0x000fe40004800000 */
[----:B--2---:R-:W-:Y:S01]  /*5640*/  I2FP.F32.S32 R7, R5 ;  /* 0x0000000500077245 */ /* 0x004fe20000201400 */
[----:B------:R-:W-:Y:S01]  /*5650*/  MUFU.EX2 R123, R9 ;  /* 0x00000009007b7308 */ /* 0x000fe20000000800 */
[----:B---3--:R-:W-:Y:S01]  /*5660*/  I2FP.F32.S32 R8, R6 ;  /* 0x0000000600087245 */ /* 0x008fe20000201400 */
[----:B------:R-:W-:Y:S01]  /*5670*/  FFMA.FTZ R11, R11, UR15, -R4 ;  /* 0x0000000f0b0b7c23 */ /* 0x000fe20008010804 */
[-C--:B------:R-:W-:Y:S01]  /*5680*/  @!P0 ISETP.GE.AND P1, PT, R5, R91.reuse, PT ;  /* 0x0000005b0500820c */ /* 0x080fe20003f26270 */
[C---:B------:R-:W-:Y:S01]  /*5690*/  FFMA.FTZ R12, R7.reuse, UR5, R12 ;  /* 0x00000005070c7c23 */ /* 0x040fe2000801000c */
[----:B------:R-:W-:Y:S01]  /*56a0*/  FFMA.FTZ R14, R7, UR5, R14 ;  /* 0x00000005070e7c23 */ /* 0x000fe2000801000e */
[C---:B------:R-:W-:Y:S01]  /*56b0*/  FFMA.FTZ R13, R8.reuse, UR5, R13 ;  /* 0x00000005080d7c23 */ /* 0x040fe2000801000d */
[----:B------:R-:W-:Y:S03]  /*56c0*/  FFMA.FTZ R15, R8, UR5, R15 ;  /* 0x00000005080f7c23 */ /* 0x000fe6000801000f */
[----:B------:R-:W1:Y:S01]  /*56d0*/  MUFU.EX2 R124, R11 ;  /* 0x0000000b007c7308 */ /* 0x000e620000000800 */
[----:B------:R-:W-:Y:S02]  /*56e0*/  @!P0 FSEL R12, R12, -INF , !P1 ;  /* 0xff8000000c0c8808 */ /* 0x000fe40004800000 */
[----:B------:R-:W-:Y:S03]  /*56f0*/  @!P0 ISETP.GE.AND P1, PT, R6, R91, PT ;  /* 0x0000005b0600820c */ /* 0x000fe60003f26270 */
[--C-:B------:R-:W-:Y:S01]  /*5700*/  FFMA.FTZ R12, R12, UR15, -R90.reuse ;  /* 0x0000000f0c0c7c23 */ /* 0x100fe2000801085a */
[----:B------:R-:W-:Y:S02]  /*5710*/  @!P0 FSEL R13, R13, -INF , !P1 ;  /* 0xff8000000d0d8808 */ /* 0x000fe40004800000 */
[----:B------:R-:W-:Y:S01]  /*5720*/  @!P0 ISETP.GE.AND P1, PT, R5, R89, PT ;  /* 0x000000590500820c */ /* 0x000fe20003f26270 */
[----:B------:R-:W-:Y:S01]  /*5730*/  MUFU.EX2 R120, R12 ;  /* 0x0000000c00787308 */ /* 0x000fe20000000800 */
[C---:B------:R-:W-:Y:S01]  /*5740*/  IADD3 R5, R88.reuse, 0x18, RZ ;  /* 0x0000001858057810 */ /* 0x040fe20007ffe0ff */
[----:B------:R-:W-:Y:S01]  /*5750*/  VIADD R88, R88, 0x19 ;  /* 0x0000001958587836 */ /* 0x000fe20000000000 */
[----:B------:R-:W-:Y:S01]  /*5760*/  @!P0 FSEL R14, R14, -INF , !P1 ;  /* 0xff8000000e0e8808 */ /* 0x000fe20004800000 */
[----:B------:R-:W-:Y:S01]  /*5770*/  FFMA.FTZ R13, R13, UR15, -R90 ;  /* 0x0000000f0d0d7c23 */ /* 0x000fe2000801085a */
[----:B------:R-:W-:Y:S02]  /*5780*/  I2FP.F32.S32 R7, R5 ;  /* 0x0000000500077245 */ /* 0x000fe40000201400 */
[----:B------:R-:W-:Y:S01]  /*5790*/  @!P0 ISETP.GE.AND P1, PT, R6, R89, PT ;  /* 0x000000590600820c */ /* 0x000fe20003f26270 */
[----:B------:R-:W-:Y:S01]  /*57a0*/  FFMA.FTZ R14, R14, UR15, -R4 ;  /* 0x0000000f0e0e7c23 */ /* 0x000fe20008010804 */
[----:B------:R-:W-:Y:S01]  /*57b0*/  I2FP.F32.S32 R6, R88 ;  /* 0x0000005800067245 */ /* 0x000fe20000201400 */
[----:B------:R-:W-:Y:S01]  /*57c0*/  FFMA.FTZ R16, R7, UR5, R16 ;  /* 0x0000000507107c23 */ /* 0x000fe20008010010 */
[----:B------:R-:W-:Y:S01]  /*57d0*/  @!P0 FSEL R15, R15, -INF , !P1 ;  /* 0xff8000000f0f8808 */ /* 0x000fe20004800000 */
[----:B------:R-:W-:Y:S01]  /*57e0*/  FFMA.FTZ R18, R7, UR5, R18 ;  /* 0x0000000507127c23 */ /* 0x000fe20008010012 */
[C---:B------:R-:W-:Y:S01]  /*57f0*/  @!P0 ISETP.GE.AND P1, PT, R5.reuse, R91, PT ;  /* 0x0000005b0500820c */ /* 0x040fe20003f26270 */
[C---:B------:R-:W-:Y:S01]  /*5800*/  FFMA.FTZ R17, R6.reuse, UR5, R17 ;  /* 0x0000000506117c23 */ /* 0x040fe20008010011 */
[----:B------:R-:W-:Y:S01]  /*5810*/  @!P0 ISETP.GE.AND P2, PT, R5, R89, PT ;  /* 0x000000590500820c */ /* 0x000fe20003f46270 */
[----:B------:R-:W-:Y:S01]  /*5820*/  FFMA.FTZ R19, R6, UR5, R19 ;  /* 0x0000000506137c23 */ /* 0x000fe20008010013 */
[----:B------:R-:W-:Y:S01]  /*5830*/  @!P0 FSEL R16, R16, -INF , !P1 ;  /* 0xff80000010108808 */ /* 0x000fe20004800000 */
[----:B------:R-:W-:Y:S01]  /*5840*/  FFMA.FTZ R15, R15, UR15, -R4 ;  /* 0x0000000f0f0f7c23 */ /* 0x000fe20008010804 */
[----:B------:R-:W-:Y:S01]  /*5850*/  @!P0 ISETP.GE.AND P1, PT, R88, R91, PT ;  /* 0x0000005b5800820c */ /* 0x000fe20003f26270 */
[----:B------:R-:W2:Y:S01]  /*5860*/  MUFU.EX2 R119, R13 ;  /* 0x0000000d00777308 */ /* 0x000ea20000000800 */
[----:B------:R-:W-:Y:S01]  /*5870*/  @!P0 FSEL R18, R18, -INF , !P2 ;  /* 0xff80000012128808 */ /* 0x000fe20005000000 */
[----:B------:R-:W-:Y:S01]  /*5880*/  FFMA.FTZ R16, R16, UR15, -R90 ;  /* 0x0000000f10107c23 */ /* 0x000fe2000801085a */
[----:B------:R-:W-:Y:S02]  /*5890*/  @!P0 FSEL R17, R17, -INF , !P1 ;  /* 0xff80000011118808 */ /* 0x000fe40004800000 */
[----:B------:R-:W-:Y:S01]  /*58a0*/  @!P0 ISETP.GE.AND P1, PT, R88, R89, PT ;  /* 0x000000595800820c */ /* 0x000fe20003f26270 */
[----:B------:R-:W-:Y:S01]  /*58b0*/  FFMA.FTZ R18, R18, UR15, -R4 ;  /* 0x0000000f12127c23 */ /* 0x000fe20008010804 */
[----:B------:R-:W-:Y:S01]  /*58c0*/  F2FP.BF16.F32.PACK_AB R6, R127, R128 ;  /* 0x000000807f06723e */ /* 0x000fe200000010ff */
[----:B------:R-:W-:Y:S01]  /*58d0*/  FFMA.FTZ R90, R17, UR15, -R90 ;  /* 0x0000000f115a7c23 */ /* 0x000fe2000801085a */
[----:B------:R-:W-:Y:S01]  /*58e0*/  @!P0 FSEL R19, R19, -INF , !P1 ;  /* 0xff80000013138808 */ /* 0x000fe20004800000 */
[----:B------:R-:W-:Y:S01]  /*58f0*/  MUFU.EX2 R122, R14 ;  /* 0x0000000e007a7308 */ /* 0x000fe20000000800 */
[----:B----4-:R-:W-:Y:S01]  /*5900*/  F2FP.BF16.F32.PACK_AB R5, R129, R130 ;  /* 0x000000828105723e */ /* 0x010fe200000010ff */
[----:B------:R3:W-:Y:S01]  /*5910*/  STS [R234+0x22000], R6 ;  /* 0x02200006ea007388 */ /* 0x0007e20000000800 */
[----:B-1----:R-:W-:Y:S01]  /*5920*/  F2FP.BF16.F32.PACK_AB R8, R124, R126 ;  /* 0x0000007e7c08723e */ /* 0x002fe200000010ff */
[----:B------:R-:W-:Y:S01]  /*5930*/  FFMA.FTZ R4, R19, UR15, -R4 ;  /* 0x0000000f13047c23 */ /* 0x000fe20008010804 */
[----:B------:R-:W-:Y:S01]  /*5940*/  IADD3 R112, P0, R243, UR13, RZ ;  /* 0x0000000df3707c10 */ /* 0x000fe2000ff1e0ff */
[----:B------:R1:W-:Y:S01]  /*5950*/  STS [R234+0x22400], R5 ;  /* 0x02240005ea007388 */ /* 0x0003e20000000800 */
[----:B--2---:R-:W-:Y:S03]  /*5960*/  F2FP.BF16.F32.PACK_AB R7, R119, R120 ;  /* 0x000000787707723e */ /* 0x004fe600000010ff */
[----:B------:R2:W-:Y:S01]  /*5970*/  MUFU.EX2 R117, R4 ;  /* 0x0000000400757308 */ /* 0x0005e20000000800 */
[----:B------:R-:W-:Y:S01]  /*5980*/  IADD3.X R113, R242, UR12, RZ, P0, !PT ;  /* 0x0000000cf2717c10 */ /* 0x000fe200087fe4ff */
[----:B------:R-:W-:Y:S01]  /*5990*/  STS [R236+0x22400], R8 ;  /* 0x02240008ec007388 */ /* 0x000fe20000000800 */
[----:B------:R-:W-:Y:S03]  /*59a0*/  PLOP3.LUT P0, PT, PT, PT, UP0, 0x80, 0x0 ;  /* 0x000000000000781c */ /* 0x000fe60003f0f008 */
[----:B------:R-:W4:Y:S04]  /*59b0*/  LDG.E R114, desc[UR6][R112.64] ;  /* 0x0000000670727981 */ /* 0x000f28000c1e1900 */
        /* <DEDUP_REMOVED lines=332> */
.L_x_317:
[----:B------:R-:W-:Y:S01]  /*6e80*/  LDSM.16.M88.4 R128, [R216] ;  /* 0x00000000d880783b */ /* 0x000fe20000000200 */
[----:B------:R-:W-:Y:S01]  /*6e90*/  IMAD R226, R249, UR22, RZ ;  /* 0x00000016f9e27c24 */ /* 0x000fe2000f8e02ff */
[----:B------:R-:W-:Y:S02]  /*6ea0*/  @UP0 UIADD3 UR16, UP2, UR11, -0x100, URZ ;  /* 0xffffff000b100890 */ /* 0x000fe4000ff5e03f */
[----:B------:R-:W3:Y:S01]  /*6eb0*/  LDSM.16.MT88.4 R16, [R0+0x10000] ;  /* 0x010000000010783b */ /* 0x000ee20000004200 */
[----:B------:R-:W-:Y:S01]  /*6ec0*/  IMAD.U32 R200, R226, -0x40, RZ ;  /* 0xffffffc0e2c87824 */ /* 0x000fe200078e00ff */
[----:B------:R-:W-:Y:S02]  /*6ed0*/  @UP0 UIADD3.X UR14, UR10, -0x1, URZ, UP2, !UPT ;  /* 0xffffffff0a0e0890 */ /* 0x000fe400097fe43f */
[----:B------:R-:W1:Y:S01]  /*6ee0*/  LDSM.16.M88.4 R124, [R216+0x1000] ;  /* 0x00100000d87c783b */ /* 0x000e620000000200 */
[----:B------:R-:W-:Y:S01]  /*6ef0*/  @UP0 UIADD3 UR13, UP1, UR13, -0x100, URZ ;  /* 0xffffff000d0d0890 */ /* 0x000fe2000ff3e03f */
[C---:B------:R-:W-:Y:S02]  /*6f00*/  LEA R224, P1, R200.reuse, R204, 0x2 ;  /* 0x000000ccc8e07211 */ /* 0x040fe400078210ff */
[----:B------:R-:W2:Y:S01]  /*6f10*/  LDSM.16.MT88.4 R96, [R0+0x12000] ;  /* 0x012000000060783b */ /* 0x000ea20000004200 */
[----:B------:R-:W-:Y:S01]  /*6f20*/  @UP0 UIADD3.X UR12, UR12, -0x1, URZ, UP1, !UPT ;  /* 0xffffffff0c0c0890 */ /* 0x000fe20008ffe43f */
[----:B------:R-:W-:Y:S02]  /*6f30*/  LEA.HI.X.SX32 R221, R200, R205, 0x2, P1 ;  /* 0x000000cdc8dd7211 */ /* 0x000fe400008f16ff */
[----:B------:R-:W4:Y:S01]  /*6f40*/  LDSM.16.MT88.4 R112, [R0+0x14000] ;  /* 0x014000000070783b */ /* 0x000f220000004200 */
[----:B------:R-:W-:Y:S01]  /*6f50*/  @P0 IADD3 R222, P1, R243, UR11, RZ ;  /* 0x0000000bf3de0c10 */ /* 0x000fe2000ff3e0ff */
[----:B------:R-:W-:Y:S02]  /*6f60*/  @UP0 UMOV UR11, UR16 ;  /* 0x00000010000b0c82 */ /* 0x000fe40008000000 */
[----:B------:R-:W4:Y:S01]  /*6f70*/  LDSM.16.MT88.4 R196, [R0+0x16000] ;  /* 0x0160000000c4783b */ /* 0x000f220000004200 */
[----:B------:R-:W-:Y:S01]  /*6f80*/  @P0 IADD3.X R223, R242, UR10, RZ, P1, !PT ;  /* 0x0000000af2df0c10 */ /* 0x000fe20008ffe4ff */
[----:B------:R-:W-:Y:S02]  /*6f90*/  @UP0 UMOV UR10, UR14 ;  /* 0x0000000e000a0c82 */ /* 0x000fe40008000000 */
[----:B------:R-:W-:Y:S04]  /*6fa0*/  LDSM.16.M88.4 R200, [R219] ;  /* 0x00000000dbc8783b */ /* 0x000fe80000000200 */
[----:B------:R-:W-:Y:S04]  /*6fb0*/  LDSM.16.M88.4 R204, [R219+0x1000] ;  /* 0x00100000dbcc783b */ /* 0x000fe80000000200 */
[----:B------:R-:W5:Y:S04]  /*6fc0*/  @P0 LDG.E R237, desc[UR6][R222.64+-0x100] ;  /* 0xffff0006deed0981 */ /* 0x000f68000c1e1900 */
[----:B------:R4:W5:Y:S01]  /*6fd0*/  @P0 LDG.E R238, desc[UR6][R222.64+-0xe0] ;  /* 0xffff2006deee0981 */ /* 0x000962000c1e1900 */
        /* <DEDUP_REMOVED lines=17> */
[-C--:B-1----:R-:W-:Y:S06]  /*70f0*/  HMMA.16816.F32.BF16 R4, R200, R196.reuse, R4 ;  /* 0x000000c4c804723c */ /* 0x082fec0000041804 */
[C---:B------:R-:W-:Y:S06]  /*7100*/  HMMA.16816.F32.BF16 R8, R204.reuse, R196, R8 ;  /* 0x000000c4cc08723c */ /* 0x040fec0000041808 */
[-C--:B------:R-:W-:Y:S06]  /*7110*/  HMMA.16816.F32.BF16 R12, R204, R198.reuse, R12 ;  /* 0x000000c6cc0c723c */ /* 0x080fec000004180c */
[C---:B------:R-:W-:Y:S01]  /*7120*/  HMMA.16816.F32.BF16 R16, R200.reuse, R198, R16 ;  /* 0x000000c6c810723c */ /* 0x040fe20000041810 */
        /* <DEDUP_REMOVED lines=13> */
[-C--:B------:R-:W-:Y:S01]  /*7200*/  HMMA.16816.F32.BF16 R124, R204, R198.reuse, R124 ;  /* 0x000000c6cc7c723c */ /* 0x080fe2000004187c */
[----:B------:R-:W-:Y:S05]  /*7210*/  LDSM.16.M88.4 R204, [R217] ;  /* 0x00000000d9cc783b */ /* 0x000fea0000000200 */
[----:B------:R-:W-:Y:S01]  /*7220*/  HMMA.16816.F32.BF16 R128, R200, R198, R128 ;  /* 0x000000c6c880723c */ /* 0x000fe20000041880 */
[----:B------:R-:W1:Y:S04]  /*7230*/  LDSM.16.MT88.4 R196, [R0+0x11000] ;  /* 0x0110000000c4783b */ /* 0x000e680000004200 */
[----:B------:R-:W2:Y:S01]  /*7240*/  LDSM.16.M88.4 R200, [R217+0x1000] ;  /* 0x00100000d9c8783b */ /* 0x000ea20000000200 */
[-C--:B-1----:R-:W-:Y:S06]  /*7250*/  HMMA.16816.F32.BF16 R4, R204, R196.reuse, R4 ;  /* 0x000000c4cc04723c */ /* 0x082fec0000041804 */
[C---:B--2---:R-:W-:Y:S06]  /*7260*/  HMMA.16816.F32.BF16 R8, R200.reuse, R196, R8 ;  /* 0x000000c4c808723c */ /* 0x044fec0000041808 */
        /* <DEDUP_REMOVED lines=37> */
[-C--:B------:R-:W-:Y:S05]  /*74c0*/  HMMA.16816.F32.BF16 R124, R204, R198.reuse, R124 ;  /* 0x000000c6cc7c723c */ /* 0x080fea000004187c */
[----:B------:R-:W-:Y:S01]  /*74d0*/  IMAD.SHL.U32 R196, R226, 0x8, RZ ;  /* 0x00000008e2c47824 */ /* 0x000fe200078e00ff */
[----:B------:R-:W-:Y:S05]  /*74e0*/  HMMA.16816.F32.BF16 R128, R200, R198, R128 ;  /* 0x000000c6c880723c */ /* 0x000fea0000041880 */
[----:B------:R-:W-:Y:S02]  /*74f0*/  IMAD.MOV.U32 R204, RZ, RZ, R224 ;  /* 0x000000ffffcc7224 */ /* 0x000fe400078e00e0 */
[----:B------:R-:W-:Y:S04]  /*7500*/  IMAD.MOV.U32 R205, RZ, RZ, R221 ;  /* 0x000000ffffcd7224 */ /* 0x000fe800078e00dd */
[-C--:B------:R-:W-:Y:S01]  /*7510*/  LEA R206, P2, R196, R204.reuse, 0x2 ;  /* 0x000000ccc4ce7211 */ /* 0x080fe200078410ff */
[----:B------:R1:W-:Y:S01]  /*7520*/  REDG.E.ADD.F32.FTZ.RN.STRONG.GPU desc[UR6][R204.64], R4 ;  /* 0x00000004cc0079a6 */ /* 0x0003e2000c10f386 */
[----:B------:R-:W-:Y:S02]  /*7530*/  IMAD.SHL.U32 R197, R226, 0x10, RZ ;  /* 0x00000010e2c57824 */ /* 0x000fe400078e00ff */
[-C--:B------:R-:W-:Y:S01]  /*7540*/  LEA.HI.X.SX32 R207, R196, R205.reuse, 0x2, P2 ;  /* 0x000000cdc4cf7211 */ /* 0x080fe200010f16ff */
[C---:B------:R-:W-:Y:S02]  /*7550*/  IMAD R221, R226.reuse, 0x18, RZ ;  /* 0x00000018e2dd7824 */ /* 0x040fe400078e02ff */
[CC--:B------:R-:W-:Y:S02]  /*7560*/  LEA R224, P1, R197.reuse, R204.reuse, 0x2 ;  /* 0x000000ccc5e07211 */ /* 0x0c0fe400078210ff */
[----:B------:R2:W-:Y:S02]  /*7570*/  REDG.E.ADD.F32.FTZ.RN.STRONG.GPU desc[UR6][R206.64], R5 ;  /* 0x00000005ce0079a6 */ /* 0x0005e4000c10f386 */
[-C--:B------:R-:W-:Y:S05]  /*7580*/  LEA.HI.X.SX32 R225, R197, R205.reuse, 0x2, P1 ;  /* 0x000000cdc5e17211 */ /* 0x080fea00008f16ff */
[----:B------:R3:W-:Y:S01]  /*7590*/  REDG.E.ADD.F32.FTZ.RN.STRONG.GPU desc[UR6][R224.64], R6 ;  /* 0x00000006e00079a6 */ /* 0x0007e2000c10f386 */
[CC--:B-1----:R-:W-:Y:S04]  /*75a0*/  LEA R4, P2, R221.reuse, R204.reuse, 0x2 ;  /* 0x000000ccdd047211 */ /* 0x0c2fe800078410ff */
[-C--:B--2---:R-:W-:Y:S01]  /*75b0*/  LEA.HI.X.SX32 R5, R221, R205.reuse, 0x2, P2 ;  /* 0x000000cddd057211 */ /* 0x084fe200010f16ff */
[C---:B------:R-:W-:Y:S04]  /*75c0*/  IMAD R221, R226.reuse, 0x28, RZ ;  /* 0x00000028e2dd7824 */ /* 0x040fe800078e02ff */
[----:B------:R1:W-:Y:S01]  /*75d0*/  REDG.E.ADD.F32.FTZ.RN.STRONG.GPU desc[UR6][R4.64], R7 ;  /* 0x00000007040079a6 */ /* 0x0003e2000c10f386 */
[CC--:B------:R-:W-:Y:S01]  /*75e0*/  LEA R222, P3, R221.reuse, R204.reuse, 0x2 ;  /* 0x000000ccddde7211 */ /* 0x0c0fe200078610ff */
[----:B---3--:R-:W-:Y:S03]  /*75f0*/  IMAD.SHL.U32 R6, R226, 0x20, RZ ;  /* 0x00000020e2067824 */ /* 0x008fe600078e00ff */
[-C--:B------:R-:W-:Y:S01]  /*7600*/  LEA.HI.X.SX32 R223, R221, R205.reuse, 0x2, P3 ;  /* 0x000000cddddf7211 */ /* 0x080fe200018f16ff */
[----:B------:R-:W-:Y:S01]  /*7610*/  VIADD R221, R197, 0x20 ;  /* 0x00000020c5dd7836 */ /* 0x000fe20000000000 */
[CC--:B------:R-:W-:Y:S04]  /*7620*/  LEA R224, P1, R6.reuse, R204.reuse, 0x2 ;  /* 0x000000cc06e07211 */ /* 0x0c0fe800078210ff */
[-C--:B------:R-:W-:Y:S05]  /*7630*/  LEA.HI.X.SX32 R225, R6, R205.reuse, 0x2, P1 ;  /* 0x000000cd06e17211 */ /* 0x080fea00008f16ff */
[----:B------:R2:W-:Y:S04]  /*7640*/  REDG.E.ADD.F32.FTZ.RN.STRONG.GPU desc[UR6][R224.64], R8 ;  /* 0x00000008e00079a6 */ /* 0x0005e8000c10f386 */
[----:B------:R3:W-:Y:S01]  /*7650*/  REDG.E.ADD.F32.FTZ.RN.STRONG.GPU desc[UR6][R222.64], R9 ;  /* 0x00000009de0079a6 */ /* 0x0007e2000c10f386 */
[C---:B-1----:R-:W-:Y:S02]  /*7660*/  IMAD R7, R226.reuse, 0x30, RZ ;  /* 0x00000030e2077824 */ /* 0x042fe400078e02ff */
[----:B------:R-:W-:Y:S03]  /*7670*/  IMAD R5, R226, 0x38, RZ ;  /* 0x00000038e2057824 */ /* 0x000fe600078e02ff */
[-C--:B------:R-:W-:Y:S02]  /*7680*/  LEA R6, P2, R7, R204.reuse, 0x2 ;  /* 0x000000cc07067211 */ /* 0x080fe400078410ff */
[-C--:B------:R-:W-:Y:S02]  /*7690*/  LEA R4, P1, R5, R204.reuse, 0x2 ;  /* 0x000000cc05047211 */ /* 0x080fe400078210ff */
[-C--:B------:R-:W-:Y:S02]  /*76a0*/  LEA.HI.X.SX32 R7, R7, R205.reuse, 0x2, P2 ;  /* 0x000000cd07077211 */ /* 0x080fe400010f16ff */
[-C--:B------:R-:W-:Y:S03]  /*76b0*/  LEA.HI.X.SX32 R5, R5, R205.reuse, 0x2, P1 ;  /* 0x000000cd05057211 */ /* 0x080fe600008f16ff */
[----:B------:R1:W-:Y:S01]  /*76c0*/  REDG.E.ADD.F32.FTZ.RN.STRONG.GPU desc[UR6][R6.64], R10 ;  /* 0x0000000a060079a6 */ /* 0x0003e2000c10f386 */
[CC--:B--2---:R-:W-:Y:S03]  /*76d0*/  LEA R8, P1, R221.reuse, R204.reuse, 0x2 ;  /* 0x000000ccdd087211 */ /* 0x0c4fe600078210ff */
[----:B------:R2:W-:Y:S01]  /*76e0*/  REDG.E.ADD.F32.FTZ.RN.STRONG.GPU desc[UR6][R4.64], R11 ;  /* 0x0000000b040079a6 */ /* 0x0005e2000c10f386 */
[-C--:B---3--:R-:W-:Y:S03]  /*76f0*/  LEA.HI.X.SX32 R9, R221, R205.reuse, 0x2, P1 ;  /* 0x000000cddd097211 */ /* 0x088fe600008f16ff */
[----:B------:R3:W-:Y:S04]  /*7700*/  REDG.E.ADD.F32.FTZ.RN.STRONG.GPU desc[UR6][R204.64+0x80], R16 ;  /* 0x00008010cc0079a6 */ /* 0x0007e8000c10f386 */
[----:B------:R4:W-:Y:S04]  /*7710*/  REDG.E.ADD.F32.FTZ.RN.STRONG.GPU desc[UR6][R206.64+0x80], R17 ;  /* 0x00008011ce0079a6 */ /* 0x0009e8000c10f386 */
[----:B------:R4:W-:Y:S01]  /*7720*/  REDG.E.ADD.F32.FTZ.RN.STRONG.GPU desc[UR6][R8.64], R18 ;  /* 0x00000012080079a6 */ /* 0x0009e2000c10f386 */
[C---:B-1----:R-:W-:Y:S04]  /*7730*/  IMAD.IADD R7, R196.reuse, 0x1, R221 ;  /* 0x00000001c4077824 */ /* 0x042fe800078e02dd */
[C---:B--2---:R-:W-:Y:S01]  /*7740*/  IMAD.IADD R4, R196.reuse, 0x1, R7 ;  /* 0x00000001c4047824 */ /* 0x044fe200078e0207 */
[CC--:B------:R-:W-:Y:S03]  /*7750*/  LEA R6, P2, R7.reuse, R204.reuse, 0x2 ;  /* 0x000000cc07067211 */ /* 0x0c0fe600078410ff */
[----:B------:R-:W-:Y:S01]  /*7760*/  IMAD.IADD R5, R196, 0x1, R4 ;  /* 0x00000001c4057824 */ /* 0x000fe200078e0204 */
[-C--:B------:R-:W-:Y:S02]  /*7770*/  LEA.HI.X.SX32 R7, R7, R205.reuse, 0x2, P2 ;  /* 0x000000cd07077211 */ /* 0x080fe400010f16ff */
        /* <DEDUP_REMOVED lines=328> */
.L_x_318:
        /* <DEDUP_REMOVED lines=170> */
[----:B------:R-:W-:Y:S01]  /*96a0*/  PLOP3.LUT P0, PT, PT, PT, UP0, 0x80, 0x0 ;  /* 0x000000000000781c */ /* 0x000fe20003f0f008 */
        /* <DEDUP_REMOVED lines=51> */
.L_x_320:
        /* <DEDUP_REMOVED lines=19> */
.L_x_321:
        /* <DEDUP_REMOVED lines=46> */
[C---:B------:R-:W-:Y:S01]  /*9df0*/  IMAD R5, R4.reuse, UR11, R5 ;  /* 0x0000000b04057c24 */ /* 0x040fe2000f8e0205 */
        /* <DEDUP_REMOVED lines=11> */
.L_x_323:
[----:B------:R-:W-:Y:S05]  /*9eb0*/  BSYNC B0 ;  /* 0x0000000000007941 */ /* 0x000fea0003800000 */
.L_x_322:
        /* <DEDUP_REMOVED lines=22> */
.L_x_325:
[----:B------:R-:W-:Y:S05]  /*a020*/  BSYNC B0 ;  /* 0x0000000000007941 */ /* 0x000fea0003800000 */
.L_x_324:
        /* <DEDUP_REMOVED lines=38> */
.L_x_327:
[----:B------:R-:W-:Y:S05]  /*a290*/  BSYNC B0 ;  /* 0x0000000000007941 */ /* 0x000fea0003800000 */
.L_x_326:
        /* <DEDUP_REMOVED lines=11> */
[----:B------:R-:W-:-:S02]  /*a350*/  IMAD.MOV.U32 R6, RZ, RZ, R8 ;  /* 0x000000ffff067224 */ /* 0x000fc400078e0008 */
[C---:B------:R-:W-:Y:S02]  /*a360*/  IMAD R5, R4.reuse, UR13, R9 ;  /* 0x0000000d04057c24 */ /* 0x040fe4000f8e0209 */
[----:B------:R-:W-:-:S04]  /*a370*/  IMAD.WIDE.U32 R6, R4, UR12, R6 ;  /* 0x0000000c04067c25 */ /* 0x000fc8000f8e0006 */
[----:B------:R-:W-:Y:S01]  /*a380*/  IMAD.IADD R5, R5, 0x1, R7 ;  /* 0x0000000105057824 */ /* 0x000fe200078e0207 */
[----:B------:R-:W-:-:S04]  /*a390*/  LEA R4, P4, R6, UR8, 0x1 ;  /* 0x0000000806047c11 */ /* 0x000fc8000f8808ff */
[----:B------:R-:W-:-:S05]  /*a3a0*/  LEA.HI.X R5, R6, UR9, R5, 0x1, P4 ;  /* 0x0000000906057c11 */ /* 0x000fca000a0f0c05 */
[----:B------:R1:W-:Y:S04]  /*a3b0*/  @!P3 STG.E.128 desc[UR6][R4.64], R60 ;  /* 0x0000003c0400b986 */ /* 0x0003e8000c101d06 */
[----:B------:R1:W-:Y:S04]  /*a3c0*/  @!P2 STG.E.128 desc[UR6][R4.64+0x80], R56 ;  /* 0x000080380400a986 */ /* 0x0003e8000c101d06 */
[----:B------:R1:W-:Y:S04]  /*a3d0*/  @!P1 STG.E.128 desc[UR6][R4.64+0x100], R52 ;  /* 0x0001003404009986 */ /* 0x0003e8000c101d06 */
[----:B------:R1:W-:Y:S02]  /*a3e0*/  @!P0 STG.E.128 desc[UR6][R4.64+0x180], R48 ;  /* 0x0001803004008986 */ /* 0x0003e4000c101d06 */
.L_x_300:
[----:B------:R-:W-:Y:S05]  /*a3f0*/  BSYNC B1 ;  /* 0x0000000000017941 */ /* 0x000fea0003800000 */
.L_x_286:
[----:B-12---:R-:W2:Y:S01]  /*a400*/  LDL R4, [R1] ;  /* 0x0000000001047983 */ /* 0x006ea20000100800 */
[----:B------:R-:W-:Y:S01]  /*a410*/  ULDC UR5, c[0x0][0xc] ;  /* 0x0000030000057ab9 */ /* 0x000fe20000000800 */
[----:B------:R-:W-:Y:S02]  /*a420*/  UIADD3 UR59, UR59, 0x1, URZ ;  /* 0x000000013b3b7890 */ /* 0x000fe4000fffe03f */
[----:B------:R-:W-:Y:S01]  /*a430*/  UIADD3 UR18, UR5, UR18, URZ ;  /* 0x0000001205127290 */ /* 0x000fe2000fffe03f */
[----:B--2---:R-:W-:-:S13]  /*a440*/  R2UR UR8, R4 ;  /* 0x00000000040872ca */ /* 0x004fda00000e0000 */
[----:B------:R-:W-:-:S06]  /*a450*/  UISETP.GE.AND UP0, UPT, UR18, UR8, UPT ;  /* 0x000000081200728c */ /* 0x000fcc000bf06270 */
[----:B------:R-:W-:-:S13]  /*a460*/  PLOP3.LUT P0, PT, PT, PT, UP0, 0x80, 0x0 ;  /* 0x000000000000781c */ /* 0x000fda0003f0f008 */
[----:B------:R-:W-:Y:S05]  /*a470*/  @P0 BRA `(.L_x_328) ;  /* 0x0000000000040947 */ /* 0x000fea0003800000 */
[----:B------:R-:W-:Y:S05]  /*a480*/  BRA `(.L_x_329) ;  /* 0xffffff64008c7947 */ /* 0x000fea000383ffff */
.L_x_328:
[----:B------:R-:W-:Y:S05]  /*a490*/  EXIT ;  /* 0x000000000000794d */ /* 0x000fea0003800000 */
.L_x_330:
        /* <DEDUP_REMOVED lines=14> */
.L_x_1040:


//--------------------- .text._ZN5flash44flash_bwd_dq_dk_dv_loop_seqk_parallel_kernelI23Flash_bwd_kernel_traitsILi256ELi64ELi64ELi8ELi4ELi2ELi2ELb0ELb0EN7cutlass10bfloat16_tE19Flash_kernel_traitsILi256ELi64ELi64ELi8ES3_EELb0ELb1ELb0ELb0ELb0ELb0ELb0EEEvNS_16Flash_bwd_paramsE --------------------------
	.section	.text._ZN5flash44flash_bwd_dq_dk_dv_loop_seqk_parallel_kernelI23Flash_bwd_kernel_traitsILi256ELi64ELi64ELi8ELi4ELi2ELi2ELb0ELb0EN7cutlass10bfloat16_tE19Flash_kernel_traitsILi256ELi64ELi64ELi8ES3_EELb0ELb1ELb0ELb0ELb0ELb0ELb0EEEvNS_16Flash_bwd_paramsE,"ax",@progbits
	.align	128
        .global         _ZN5flash44flash_bwd_dq_dk_dv_loop_seqk_parallel_kernelI23Flash_bwd_kernel_traitsILi256ELi64ELi64ELi8ELi4ELi2ELi2ELb0ELb0EN7cutlass10bfloat16_tE19Flash_kernel_traitsILi256ELi64ELi64ELi8ES3_EELb0ELb1ELb0ELb0ELb0ELb0ELb0EEEvNS_16Flash_bwd_paramsE
        .type           _ZN5flash44flash_bwd_dq_dk_dv_loop_seqk_parallel_kernelI23Flash_bwd_kernel_traitsILi256ELi64ELi64ELi8ELi4ELi2ELi2ELb0ELb0EN7cutlass10bfloat16_tE19Flash_kernel_traitsILi256ELi64ELi64ELi8ES3_EELb0ELb1ELb0ELb0ELb0ELb0ELb0EEEvNS_16Flash_bwd_paramsE,@function
        .size           _ZN5flash44flash_bwd_dq_dk_dv_loop_seqk_parallel_kernelI23Flash_bwd_kernel_traitsILi256ELi64ELi64ELi8ELi4ELi2ELi2ELb0ELb0EN7cutlass10bfloat16_tE19Flash_kernel_traitsILi256ELi64ELi64ELi8ES3_EELb0ELb1ELb0ELb0ELb0ELb0ELb0EEEvNS_16Flash_bwd_paramsE,(.L_x_1041 - _ZN5flash44flash_bwd_dq_dk_dv_loop_seqk_parallel_kernelI23Flash_bwd_kernel_traitsILi256ELi64ELi64ELi8ELi4ELi2ELi2ELb0ELb0EN7cutlass10bfloat16_tE19Flash_kernel_traitsILi256ELi64ELi64ELi8ES3_EELb0ELb1ELb0ELb0ELb0ELb0ELb0EEEvNS_16Flash_bwd_paramsE)
        .other          _ZN5flash44flash_bwd_dq_dk_dv_loop_seqk_parallel_kernelI23Flash_bwd_kernel_traitsILi256ELi64ELi64ELi8ELi4ELi2ELi2ELb0ELb0EN7cutlass10bfloat16_tE19Flash_kernel_traitsILi256ELi64ELi64ELi8ES3_EELb0ELb1ELb0ELb0ELb0ELb0ELb0EEEvNS_16Flash_bwd_paramsE,@"STO_CUDA_ENTRY STV_DEFAULT"
_ZN5flash44flash_bwd_dq_dk_dv_loop_seqk_parallel_kernelI23Flash_bwd_kernel_traitsILi256ELi64ELi64ELi8ELi4ELi2ELi2ELb0ELb0EN7cutlass10bfloat16_tE19Flash_kernel_traitsILi256ELi64ELi64ELi8ES3_EELb0ELb1ELb0ELb0ELb0ELb0ELb0EEEvNS_16Flash_bwd_paramsE:
.text._ZN5flash44flash_bwd_dq_dk_dv_loop_seqk_parallel_kernelI23Flash_bwd_kernel_traitsILi256ELi64ELi64ELi8ELi4ELi2ELi2ELb0ELb0EN7cutlass10bfloat16_tE19Flash_kernel_traitsILi256ELi64ELi64ELi8ES3_EELb0ELb1ELb0ELb0ELb0ELb0ELb0EEEvNS_16Flash_bwd_paramsE:
        /* <DEDUP_REMOVED lines=14> */
[----:B------:R-:W-:Y:S01]  /*00e0*/  IMAD.MOV.U32 R249, RZ, RZ, 0x20 ;  /* 0x00000020fff97424 */ /* 0x000fe200078e00ff */
[----:B------:R-:W-:Y:S01]  /*00f0*/  UMOV UR61, URZ ;  /* 0x0000003f003d7c82 */ /* 0x000fe20008000000 */
[----:B------:R-:W-:-:S04]  /*0100*/  IMAD.MOV.U32 R247, RZ, RZ, 0x40 ;  /* 0x00000040fff77424 */ /* 0x000fc800078e00ff */
[----:B------:R-:W3:Y:S08]  /*0110*/  S2UR UR51, SR_CTAID.Y ;  /* 0x00000000003379c3 */ /* 0x000ef00000002600 */
[----:B------:R-:W4:Y:S01]  /*0120*/  S2UR UR58, SR_CTAID.Z ;  /* 0x00000000003a79c3 */ /* 0x000f220000002700 */
[----:B--2---:R-:W-:Y:S01]  /*0130*/  ULEA UR4, UR4, UR5, 0x18 ;  /* 0x0000000504047291 */ /* 0x004fe2000f8ec03f */
[----:B-1----:R-:W-:Y:S01]  /*0140*/  SHF.R.S32.HI R14, RZ, 0x1f, R9 ;  /* 0x0000001fff0e7819 */ /* 0x002fe20000011409 */
[----:B---3--:R-:W-:-:S02]  /*0150*/  USHF.L.U32 UR5, UR51, 0x7, URZ ;  /* 0x0000000733057899 */ /* 0x008fc4000800063f */
[----:B------:R-:W-:Y:S01]  /*0160*/  USHF.R.S32.HI UR6, URZ, 0x1f, UR51 ;  /* 0x0000001f3f067899 */ /* 0x000fe20008011433 */
[CC--:B------:R-:W-:Y:S02]  /*0170*/  LEA.HI R0, R14.reuse, R9.reuse, RZ, 0x5 ;  /* 0x000000090e007211 */ /* 0x0c0fe400078f28ff */
[----:B------:R-:W-:Y:S02]  /*0180*/  LEA.HI R8, R14, R9, RZ, 0x4 ;  /* 0x000000090e087211 */ /* 0x000fe400078f20ff */
[--C-:B------:R-:W-:Y:S02]  /*0190*/  SHF.R.S32.HI R2, RZ, 0x5, R0.reuse ;  /* 0x00000005ff027819 */ /* 0x100fe40000011400 */
[----:B------:R-:W-:Y:S02]  /*01a0*/  SHF.R.S32.HI R7, RZ, 0x1f, R0 ;  /* 0x0000001fff077819 */ /* 0x000fe40000011400 */
[----:B------:R-:W-:Y:S02]  /*01b0*/  SHF.R.S32.HI R3, RZ, 0x4, R8 ;  /* 0x00000004ff037819 */ /* 0x000fe40000011408 */
[----:B------:R-:W-:-:S02]  /*01c0*/  LEA.HI R7, R7, R2, RZ, 0x2 ;  /* 0x0000000207077211 */ /* 0x000fc400078f10ff */
[----:B------:R-:W-:Y:S02]  /*01d0*/  LEA.HI R5, R0, R2, RZ, 0x1 ;  /* 0x0000000200057211 */ /* 0x000fe400078f08ff */
[----:B------:R-:W-:Y:S02]  /*01e0*/  LEA.HI R10, R14, R9, RZ, 0x2 ;  /* 0x000000090e0a7211 */ /* 0x000fe400078f10ff */
[----:B------:R-:W-:Y:S02]  /*01f0*/  LOP3.LUT R7, R7, 0xfffffffc, RZ, 0xc0, !PT ;  /* 0xfffffffc07077812 */ /* 0x000fe400078ec0ff */
[----:B------:R-:W-:Y:S02]  /*0200*/  LOP3.LUT R5, R5, 0xfffffffe, RZ, 0xc0, !PT ;  /* 0xfffffffe05057812 */ /* 0x000fe400078ec0ff */
[----:B------:R-:W-:Y:S01]  /*0210*/  LEA.HI R6, R8, R3, RZ, 0x1 ;  /* 0x0000000308067211 */ /* 0x000fe200078f08ff */
[----:B------:R-:W-:Y:S01]  /*0220*/  IMAD.IADD R7, R2, 0x1, -R7 ;  /* 0x0000000102077824 */ /* 0x000fe200078e0a07 */
[----:B------:R-:W-:Y:S01]  /*0230*/  LEA.HI R17, R14, R9, RZ, 0x3 ;  /* 0x000000090e117211 */ /* 0x000fe200078f18ff */
[----:B------:R-:W-:Y:S01]  /*0240*/  IMAD.IADD R5, R2, 0x1, -R5 ;  /* 0x0000000102057824 */ /* 0x000fe200078e0a05 */
[----:B------:R-:W-:-:S02]  /*0250*/  SHF.R.S32.HI R11, RZ, 0x2, R10 ;  /* 0x00000002ff0b7819 */ /* 0x000fc4000001140a */
[----:B------:R-:W-:Y:S02]  /*0260*/  SHF.R.S32.HI R4, RZ, 0x1f, R10 ;  /* 0x0000001fff047819 */ /* 0x000fe4000001140a */
[----:B------:R-:W-:Y:S02]  /*0270*/  LOP3.LUT R6, R6, 0xfffffffe, RZ, 0xc0, !PT ;  /* 0xfffffffe06067812 */ /* 0x000fe400078ec0ff */
[----:B------:R-:W-:Y:S02]  /*0280*/  LOP3.LUT R0, R0, 0xffffffe0, RZ, 0xc0, !PT ;  /* 0xffffffe000007812 */ /* 0x000fe400078ec0ff */
[----:B------:R-:W-:Y:S01]  /*0290*/  SHF.R.S32.HI R2, RZ, 0x3, R17 ;  /* 0x00000003ff027819 */ /* 0x000fe20000011411 */
[----:B------:R-:W-:Y:S01]  /*02a0*/  IMAD.IADD R6, R3, 0x1, -R6 ;  /* 0x0000000103067824 */ /* 0x000fe200078e0a06 */
[----:B------:R-:W-:Y:S01]  /*02b0*/  LOP3.LUT R12, R17, 0xfffffff8, RZ, 0xc0, !PT ;  /* 0xfffffff8110c7812 */ /* 0x000fe200078ec0ff */
[C---:B------:R-:W-:Y:S01]  /*02c0*/  IMAD.IADD R3, R9.reuse, 0x1, -R0 ;  /* 0x0000000109037824 */ /* 0x040fe200078e0a00 */
[----:B------:R-:W-:Y:S01]  /*02d0*/  LEA.HI R4, R4, R11, RZ, 0x3 ;  /* 0x0000000b04047211 */ /* 0x000fe200078f18ff */
[----:B------:R-:W-:Y:S01]  /*02e0*/  IMAD.SHL.U32 R2, R2, 0x40, RZ ;  /* 0x0000004002027824 */ /* 0x000fe200078e00ff */
[----:B------:R-:W-:Y:S01]  /*02f0*/  LOP3.LUT R8, R8, 0xfffffff0, RZ, 0xc0, !PT ;  /* 0xfffffff008087812 */ /* 0x000fe200078ec0ff */
[----:B------:R-:W-:Y:S01]  /*0300*/  IMAD.IADD R12, R9, 0x1, -R12 ;  /* 0x00000001090c7824 */ /* 0x000fe200078e0a0c */
[----:B------:R-:W-:-:S02]  /*0310*/  LOP3.LUT R4, R4, 0xfffffff8, RZ, 0xc0, !PT ;  /* 0xfffffff804047812 */ /* 0x000fc400078ec0ff */
[----:B------:R-:W-:Y:S01]  /*0320*/  SHF.R.S32.HI R0, RZ, 0x1f, R3 ;  /* 0x0000001fff007819 */ /* 0x000fe20000011403 */
[----:B------:R-:W-:Y:S01]  /*0330*/  IMAD.SHL.U32 R20, R12, 0x8, RZ ;  /* 0x000000080c147824 */ /* 0x000fe200078e00ff */
[----:B------:R-:W-:Y:S01]  /*0340*/  LOP3.LUT R2, R2, 0x1c0, RZ, 0xc0, !PT ;  /* 0x000001c002027812 */ /* 0x000fe200078ec0ff */
[----:B------:R-:W-:Y:S01]  /*0350*/  IMAD.IADD R4, R11, 0x1, -R4 ;  /* 0x000000010b047824 */ /* 0x000fe200078e0a04 */
[----:B------:R-:W-:Y:S01]  /*0360*/  LEA.HI R0, R0, R3, RZ, 0x2 ;  /* 0x0000000300007211 */ /* 0x000fe200078f10ff */
[----:B------:R-:W-:Y:S01]  /*0370*/  IMAD.IADD R19, R9, 0x1, -R8 ;  /* 0x0000000109137824 */ /* 0x000fe200078e0a08 */
[C---:B------:R-:W-:Y:S01]  /*0380*/  LOP3.LUT P4, RZ, R12.reuse, 0x4, RZ, 0xc0, !PT ;  /* 0x000000040cff7812 */ /* 0x040fe2000788c0ff */
[----:B------:R-:W-:Y:S01]  /*0390*/  IMAD.SHL.U32 R11, R5, 0x10, RZ ;  /* 0x00000010050b7824 */ /* 0x000fe200078e00ff */
[C---:B------:R-:W-:Y:S01]  /*03a0*/  LOP3.LUT P3, RZ, R12.reuse, 0x2, RZ, 0xc0, !PT ;  /* 0x000000020cff7812 */ /* 0x040fe2000786c0ff */
[----:B------:R-:W-:Y:S01]  /*03b0*/  IMAD.SHL.U32 R12, R12, 0x40, RZ ;  /* 0x000000400c0c7824 */ /* 0x000fe200078e00ff */
[----:B------:R-:W-:Y:S01]  /*03c0*/  SHF.R.U32.HI R13, RZ, 0x3, R2 ;  /* 0x00000003ff0d7819 */ /* 0x000fe20000011602 */
[----:B------:R-:W-:Y:S01]  /*03d0*/  STL [R1+0x10], R20 ;  /* 0x0000101401007387 */ /* 0x000fe20000100800 */
[----:B------:R-:W-:-:S02]  /*03e0*/  LEA.HI R3, R14, R9, RZ, 0x7 ;  /* 0x000000090e037211 */ /* 0x000fc400078f38ff */
[----:B------:R-:W-:Y:S02]  /*03f0*/  LOP3.LUT R2, R2, 0x38, R20, 0xf8, !PT ;  /* 0x0000003802027812 */ /* 0x000fe400078ef814 */
[----:B------:R-:W-:Y:S02]  /*0400*/  LEA.HI R14, R14, R9, RZ, 0x6 ;  /* 0x000000090e0e7211 */ /* 0x000fe400078f30ff */
[----:B------:R-:W-:Y:S02]  /*0410*/  LOP3.LUT R15, R4, 0x1, RZ, 0xc0, !PT ;  /* 0x00000001040f7812 */ /* 0x000fe400078ec0ff */
[----:B------:R-:W-:Y:S02]  /*0420*/  LOP3.LUT R10, R10, 0x7ffffffc, RZ, 0xc0, !PT ;  /* 0x7ffffffc0a0a7812 */ /* 0x000fe400078ec0ff */
[----:B------:R-:W-:Y:S02]  /*0430*/  LOP3.LUT R13, R2, R13, RZ, 0x3c, !PT ;  /* 0x0000000d020d7212 */ /* 0x000fe400078e3cff */
[----:B------:R-:W-:Y:S01]  /*0440*/  SHF.R.S32.HI R3, RZ, 0x7, R3 ;  /* 0x00000007ff037819 */ /* 0x000fe20000011403 */
[C---:B------:R-:W-:Y:S01]  /*0450*/  IMAD.IADD R10, R9.reuse, 0x1, -R10 ;  /* 0x00000001090a7824 */ /* 0x040fe200078e0a0a */
[----:B------:R-:W-:Y:S01]  /*0460*/  SHF.R.S32.HI R14, RZ, 0x6, R14 ;  /* 0x00000006ff0e7819 */ /* 0x000fe2000001140e */
[----:B------:R-:W-:Y:S01]  /*0470*/  IMAD.SHL.U32 R9, R9, 0x2, RZ ;  /* 0x0000000209097824 */ /* 0x000fe200078e00ff */
[----:B------:R-:W-:Y:S01]  /*0480*/  LOP3.LUT R12, R12, 0x1c0, RZ, 0xc0, !PT ;  /* 0x000001c00c0c7812 */ /* 0x000fe200078ec0ff */
[----:B------:R-:W-:Y:S01]  /*0490*/  IMAD.SHL.U32 R16, R3, 0x20, RZ ;  /* 0x0000002003107824 */ /* 0x000fe200078e00ff */
[----:B------:R-:W-:Y:S01]  /*04a0*/  ISETP.NE.U32.AND P0, PT, R15, 0x1, PT ;  /* 0x000000010f00780c */ /* 0x000fe20003f05070 */
[C---:B------:R-:W-:Y:S01]  /*04b0*/  IMAD R13, R14.reuse, 0x200, R13 ;  /* 0x000002000e0d7824 */ /* 0x040fe200078e020d */
[----:B------:R-:W-:Y:S01]  /*04c0*/  SHF.R.S32.HI R8, RZ, 0x1f, R19 ;  /* 0x0000001fff087819 */ /* 0x000fe20000011413 */
[----:B------:R-:W-:Y:S01]  /*04d0*/  IMAD.SHL.U32 R14, R14, 0x8, RZ ;  /* 0x000000080e0e7824 */ /* 0x000fe200078e00ff */
[----:B------:R-:W-:Y:S01]  /*04e0*/  LOP3.LUT R246, R12, 0x10, R11, 0xf8, !PT ;  /* 0x000000100cf67812 */ /* 0x000fe200078ef80b */
[----:B------:R-:W-:Y:S01]  /*04f0*/  IMAD.SHL.U32 R10, R10, 0x2, RZ ;  /* 0x000000020a0a7824 */ /* 0x000fe200078e00ff */
[C---:B------:R-:W-:Y:S01]  /*0500*/  R2P PR, R4.reuse, 0x6 ;  /* 0x0000000604007804 */ /* 0x040fe20000000000 */
[----:B------:R-:W-:Y:S01]  /*0510*/  IMAD.SHL.U32 R4, R4, 0x40, RZ ;  /* 0x0000004004047824 */ /* 0x000fe200078e00ff */
[----:B------:R-:W-:Y:S01]  /*0520*/  LOP3.LUT R250, R12, 0x8, R17, 0xf8, !PT ;  /* 0x000000080cfa7812 */ /* 0x000fe200078ef811 */
[----:B------:R1:W-:Y:S01]  /*0530*/  STL [R1+0x8], R13 ;  /* 0x0000080d01007387 */ /* 0x0003e20000100800 */
[----:B------:R-:W-:Y:S01]  /*0540*/  SHF.R.U32.HI R11, RZ, 0x3, R12 ;  /* 0x00000003ff0b7819 */ /* 0x000fe2000001160c */
[----:B------:R-:W-:Y:S01]  /*0550*/  IMAD.SHL.U32 R12, R6, 0x200, RZ ;  /* 0x00000200060c7824 */ /* 0x000fe200078e00ff */
[----:B------:R-:W-:-:S02]  /*0560*/  LEA.HI R8, R8, R19, RZ, 0x3 ;  /* 0x0000001308087211 */ /* 0x000fc400078f18ff */
[----:B------:R-:W-:Y:S01]  /*0570*/  LOP3.LUT R9, R16, 0x6, R9, 0xf8, !PT ;  /* 0x0000000610097812 */ /* 0x000fe200078ef809 */
[----:B------:R-:W-:Y:S01]  /*0580*/  IMAD R15, R3, 0x800, R12 ;  /* 0x00000800030f7824 */ /* 0x000fe200078e020c */
[C---:B------:R-:W-:Y:S01]  /*0590*/  LOP3.LUT R2, R8.reuse, 0xfffffff8, RZ, 0xc0, !PT ;  /* 0xfffffff808027812 */ /* 0x040fe200078ec0ff */
[----:B------:R-:W-:Y:S01]  /*05a0*/  IMAD.SHL.U32 R8, R8, 0x40, RZ ;  /* 0x0000004008087824 */ /* 0x000fe200078e00ff */
[----:B------:R-:W-:Y:S01]  /*05b0*/  LOP3.LUT R3, R14, 0x18, RZ, 0xc0, !PT ;  /* 0x000000180e037812 */ /* 0x000fe200078ec0ff */
[----:B------:R-:W-:Y:S01]  /*05c0*/  IMAD.SHL.U32 R14, R6, 0x20, RZ ;  /* 0x00000020060e7824 */ /* 0x000fe200078e00ff */
[----:B------:R2:W-:Y:S01]  /*05d0*/  STL [R1], R9 ;  /* 0x0000000901007387 */ /* 0x0005e20000100800 */
[----:B------:R-:W-:Y:S01]  /*05e0*/  IMAD.IADD R2, R19, 0x1, -R2 ;  /* 0x0000000113027824 */ /* 0x000fe200078e0a02 */
[----:B------:R-:W-:Y:S01]  /*05f0*/  LOP3.LUT R250, R250, R11, RZ, 0x3c, !PT ;  /* 0x0000000bfafa7212 */ /* 0x000fe200078e3cff */
[----:B------:R-:W-:Y:S01]  /*0600*/  IMAD.SHL.U32 R6, R6, 0x8, RZ ;  /* 0x0000000806067824 */ /* 0x000fe200078e00ff */
[----:B------:R-:W-:Y:S01]  /*0610*/  LOP3.LUT R251, R3, 0x20, R14, 0xf8, !PT ;  /* 0x0000002003fb7812 */ /* 0x000fe200078ef80e */
[----:B------:R-:W-:Y:S01]  /*0620*/  IMAD.SHL.U32 R2, R2, 0x40, RZ ;  /* 0x0000004002027824 */ /* 0x000fe200078e00ff */
[----:B------:R-:W-:Y:S01]  /*0630*/  LOP3.LUT R246, R246, 0x8, R17, 0xf8, !PT ;  /* 0x00000008f6f67812 */ /* 0x000fe200078ef811 */
[----:B------:R-:W-:Y:S01]  /*0640*/  IMAD.IADD R250, R15, 0x1, R250 ;  /* 0x000000010ffa7824 */ /* 0x000fe200078e02fa */
[----:B------:R-:W-:-:S02]  /*0650*/  SEL R249, R249, 0xffffffe0, !P3 ;  /* 0xffffffe0f9f97807 */ /* 0x000fc40005800000 */
[----:B------:R-:W-:Y:S01]  /*0660*/  LOP3.LUT R246, R12, R246, R11, 0xf6, !PT ;  /* 0x000000f60cf67212 */ /* 0x000fe200078ef60b */
[----:B------:R-:W-:Y:S01]  /*0670*/  IMAD.SHL.U32 R250, R250, 0x2, RZ ;  /* 0x00000002fafa7824 */ /* 0x000fe200078e00ff */
[----:B------:R-:W-:Y:S02]  /*0680*/  SEL R247, R247, 0xffffffc0, !P4 ;  /* 0xffffffc0f7f77807 */ /* 0x000fe40006000000 */
[----:B-1----:R-:W-:Y:S02]  /*0690*/  LOP3.LUT R13, R4, 0x1c0, RZ, 0xc0, !PT ;  /* 0x000001c0040d7812 */ /* 0x002fe400078ec0ff */
[----:B------:R-:W-:Y:S02]  /*06a0*/  LEA R246, R246, UR4, 0x1 ;  /* 0x00000004f6f67c11 */ /* 0x000fe4000f8e08ff */
[----:B------:R-:W-:-:S04]  /*06b0*/  SHF.R.U32.HI R4, RZ, 0x3, R13 ;  /* 0x00000003ff047819 */ /* 0x000fc8000001160d */
[----:B------:R-:W-:Y:S02]  /*06c0*/  LOP3.LUT R3, R4, R13, R3, 0x1e, !PT ;  /* 0x0000000d04037212 */ /* 0x000fe400078e1e03 */
[----:B--2---:R-:W-:-:S04]  /*06d0*/  LOP3.LUT R9, R13, 0x20, R16, 0xf8, !PT ;  /* 0x000000200d097812 */ /* 0x004fc800078ef810 */
[----:B------:R-:W-:Y:S01]  /*06e0*/  LOP3.LUT R4, R9, R4, RZ, 0x3c, !PT ;  /* 0x0000000409047212 */ /* 0x000fe200078e3cff */
[--C-:B------:R-:W-:Y:S02]  /*06f0*/  IMAD R9, R7, 0x400, R10.reuse ;  /* 0x0000040007097824 */ /* 0x100fe400078e020a */
[----:B------:R-:W-:Y:S02]  /*0700*/  IMAD R10, R5, 0x400, R10 ;  /* 0x00000400050a7824 */ /* 0x000fe400078e020a */
[----:B------:R-:W-:Y:S01]  /*0710*/  IMAD.IADD R4, R9, 0x1, R4 ;  /* 0x0000000109047824 */ /* 0x000fe200078e0204 */
[----:B------:R-:W-:Y:S01]  /*0720*/  LOP3.LUT R9, R2, 0x1c0, RZ, 0xc0, !PT ;  /* 0x000001c002097812 */ /* 0x000fe200078ec0ff */
[----:B------:R-:W-:-:S03]  /*0730*/  IMAD.IADD R3, R10, 0x1, R3 ;  /* 0x000000010a037824 */ /* 0x000fc600078e0203 */
[----:B------:R-:W-:Y:S02]  /*0740*/  LOP3.LUT R245, R9, 0x8, R6, 0xf8, !PT ;  /* 0x0000000809f57812 */ /* 0x000fe400078ef806 */
[--C-:B------:R-:W-:Y:S02]  /*0750*/  SHF.R.U32.HI R2, RZ, 0x3, R9.reuse ;  /* 0x00000003ff027819 */ /* 0x100fe40000011609 */
[----:B------:R-:W-:Y:S02]  /*0760*/  SHF.R.S32.HI R6, RZ, 0x2, R0 ;  /* 0x00000002ff067819 */ /* 0x000fe40000011400 */
[----:B------:R-:W-:Y:S02]  /*0770*/  LOP3.LUT R251, R2, R251, R9, 0x1e, !PT ;  /* 0x000000fb02fb7212 */ /* 0x000fe400078e1e09 */
[----:B------:R-:W-:Y:S01]  /*0780*/  LOP3.LUT R245, R245, R2, RZ, 0x3c, !PT ;  /* 0x00000002f5f57212 */ /* 0x000fe200078e3cff */
[C---:B------:R-:W-:Y:S01]  /*0790*/  IMAD R2, R7.reuse, 0x10, R6 ;  /* 0x0000001007027824 */ /* 0x040fe200078e0206 */
[----:B------:R-:W-:Y:S01]  /*07a0*/  LOP3.LUT R0, R8, 0xfffffe00, RZ, 0xc0, !PT ;  /* 0xfffffe0008007812 */ /* 0x000fe200078ec0ff */
[----:B------:R-:W-:Y:S01]  /*07b0*/  IMAD.U32 R6, RZ, RZ, UR5 ;  /* 0x00000005ff067e24 */ /* 0x000fe2000f8e00ff */
[----:B----4-:R-:W-:Y:S01]  /*07c0*/  USHF.R.S32.HI UR5, URZ, 0x1f, UR58 ;  /* 0x0000001f3f057899 */ /* 0x010fe2000801143a */
[----:B------:R-:W-:Y:S01]  /*07d0*/  LEA R6, R4, UR4, 0x1 ;  /* 0x0000000404067c11 */ /* 0x000fe2000f8e08ff */
[----:B------:R1:W-:Y:S01]  /*07e0*/  STL [R1+0x4], R2 ;  /* 0x0000040201007387 */ /* 0x0003e20000100800 */
[----:B------:R-:W-:Y:S01]  /*07f0*/  IMAD R252, R7, 0x400, R0 ;  /* 0x0000040007fc7824 */ /* 0x000fe200078e0200 */
[----:B------:R-:W-:-:S02]  /*0800*/  LOP3.LUT R251, R251, R0, RZ, 0xfc, !PT ;  /* 0x00000000fbfb7212 */ /* 0x000fc400078efcff */
[----:B------:R2:W-:Y:S01]  /*0810*/  STL [R1+0x1c], R6 ;  /* 0x00001c0601007387 */ /* 0x0005e20000100800 */
[----:B------:R-:W-:Y:S02]  /*0820*/  IMAD.IADD R252, R252, 0x1, R245 ;  /* 0x00000001fcfc7824 */ /* 0x000fe400078e02f5 */
[----:B-1----:R-:W-:Y:S02]  /*0830*/  IMAD R2, R5, 0x400, R0 ;  /* 0x0000040005027824 */ /* 0x002fe400078e0200 */
[----:B------:R-:W-:Y:S02]  /*0840*/  IMAD.U32 R0, RZ, RZ, UR5 ;  /* 0x00000005ff007e24 */ /* 0x000fe4000f8e00ff */
[----:B------:R-:W-:Y:S02]  /*0850*/  IMAD.IADD R245, R245, 0x1, R2 ;  /* 0x00000001f5f57824 */ /* 0x000fe400078e0202 */
[----:B------:R-:W-:Y:S01]  /*0860*/  IMAD.U32 R0, RZ, RZ, UR6 ;  /* 0x00000006ff007e24 */ /* 0x000fe2000f8e00ff */
[----:B------:R-:W-:Y:S01]  /*0870*/  UIADD3 UR6, UR4, 0x18000, URZ ;  /* 0x0001800004067890 */ /* 0x000fe2000fffe03f */
[----:B------:R-:W-:-:S02]  /*0880*/  IMAD.MOV.U32 R2, RZ, RZ, -0x10 ;  /* 0xfffffff0ff027424 */ /* 0x000fc400078e00ff */
[C---:B------:R-:W-:Y:S02]  /*0890*/  VIADD R5, R6.reuse, 0x20 ;  /* 0x0000002006057836 */ /* 0x040fe40000000000 */
[----:B------:R-:W-:Y:S01]  /*08a0*/  @P1 VIADD R5, R6, 0xffffffe0 ;  /* 0xffffffe006051836 */ /* 0x000fe20000000000 */
[----:B------:R-:W-:Y:S01]  /*08b0*/  SEL R2, R2, 0x10, !P0 ;  /* 0x0000001002027807 */ /* 0x000fe20004000000 */
[----:B------:R-:W-:Y:S01]  /*08c0*/  VIADD R248, R250, UR6 ;  /* 0x00000006faf87c36 */ /* 0x000fe20008000000 */
[----:B------:R-:W-:Y:S01]  /*08d0*/  LEA R3, R3, UR6, 0x1 ;  /* 0x0000000603037c11 */ /* 0x000fe2000f8e08ff */
[----:B------:R-:W-:Y:S01]  /*08e0*/  IMAD.U32 R0, RZ, RZ, UR5 ;  /* 0x00000005ff007e24 */ /* 0x000fe2000f8e00ff */
[----:B------:R-:W-:Y:S01]  /*08f0*/  UIADD3 UR5, UR4, 0x28000, URZ ;  /* 0x0002800004057890 */ /* 0x000fe2000fffe03f */
[----:B--2---:R-:W-:Y:S01]  /*0900*/  IMAD.IADD R6, R6, 0x1, R2 ;  /* 0x0000000106067824 */ /* 0x004fe200078e0202 */
[----:B------:R-:W-:Y:S01]  /*0910*/  ULDC.64 UR6, c[0x0][0x208] ;  /* 0x0000820000067ab9 */ /* 0x000fe20000000a00 */
[C---:B------:R-:W-:Y:S01]  /*0920*/  VIADD R4, R3.reuse, 0x40 ;  /* 0x0000004003047836 */ /* 0x040fe20000000000 */
[----:B------:R1:W-:Y:S01]  /*0930*/  STL [R1+0x18], R3 ;  /* 0x0000180301007387 */ /* 0x0003e20000100800 */
[----:B------:R-:W-:Y:S01]  /*0940*/  @P2 VIADD R4, R3, 0xffffffc0 ;  /* 0xffffffc003042836 */ /* 0x000fe20000000000 */
[----:B------:R-:W-:Y:S01]  /*0950*/  LEA R245, R245, UR5, 0x1 ;  /* 0x00000005f5f57c11 */ /* 0x000fe2000f8e08ff */
[----:B------:R-:W-:Y:S01]  /*0960*/  IMAD.IADD R2, R2, 0x1, R5 ;  /* 0x0000000102027824 */ /* 0x000fe200078e0205 */
[----:B------:R1:W-:Y:S01]  /*0970*/  STL [R1+0x28], R6 ;  /* 0x0000280601007387 */ /* 0x0003e20000100800 */
[----:B------:R-:W-:-:S02]  /*0980*/  IMAD.IADD R249, R248, 0x1, R249 ;  /* 0x00000001f8f97824 */ /* 0x000fc400078e02f9 */
[--C-:B------:R-:W-:Y:S01]  /*0990*/  IMAD.IADD R248, R248, 0x1, R247.reuse ;  /* 0x00000001f8f87824 */ /* 0x100fe200078e02f7 */
[----:B------:R1:W-:Y:S01]  /*09a0*/  STL [R1+0x20], R5 ;  /* 0x0000200501007387 */ /* 0x0003e20000100800 */
[----:B------:R-:W-:Y:S02]  /*09b0*/  IMAD.IADD R0, R247, 0x1, R246 ;  /* 0x00000001f7007824 */ /* 0x000fe400078e02f6 */
[----:B------:R-:W-:Y:S01]  /*09c0*/  IMAD.IADD R247, R249, 0x1, R247 ;  /* 0x00000001f9f77824 */ /* 0x000fe200078e02f7 */
[----:B------:R1:W-:Y:S04]  /*09d0*/  STL [R1+0x24], R4 ;  /* 0x0000240401007387 */ /* 0x0003e80000100800 */
[----:B------:R1:W-:Y:S02]  /*09e0*/  STL [R1+0x48], R2 ;  /* 0x0000480201007387 */ /* 0x0003e40000100800 */
.L_x_377:
        /* <DEDUP_REMOVED lines=19> */
[----:B---3--:R-:W-:Y:S01]  /*0b20*/  IMAD.U32 R14, RZ, RZ, UR8 ;  /* 0x00000008ff0e7e24 */ /* 0x008fe2000f8e00ff */
[----:B------:R-:W-:Y:S01]  /*0b30*/  ULDC.U8 UR18, c[0x0][0x3c2] ;  /* 0x0000f08000127ab9 */ /* 0x000fe20000000000 */
[----:B------:R-:W-:Y:S01]  /*0b40*/  ULDC.64 UR12, c[0x0][0x2f8] ;  /* 0x0000be00000c7ab9 */ /* 0x000fe20000000a00 */
[----:B------:R-:W-:Y:S01]  /*0b50*/  @UP4 UIADD3.X UR11, UR5, UR11, URZ, UP1, !UPT ;  /* 0x0000000b050b4290 */ /* 0x000fe20008ffe43f */
[----:B-12-4-:R-:W-:Y:S01]  /*0b60*/  IMAD.U32 R4, RZ, RZ, UR10 ;  /* 0x0000000aff047e24 */ /* 0x016fe2000f8e00ff */
[----:B------:R-:W-:Y:S01]  /*0b70*/  UISETP.NE.AND UP4, UPT, UR18, URZ, UPT ;  /* 0x0000003f1200728c */ /* 0x000fe2000bf85270 */
[----:B------:R-:W-:Y:S01]  /*0b80*/  IMAD.U32 R15, RZ, RZ, UR9 ;  /* 0x00000009ff0f7e24 */ /* 0x000fe2000f8e00ff */
[----:B------:R-:W-:Y:S01]  /*0b90*/  UISETP.EQ.U32.AND UP1, UPT, UR12, URZ, UPT ;  /* 0x0000003f0c00728c */ /* 0x000fe2000bf22070 */
[----:B------:R-:W-:Y:S01]  /*0ba0*/  PLOP3.LUT P3, PT, PT, PT, UP2, 0x80, 0x0 ;  /* 0x000000000000781c */ /* 0x000fe20003f6f028 */
[----:B------:R-:W-:Y:S01]  /*0bb0*/  IMAD.U32 R5, RZ, RZ, UR11 ;  /* 0x0000000bff057e24 */ /* 0x000fe2000f8e00ff */
[----:B------:R-:W-:Y:S01]  /*0bc0*/  UIADD3 UR10, UP0, UR16, UR12, URZ ;  /* 0x0000000c100a7290 */ /* 0x000fe2000ff1e03f */
[----:B------:R-:W2:Y:S01]  /*0bd0*/  @P0 LDG.E R2, desc[UR6][R14.64] ;  /* 0x000000060e020981 */ /* 0x000ea2000c1e1900 */
[----:B------:R-:W-:Y:S01]  /*0be0*/  UISETP.EQ.OR.EX UP1, UPT, UR13, URZ, !UP4, UP1 ;  /* 0x0000003f0d00728c */ /* 0x000fe2000e722710 */
[----:B------:R-:W-:-:S02]  /*0bf0*/  IMAD.U32 R12, RZ, RZ, UR15 ;  /* 0x0000000fff0c7e24 */ /* 0x000fc4000f8e00ff */
[----:B------:R-:W-:Y:S01]  /*0c00*/  IMAD.U32 R13, RZ, RZ, UR14 ;  /* 0x0000000eff0d7e24 */ /* 0x000fe2000f8e00ff */
[----:B------:R-:W3:Y:S01]  /*0c10*/  @P1 LDG.E R4, desc[UR6][R4.64] ;  /* 0x0000000604041981 */ /* 0x000ee2000c1e1900 */
[----:B------:R-:W1:Y:S01]  /*0c20*/  S2R R9, SR_TID.X ;  /* 0x0000000000097919 */ /* 0x000e620000002100 */
[----:B------:R-:W-:Y:S01]  /*0c30*/  PLOP3.LUT P2, PT, PT, PT, UP1, 0x80, 0x0 ;  /* 0x000000000000781c */ /* 0x000fe20003f4f018 */
[----:B------:R-:W-:Y:S01]  /*0c40*/  UIADD3.X UR5, UR5, UR13, URZ, UP0, !UPT ;  /* 0x0000000d05057290 */ /* 0x000fe200087fe43f */
[----:B------:R-:W-:Y:S01]  /*0c50*/  IMAD.U32 R10, RZ, RZ, UR10 ;  /* 0x0000000aff0a7e24 */ /* 0x000fe2000f8e00ff */
[----:B------:R-:W4:Y:S01]  /*0c60*/  @P3 LDG.E R6, desc[UR6][R12.64] ;  /* 0x000000060c063981 */ /* 0x000f22000c1e1900 */
[----:B------:R-:W-:Y:S01]  /*0c70*/  UMOV UR18, URZ ;  /* 0x0000003f00127c82 */ /* 0x000fe20008000000 */
[----:B------:R-:W-:Y:S02]  /*0c80*/  @!UP3 ULDC.64 UR8, c[0x0][0x318] ;  /* 0x0000c6000008bab9 */ /* 0x000fe40000000a00 */
[----:B------:R-:W-:Y:S01]  /*0c90*/  IMAD.U32 R11, RZ, RZ, UR5 ;  /* 0x00000005ff0b7e24 */ /* 0x000fe2000f8e00ff */
[----:B------:R-:W5:Y:S05]  /*0ca0*/  @P3 LDG.E R3, desc[UR6][R12.64+0x4] ;  /* 0x000004060c033981 */ /* 0x000f6a000c1e1900 */
[----:B------:R-:W5:Y:S01]  /*0cb0*/  @!P2 LDG.E R5, desc[UR6][R10.64] ;  /* 0x000000060a05a981 */ /* 0x000f62000c1e1900 */
[----:B------:R-:W3:Y:S01]  /*0cc0*/  S2UR UR15, SR_CTAID.X ;  /* 0x00000000000f79c3 */ /* 0x000ee20000002500 */
        /* <DEDUP_REMOVED lines=10> */
[----:B-1----:R-:W-:Y:S02]  /*0d70*/  SHF.R.S32.HI R8, RZ, 0x1f, R9 ;  /* 0x0000001fff087819 */ /* 0x002fe40000011409 */
[----:B--2---:R-:W-:Y:S02]  /*0d80*/  @P0 R2UR UR10, R2 ;  /* 0x00000000020a02ca */ /* 0x004fe400000e0000 */
[----:B------:R-:W-:-:S02]  /*0d90*/  ISETP.NE.U32.AND P0, PT, RZ, UR12, PT ;  /* 0x0000000cff007c0c */ /* 0x000fc4000bf05070 */
[----:B---3--:R-:W-:Y:S02]  /*0da0*/  @P1 R2UR UR18, R4 ;  /* 0x00000000041212ca */ /* 0x008fe400000e0000 */
[----:B------:R-:W-:Y:S01]  /*0db0*/  ISETP.NE.AND.EX P0, PT, RZ, UR13, PT, P0 ;  /* 0x0000000dff007c0c */ /* 0x000fe2000bf05300 */
[----:B------:R-:W-:Y:S01]  /*0dc0*/  USHF.L.U32 UR12, UR15, 0x6, URZ ;  /* 0x000000060f0c7899 */ /* 0x000fe2000800063f */
[----:B----4-:R-:W-:Y:S02]  /*0dd0*/  @P3 R2UR UR5, R6 ;  /* 0x00000000060532ca */ /* 0x010fe400000e0000 */
[----:B-----5:R-:W-:-:S07]  /*0de0*/  @P3 R2UR UR11, R3 ;  /* 0x00000000030b32ca */ /* 0x020fce00000e0000 */
[----:B------:R-:W-:Y:S01]  /*0df0*/  @UP3 UIADD3 UR10, UR10, -UR18, URZ ;  /* 0x800000120a0a3290 */ /* 0x000fe2000fffe03f */
        /* <DEDUP_REMOVED lines=8> */
.L_x_331:
        /* <DEDUP_REMOVED lines=15> */
[----:B------:R-:W-:Y:S01]  /*0f70*/  ULDC.64 UR8, c[0x0][0x228] ;  /* 0x00008a0000087ab9 */ /* 0x000fe20000000a00 */
[----:B------:R-:W-:Y:S01]  /*0f80*/  ULDC.64 UR12, c[0x0][0x488] ;  /* 0x00012200000c7ab9 */ /* 0x000fe20000000a00 */
[----:B------:R-:W-:Y:S02]  /*0f90*/  UIMAD UR11, UR59, UR8, URZ ;  /* 0x000000083b0b72a4 */ /* 0x000fe4000f8e023f */
[----:B------:R-:W-:Y:S02]  /*0fa0*/  UIMAD.WIDE.U32 UR26, UR51, UR8, URZ ;  /* 0x00000008331a72a5 */ /* 0x000fe4000f8e003f */
[----:B------:R-:W-:Y:S02]  /*0fb0*/  UIMAD UR39, UR51, UR9, UR11 ;  /* 0x00000009332772a4 */ /* 0x000fe4000f8e020b */
[----:B------:R-:W-:-:S02]  /*0fc0*/  UIMAD.WIDE.U32 UR34, UR15, UR12, URZ ;  /* 0x0000000c0f2272a5 */ /* 0x000fc4000f8e003f */
[----:B------:R-:W-:Y:S01]  /*0fd0*/  @!UP1 ULDC.64 UR8, c[0x0][0x418] ;  /* 0x0001060000089ab9 */ /* 0x000fe20000000a00 */
[----:B------:R-:W-:Y:S02]  /*0fe0*/  UISETP.NE.AND UP0, UPT, UR38, -0x1, UPT ;  /* 0xffffffff2600788c */ /* 0x000fe4000bf05270 */
[----:B------:R-:W-:Y:S02]  /*0ff0*/  @!UP1 UIMAD UR11, UR59, UR8, URZ ;  /* 0x000000083b0b92a4 */ /* 0x000fe4000f8e023f */
[----:B------:R-:W-:Y:S02]  /*1000*/  UIMAD UR54, UR15, UR13, UR35 ;  /* 0x0000000d0f3672a4 */ /* 0x000fe4000f8e0223 */
[----:B------:R-:W-:Y:S02]  /*1010*/  @!UP1 UIMAD UR35, UR51, UR9, UR11 ;  /* 0x00000009332392a4 */ /* 0x000fe4000f8e020b */
[----:B------:R-:W-:Y:S01]  /*1020*/  UIADD3 UR11, UR37, 0x3f, URZ ;  /* 0x0000003f250b7890 */ /* 0x000fe2000fffe03f */
[----:B-1----:R-:W-:Y:S01]  /*1030*/  IABS R5, R2 ;  /* 0x0000000200057213 */ /* 0x002fe20000000000 */
[----:B------:R-:W-:Y:S01]  /*1040*/  @UP1 ULDC.64 UR12, c[0x0][0x420] ;  /* 0x00010800000c1ab9 */ /* 0x000fe20000000a00 */
[----:B------:R-:W-:Y:S01]  /*1050*/  USHF.L.U32 UR14, UR51, 0x7, URZ ;  /* 0x00000007330e7899 */ /* 0x000fe2000800063f */
[----:B------:R-:W-:Y:S01]  /*1060*/  ISETP.NE.AND P3, PT, R2, RZ, PT ;  /* 0x000000ff0200720c */ /* 0x000fe20003f65270 */
[----:B------:R-:W1:Y:S01]  /*1070*/  I2F.RP R14, R5 ;  /* 0x00000005000e7306 */ /* 0x000e620000209400 */
[----:B------:R-:W-:Y:S01]  /*1080*/  @UP1 UIMAD.WIDE.U32 UR46, UR5, UR12, URZ ;  /* 0x0000000c052e12a5 */ /* 0x000fe2000f8e003f */
[----:B------:R-:W-:Y:S01]  /*1090*/  ULDC UR60, c[0x0][0x2d4] ;  /* 0x0000b500003c7ab9 */ /* 0x000fe20000000800 */
[----:B------:R-:W-:Y:S01]  /*10a0*/  ULDC.U8 UR20, c[0x0][0x3d8] ;  /* 0x0000f60000147ab9 */ /* 0x000fe20000000000 */
[----:B------:R-:W-:Y:S01]  /*10b0*/  USHF.R.S32.HI UR28, URZ, 0x1f, UR11 ;  /* 0x0000001f3f1c7899 */ /* 0x000fe2000801140b */
[----:B------:R-:W-:Y:S01]  /*10c0*/  ULDC.64 UR24, c[0x0][0x240] ;  /* 0x0000900000187ab9 */ /* 0x000fe20000000a00 */
[----:B------:R-:W-:Y:S01]  /*10d0*/  USHF.R.S32.HI UR43, URZ, 0x1f, UR60 ;  /* 0x0000001f3f2b7899 */ /* 0x000fe2000801143c */
[----:B------:R-:W-:Y:S01]  /*10e0*/  ULDC UR22, c[0x0][0x2dc] ;  /* 0x0000b70000167ab9 */ /* 0x000fe20000000800 */
[----:B------:R-:W-:Y:S01]  /*10f0*/  ULDC UR49, c[0x0][0x270] ;  /* 0x00009c0000317ab9 */ /* 0x000fe20000000800 */
[----:B------:R-:W-:-:S02]  /*1100*/  USEL UR42, UR14, URZ, UP2 ;  /* 0x0000003f0e2a7287 */ /* 0x000fc40009000000 */
[----:B------:R-:W-:Y:S01]  /*1110*/  UISETP.NE.AND UP3, UPT, UR20, URZ, UPT ;  /* 0x0000003f1400728c */ /* 0x000fe2000bf65270 */
[----:B-1----:R-:W1:Y:S01]  /*1120*/  MUFU.RCP R14, R14 ;  /* 0x0000000e000e7308 */ /* 0x002e620000001000 */
[----:B------:R-:W-:Y:S02]  /*1130*/  @UP1 UIMAD UR40, UR5, UR13, UR47 ;  /* 0x0000000d052812a4 */ /* 0x000fe4000f8e022f */
[----:B------:R-:W-:Y:S02]  /*1140*/  @!UP1 UIMAD.WIDE.U32 UR44, UR51, UR8, URZ ;  /* 0x00000008332c92a5 */ /* 0x000fe4000f8e003f */
[----:B------:R-:W-:Y:S02]  /*1150*/  USHF.L.U64.HI UR19, UR51, 0x7, UR59 ;  /* 0x0000000733137899 */ /* 0x000fe4000801023b */
[----:B------:R-:W-:Y:S02]  /*1160*/  UIMAD.WIDE.U32 UR14, UR5, UR24, URZ ;  /* 0x00000018050e72a5 */ /* 0x000fe4000f8e003f */
[----:B------:R-:W-:-:S02]  /*1170*/  UIMAD.WIDE UR8, UR22, UR49, URZ ;  /* 0x00000031160872a5 */ /* 0x000fc4000f8e023f */
[----:B------:R-:W-:Y:S02]  /*1180*/  UIMAD.WIDE.U32 UR12, UR51, UR60, URZ ;  /* 0x0000003c330c72a5 */ /* 0x000fe4000f8e003f */
[----:B------:R-:W-:Y:S02]  /*1190*/  ULEA.HI UR28, UR28, UR11, URZ, 0x6 ;  /* 0x0000000b1c1c7291 */ /* 0x000fe4000f8f303f */
[----:B------:R-:W-:Y:S01]  /*11a0*/  UIMAD UR11, UR43, UR51, URZ ;  /* 0x000000332b0b72a4 */ /* 0x000fe2000f8e023f */
[----:B-1----:R-:W-:Y:S01]  /*11b0*/  VIADD R14, R14, 0xffffffe ;  /* 0x0ffffffe0e0e7836 */ /* 0x002fe20000000000 */
[----:B------:R-:W-:Y:S01]  /*11c0*/  ULDC.U8 UR21, c[0x0][0x480] ;  /* 0x0001200000157ab9 */ /* 0x000fe20000000000 */
[----:B------:R-:W-:Y:S02]  /*11d0*/  USEL UR36, UR19, URZ, UP2 ;  /* 0x0000003f13247287 */ /* 0x000fe40009000000 */
[----:B------:R-:W1:Y:S01]  /*11e0*/  F2I.FTZ.U32.TRUNC.NTZ R15, R14 ;  /* 0x0000000e000f7305 */ /* 0x000e62000021f000 */
[----:B------:R-:W-:-:S02]  /*11f0*/  USEL UR41, UR26, UR14, !UP1 ;  /* 0x0000000e1a297287 */ /* 0x000fc4000c800000 */
[----:B------:R-:W-:Y:S02]  /*1200*/  UIADD3 UR39, UR27, UR39, URZ ;  /* 0x000000271b277290 */ /* 0x000fe4000fffe03f */
[----:B------:R-:W-:Y:S02]  /*1210*/  @UP0 UIADD3 UR16, UR18, UR38, URZ ;  /* 0x0000002612100290 */ /* 0x000fe4000fffe03f */
[----:B------:R-:W-:Y:S02]  /*1220*/  UIMAD.WIDE.U32 UR26, UR8, UR12, URZ ;  /* 0x0000000c081a72a5 */ /* 0x000fe4000f8e003f */
[----:B------:R-:W-:Y:S02]  /*1230*/  UIMAD UR19, UR9, UR12, URZ ;  /* 0x0000000c091372a4 */ /* 0x000fe4000f8e023f */
[----:B------:R-:W-:Y:S02]  /*1240*/  UISETP.NE.AND UP4, UPT, UR21, URZ, UPT ;  /* 0x0000003f1500728c */ /* 0x000fe4000bf85270 */
[----:B------:R-:W-:Y:S01]  /*1250*/  UIMAD UR12, UR59, UR60, UR11 ;  /* 0x0000003c3b0c72a4 */ /* 0x000fe2000f8e020b */
[----:B-1----:R-:W-:Y:S01]  /*1260*/  IMAD.MOV R3, RZ, RZ, -R15 ;  /* 0x000000ffff037224 */ /* 0x002fe200078e0a0f */
[----:B------:R-:W-:Y:S01]  /*1270*/  @UP0 ULDC.64 UR20, c[0x0][0x248] ;  /* 0x0000920000140ab9 */ /* 0x000fe20000000a00 */
[----:B------:R-:W-:Y:S01]  /*1280*/  IMAD.MOV.U32 R14, RZ, RZ, RZ ;  /* 0x000000ffff0e7224 */ /* 0x000fe200078e00ff */
[----:B------:R-:W-:Y:S01]  /*1290*/  ULDC UR48, c[0x0][0x2c4] ;  /* 0x0000b10000307ab9 */ /* 0x000fe20000000800 */
[----:B------:R-:W-:Y:S01]  /*12a0*/  IMAD R4, R3, R5, RZ ;  /* 0x0000000503047224 */ /* 0x000fe200078e02ff */
[----:B------:R-:W-:Y:S01]  /*12b0*/  IABS R3, UR58 ;  /* 0x0000003a00037c13 */ /* 0x000fe20008000000 */
[----:B------:R-:W-:-:S02]  /*12c0*/  @UP0 UIMAD.WIDE.U32 UR30, UR16, UR20, URZ ;  /* 0x00000014101e02a5 */ /* 0x000fc4000f8e003f */
[----:B------:R-:W-:Y:S01]  /*12d0*/  IMAD.HI.U32 R4, R15, R4, R14 ;  /* 0x000000040f047227 */ /* 0x000fe200078e000e */
[----:B------:R-:W-:Y:S02]  /*12e0*/  @UP0 UIMAD UR50, UR16, UR21, URZ ;  /* 0x00000015103202a4 */ /* 0x000fe4000f8e023f */
[----:B------:R-:W-:Y:S02]  /*12f0*/  @UP3 UIMAD UR16, UR51, UR48, URZ ;  /* 0x00000030331032a4 */ /* 0x000fe4000f8e023f */
[----:B------:R-:W-:Y:S01]  /*1300*/  UIADD3 UR12, UR13, UR12, URZ ;  /* 0x0000000c0d0c7290 */ /* 0x000fe2000fffe03f */
[----:B------:R-:W-:Y:S01]  /*1310*/  IMAD.HI.U32 R10, R4, R3, RZ ;  /* 0x00000003040a7227 */ /* 0x000fe200078e00ff */
[----:B------:R-:W-:Y:S02]  /*1320*/  ULOP3.LUT UR11, UR28, 0xffffffc0, URZ, 0xc0, !UPT ;  /* 0xffffffc01c0b7892 */ /* 0x000fe4000f8ec03f */
[----:B------:R-:W-:Y:S01]  /*1330*/  UIMAD UR33, UR5, UR25, URZ ;  /* 0x00000019052172a4 */ /* 0x000fe2000f8e023f */
[----:B------:R-:W-:Y:S01]  /*1340*/  IMAD.MOV R4, RZ, RZ, -R10 ;  /* 0x000000ffff047224 */ /* 0x000fe200078e0a0a */
[----:B------:R-:W-:-:S02]  /*1350*/  @UP3 USEL UR16, UR16, UR5, !UP1 ;  /* 0x0000000510103287 */ /* 0x000fc4000c800000 */
[----:B------:R-:W-:Y:S01]  /*1360*/  UIMAD UR19, UR8, UR12, UR19 ;  /* 0x0000000c081372a4 */ /* 0x000fe2000f8e0213 */
[C---:B------:R-:W-:Y:S01]  /*1370*/  IMAD R4, R5.reuse, R4, R3 ;  /* 0x0000000405047224 */ /* 0x040fe200078e0203 */
[----:B------:R-:W-:Y:S01]  /*1380*/  @!UP3 UIMAD UR12, UR51, UR49, UR58 ;  /* 0x00000031330cb2a4 */ /* 0x000fe2000f8e023a */
[----:B------:R-:W-:Y:S01]  /*1390*/  LOP3.LUT R3, R2, UR58, RZ, 0x3c, !PT ;  /* 0x0000003a02037c12 */ /* 0x000fe2000f8e3cff */
[----:B------:R-:W-:Y:S01]  /*13a0*/  @UP3 ULDC UR13, c[0x0][0x2e4] ;  /* 0x0000b900000d3ab9 */ /* 0x000fe20000000800 */
[----:B------:R-:W-:Y:S01]  /*13b0*/  UIADD3 UR11, UR11, -0x40, URZ ;  /* 0xffffffc00b0b7890 */ /* 0x000fe2000fffe03f */
[----:B------:R-:W-:Y:S01]  /*13c0*/  ISETP.GT.U32.AND P1, PT, R5, R4, PT ;  /* 0x000000040500720c */ /* 0x000fe20003f24070 */
[----:B------:R-:W-:Y:S01]  /*13d0*/  @UP1 UIADD3 UR39, UR15, UR33, URZ ;  /* 0x000000210f271290 */ /* 0x000fe2000fffe03f */
[----:B------:R-:W-:Y:S01]  /*13e0*/  ISETP.GE.AND P2, PT, R3, RZ, PT ;  /* 0x000000ff0300720c */ /* 0x000fe20003f46270 */
[----:B------:R-:W-:Y:S02]  /*13f0*/  @UP3 UIMAD UR52, UR58, UR13, UR16 ;  /* 0x0000000d3a3432a4 */ /* 0x000fe4000f8e0210 */
[----:B------:R-:W-:-:S02]  /*1400*/  @!UP1 UIADD3 UR40, UR45, UR35, URZ ;  /* 0x000000232d289290 */ /* 0x000fc4000fffe03f */
[----:B------:R-:W-:Y:S02]  /*1410*/  UIMAD.WIDE.U32 UR14, UR8, UR5, URZ ;  /* 0x00000005080e72a5 */ /* 0x000fe4000f8e003f */
[----:B------:R-:W-:Y:S02]  /*1420*/  @!UP3 UIMAD UR52, UR12, UR48, URZ ;  /* 0x000000300c34b2a4 */ /* 0x000fe4000f8e023f */
[----:B------:R-:W-:Y:S02]  /*1430*/  USHF.R.S32.HI UR35, URZ, 0x1f, UR11 ;  /* 0x0000001f3f237899 */ /* 0x000fe4000801140b */
[-C--:B------:R-:W-:Y:S01]  /*1440*/  @!P1 IADD3 R4, R4, -R5.reuse, RZ ;  /* 0x8000000504049210 */ /* 0x080fe20007ffe0ff */
[----:B------:R-:W-:Y:S01]  /*1450*/  UIADD3 UR12, UP2, UR11, UR42, URZ ;  /* 0x0000002a0b0c7290 */ /* 0x000fe2000ff5e03f */
[----:B------:R-:W-:Y:S01]  /*1460*/  @!P1 VIADD R10, R10, 0x1 ;  /* 0x000000010a0a9836 */ /* 0x000fe20000000000 */
[----:B------:R-:W-:Y:S01]  /*1470*/  USEL UR57, UR26, UR14, !UP1 ;  /* 0x0000000e1a397287 */ /* 0x000fe2000c800000 */
[----:B------:R-:W-:Y:S01]  /*1480*/  ISETP.GE.U32.AND P0, PT, R4, R5, PT ;  /* 0x000000050400720c */ /* 0x000fe20003f06070 */
[----:B------:R-:W-:Y:S01]  /*1490*/  UIADD3.X UR14, UR35, UR36, URZ, UP2, !UPT ;  /* 0x00000024230e7290 */ /* 0x000fe200097fe43f */
[----:B------:R-:W-:Y:S01]  /*14a0*/  PLOP3.LUT P1, PT, PT, PT, UP0, 0x80, 0x0 ;  /* 0x000000000000781c */ /* 0x000fe20003f2f008 */
[----:B------:R-:W-:-:S02]  /*14b0*/  UIMAD UR13, UR9, UR12, URZ ;  /* 0x0000000c090d72a4 */ /* 0x000fc4000f8e023f */
[----:B------:R-:W-:Y:S02]  /*14c0*/  @UP0 UIADD3 UR29, UR18, UR38, URZ ;  /* 0x00000026121d0290 */ /* 0x000fe4000fffe03f */
[----:B------:R-:W-:Y:S02]  /*14d0*/  UIMAD UR53, UR58, UR22, URZ ;  /* 0x000000163a3572a4 */ /* 0x000fe4000f8e023f */
[----:B------:R-:W-:Y:S01]  /*14e0*/  UIMAD.WIDE.U32 UR42, UR8, UR12, URZ ;  /* 0x0000000c082a72a5 */ /* 0x000fe2000f8e003f */
[----:B------:R-:W-:Y:S01]  /*14f0*/  @UP0 ULDC.64 UR22, c[0x0][0x250] ;  /* 0x0000940000160ab9 */ /* 0x000fe20000000a00 */
[----:B------:R-:W-:Y:S02]  /*1500*/  UIMAD UR16, UR9, UR5, URZ ;  /* 0x00000005091072a4 */ /* 0x000fe4000f8e023f */
[----:B------:R-:W-:Y:S01]  /*1510*/  @P0 VIADD R10, R10, 0x1 ;  /* 0x000000010a0a0836 */ /* 0x000fe20000000000 */
[----:B------:R-:W-:Y:S01]  /*1520*/  UIMAD UR12, UR8, UR14, UR13 ;  /* 0x0000000e080c72a4 */ /* 0x000fe2000f8e020d */
[----:B------:R-:W-:Y:S01]  /*1530*/  PLOP3.LUT P0, PT, PT, PT, UP3, 0x80, 0x0 ;  /* 0x000000000000781c */ /* 0x000fe20003f0f038 */
[----:B------:R-:W-:-:S02]  /*1540*/  @UP0 UIMAD.WIDE.U32 UR8, UR29, UR22, URZ ;  /* 0x000000161d0802a5 */ /* 0x000fc4000f8e003f */
[----:B------:R-:W-:Y:S01]  /*1550*/  @UP0 UIMAD UR13, UR29, UR23, URZ ;  /* 0x000000171d0d02a4 */ /* 0x000fe2000f8e023f */
[----:B------:R-:W-:Y:S01]  /*1560*/  @!P2 IADD3 R10, -R10, RZ, RZ ;  /* 0x000000ff0a0aa210 */ /* 0x000fe20007ffe1ff */
[----:B------:R-:W-:Y:S01]  /*1570*/  UIADD3 UR48, UR27, UR19, URZ ;  /* 0x000000131b307290 */ /* 0x000fe2000fffe03f */
[----:B------:R-:W-:Y:S01]  /*1580*/  @!P3 LOP3.LUT R10, RZ, R2, RZ, 0x33, !PT ;  /* 0x00000002ff0ab212 */ /* 0x000fe200078e33ff */
[----:B------:R-:W-:Y:S02]  /*1590*/  USEL UR55, UR34, URZ, UP4 ;  /* 0x0000003f22377287 */ /* 0x000fe4000a000000 */
[----:B------:R-:W-:Y:S02]  /*15a0*/  @UP0 UIADD3 UR33, UR31, UR50, URZ ;  /* 0x000000321f210290 */ /* 0x000fe4000fffe03f */
[----:B------:R-:W-:Y:S02]  /*15b0*/  USHF.R.S32.HI UR56, URZ, 0x1f, UR53 ;  /* 0x0000001f3f387899 */ /* 0x000fe40008011435 */
[----:B------:R-:W-:-:S02]  /*15c0*/  USHF.R.S32.HI UR49, URZ, 0x6, UR28 ;  /* 0x000000063f317899 */ /* 0x000fc4000801141c */
[----:B------:R-:W-:Y:S02]  /*15d0*/  @UP0 UIADD3 UR36, UR9, UR13, URZ ;  /* 0x0000000d09240290 */ /* 0x000fe4000fffe03f */
[----:B------:R-:W-:Y:S02]  /*15e0*/  USEL UR54, UR54, URZ, UP4 ;  /* 0x0000003f36367287 */ /* 0x000fe4000a000000 */
[----:B------:R-:W-:Y:S02]  /*15f0*/  @UP1 UIADD3 UR48, UR15, UR16, URZ ;  /* 0x000000100f301290 */ /* 0x000fe4000fffe03f */
[----:B------:R-:W-:Y:S01]  /*1600*/  UIADD3 UR34, UR43, UR12, URZ ;  /* 0x0000000c2b227290 */ /* 0x000fe2000fffe03f */
        /* <DEDUP_REMOVED lines=14> */
.L_x_333:
        /* <DEDUP_REMOVED lines=13> */
.L_x_334:
        /* <DEDUP_REMOVED lines=11> */
.L_x_335:
[----:B------:R-:W-:Y:S02]  /*1870*/  ULDC UR5, c[0x0][0x270] ;  /* 0x00009c0000057ab9 */ /* 0x000fe40000000800 */
[----:B------:R-:W-:-:S04]  /*1880*/  UIMAD UR5, UR51, UR5, UR58 ;  /* 0x00000005330572a4 */ /* 0x000fc8000f8e023a */
[----:B------:R-:W-:-:S12]  /*1890*/  UIMAD UR5, UR5, UR60, URZ ;  /* 0x0000003c050572a4 */ /* 0x000fd8000f8e023f */
.L_x_336:
[----:B------:R-:W2:Y:S01]  /*18a0*/  LDL.64 R14, [R1+0x10] ;  /* 0x00001000010e7983 */ /* 0x000ea20000100a00 */
[----:B------:R-:W1:Y:S01]  /*18b0*/  LDC.64 R2, c[0x0][0x420] ;  /* 0x00010800ff027b82 */ /* 0x000e620000000a00 */
[----:B------:R-:W-:Y:S01]  /*18c0*/  ULDC UR8, c[0x0][0x2dc] ;  /* 0x0000b70000087ab9 */ /* 0x000fe20000000800 */
[----:B------:R-:W-:Y:S01]  /*18d0*/  ULDC UR12, c[0x0][0x270] ;  /* 0x00009c00000c7ab9 */ /* 0x000fe20000000800 */
[----:B------:R3:W2:Y:S01]  /*18e0*/  LDL.64 R32, [R1+0x10] ;  /* 0x0000100001207983 */ /* 0x0006a20000100a00 */
[----:B------:R-:W-:Y:S01]  /*18f0*/  UIADD3 UR13, -UR10, UR37, UR32 ;  /* 0x000000250a0d7290 */ /* 0x000fe2000fffe120 */
[----:B------:R-:W-:Y:S01]  /*1900*/  LEA.HI R5, R8, R9, RZ, 0x5 ;  /* 0x0000000908057211 */ /* 0x000fe200078f28ff */
[----:B------:R-:W-:Y:S01]  /*1910*/  UIMAD UR12, UR8, UR12, URZ ;  /* 0x0000000c080c72a4 */ /* 0x000fe2000f8e023f */
[----:B------:R-:W-:Y:S01]  /*1920*/  BSSY B1, `(.L_x_332) ;  /* 0x000092c000017945 */ /* 0x000fe20003800000 */
[----:B------:R-:W-:Y:S01]  /*1930*/  USHF.R.S32.HI UR50, URZ, 0x1f, UR58 ;  /* 0x0000001f3f327899 */ /* 0x000fe2000801143a */
[----:B------:R-:W-:Y:S01]  /*1940*/  ULDC UR8, c[0x0][0x398] ;  /* 0x0000e60000087ab9 */ /* 0x000fe20000000800 */
[----:B------:R-:W-:Y:S01]  /*1950*/  ULDC.64 UR14, c[0x0][0x428] ;  /* 0x00010a00000e7ab9 */ /* 0x000fe20000000a00 */
[----:B------:R-:W-:-:S02]  /*1960*/  UIADD3 UR13, UR13, -UR8, URZ ;  /* 0x800000080d0d7290 */ /* 0x000fc4000fffe03f */
[----:B------:R-:W-:Y:S02]  /*1970*/  USHF.L.U32 UR8, UR12, 0x6, URZ ;  /* 0x000000060c087899 */ /* 0x000fe4000800063f */
[----:B------:R-:W-:Y:S02]  /*1980*/  UIMAD UR19, UR50, UR14, URZ ;  /* 0x0000000e321372a4 */ /* 0x000fe4000f8e023f */
[----:B------:R-:W-:Y:S02]  /*1990*/  UIADD3 UR16, UP2, UP1, UR42, UR8, UR53 ;  /* 0x000000082a107290 */ /* 0x000fe4000f95e035 */
[----:B------:R-:W-:Y:S01]  /*19a0*/  USHF.R.S32.HI UR8, URZ, 0x1f, UR8 ;  /* 0x0000001f3f087899 */ /* 0x000fe20008011408 */
[----:B------:R-:W-:Y:S01]  /*19b0*/  ULDC.64 UR28, c[0x0][0x400] ;  /* 0x00010000001c7ab9 */ /* 0x000fe20000000a00 */
[----:B------:R-:W-:Y:S01]  /*19c0*/  UIMAD UR19, UR58, UR15, UR19 ;  /* 0x0000000f3a1372a4 */ /* 0x000fe2000f8e0213 */
[----:B-1----:R-:W-:Y:S01]  /*19d0*/  IMAD R24, R2, UR35, RZ ;  /* 0x0000002302187c24 */ /* 0x002fe2000f8e02ff */
[----:B------:R-:W-:Y:S01]  /*19e0*/  UIADD3.X UR8, UR34, UR8, UR56, UP2, UP1 ;  /* 0x0000000822087290 */ /* 0x000fe200097e2438 */
[----:B------:R-:W-:-:S02]  /*19f0*/  ULDC.64 UR26, c[0x0][0x258] ;  /* 0x00009600001a7ab9 */ /* 0x000fc40000000a00 */
[----:B------:R-:W-:Y:S01]  /*1a00*/  IMAD R24, R3, UR11, R24 ;  /* 0x0000000b03187c24 */ /* 0x000fe2000f8e0218 */
[----:B------:R-:W-:Y:S01]  /*1a10*/  UIMAD UR15, UR50, UR26, URZ ;  /* 0x0000001a320f72a4 */ /* 0x000fe2000f8e023f */
[----:B------:R-:W-:Y:S01]  /*1a20*/  MOV R13, UR26 ;  /* 0x0000001a000d7c02 */ /* 0x000fe20008000f00 */
[----:B------:R-:W-:Y:S02]  /*1a30*/  UIADD3 UR43, UR11, UR5, URZ ;  /* 0x000000050b2b7290 */ /* 0x000fe4000fffe03f */
[----:B------:R-:W-:Y:S02]  /*1a40*/  UIMAD UR15, UR58, UR27, UR15 ;  /* 0x0000001b3a0f72a4 */ /* 0x000fe4000f8e020f */
[----:B------:R-:W-:Y:S01]  /*1a50*/  UIADD3 UR34, UR11, UR52, URZ ;  /* 0x000000340b227290 */ /* 0x000fe2000fffe03f */
[----:B------:R-:W-:Y:S01]  /*1a60*/  ULDC.64 UR26, c[0x0][0x210] ;  /* 0x00008400001a7ab9 */ /* 0x000fe20000000a00 */
[----:B------:R-:W-:Y:S01]  /*1a70*/  ULDC.64 UR46, c[0x0][0x478] ;  /* 0x00011e00002e7ab9 */ /* 0x000fe20000000a00 */
[----:B------:R-:W-:Y:S01]  /*1a80*/  ULDC.64 UR44, c[0x0][0x2b0] ;  /* 0x0000ac00002c7ab9 */ /* 0x000fe20000000a00 */
[----:B------:R-:W-:Y:S01]  /*1a90*/  UIADD3 UR5, UR49, -0x1, URZ ;  /* 0xffffffff31057890 */ /* 0x000fe2000fffe03f */
[----:B--2---:R-:W-:Y:S01]  /*1aa0*/  IMAD.MOV.U32 R32, RZ, RZ, R14 ;  /* 0x000000ffff207224 */ /* 0x004fe200078e000e */
[----:B------:R-:W-:-:S02]  /*1ab0*/  LOP3.LUT R14, R5, 0xffffffe0, RZ, 0xc0, !PT ;  /* 0xffffffe0050e7812 */ /* 0x000fc400078ec0ff */
[----:B------:R-:W-:Y:S01]  /*1ac0*/  SHF.R.S32.HI R5, RZ, 0x5, R5 ;  /* 0x00000005ff057819 */ /* 0x000fe20000011405 */
[C---:B------:R-:W-:Y:S01]  /*1ad0*/  VIADD R34, R32.reuse, 0x40 ;  /* 0x0000004020227836 */ /* 0x040fe20000000000 */
[----:B------:R-:W-:Y:S01]  /*1ae0*/  SHF.R.S32.HI R33, RZ, 0x1f, R32 ;  /* 0x0000001fff217819 */ /* 0x000fe20000011420 */
[----:B------:R-:W-:Y:S01]  /*1af0*/  IMAD.IADD R14, R9, 0x1, -R14 ;  /* 0x00000001090e7824 */ /* 0x000fe200078e0a0e */
[C---:B------:R-:W-:Y:S01]  /*1b00*/  IADD3 R16, P0, R32.reuse, UR9, RZ ;  /* 0x0000000920107c10 */ /* 0x040fe2000ff1e0ff */
[C---:B------:R-:W-:Y:S01]  /*1b10*/  VIADD R31, R32.reuse, 0x80 ;  /* 0x00000080201f7836 */ /* 0x040fe20000000000 */
[----:B------:R-:W-:Y:S01]  /*1b20*/  IADD3 R30, R32, 0xc0, RZ ;  /* 0x000000c0201e7810 */ /* 0x000fe20007ffe0ff */
[----:B------:R-:W-:Y:S01]  /*1b30*/  IMAD R5, R5, UR12, R14 ;  /* 0x0000000c05057c24 */ /* 0x000fe2000f8e020e */
[----:B------:R-:W-:Y:S01]  /*1b40*/  IADD3.X R17, R33, UR40, RZ, P0, !PT ;  /* 0x0000002821117c10 */ /* 0x000fe200087fe4ff */
[----:B------:R-:W-:Y:S01]  /*1b50*/  UIADD3 UR12, UP2, UP1, UR55, UR16, UR57 ;  /* 0x00000010370c7290 */ /* 0x000fe2000f95e039 */
[----:B------:R-:W-:Y:S01]  /*1b60*/  IADD3 R15, P0, R6, UR11, RZ ;  /* 0x0000000b060f7c10 */ /* 0x000fe2000ff1e0ff */
[----:B------:R-:W-:Y:S01]  /*1b70*/  USHF.R.S32.HI UR16, URZ, 0x1f, UR13 ;  /* 0x0000001f3f107899 */ /* 0x000fe2000801140d */
[----:B------:R3:W-:Y:S01]  /*1b80*/  STL [R1+0x14], R33 ;  /* 0x0000142101007387 */ /* 0x0007e20000100800 */
[----:B------:R-:W-:Y:S01]  /*1b90*/  IMAD.WIDE.U32 R16, R2, UR11, R16 ;  /* 0x0000000b02107c25 */ /* 0x000fe2000f8e0010 */
[----:B------:R-:W-:Y:S01]  /*1ba0*/  IADD3.X R19, R7, UR35, RZ, P0, !PT ;  /* 0x0000002307137c10 */ /* 0x000fe200087fe4ff */
[----:B------:R-:W-:Y:S01]  /*1bb0*/  UIADD3.X UR8, UR54, UR8, UR48, UP2, UP1 ;  /* 0x0000000836087290 */ /* 0x000fe200097e2430 */
[----:B------:R-:W-:Y:S01]  /*1bc0*/  IADD3 R14, P0, R5, UR12, RZ ;  /* 0x0000000c050e7c10 */ /* 0x000fe2000ff1e0ff */
[----:B------:R-:W-:Y:S01]  /*1bd0*/  IMAD.IADD R25, R17, 0x1, R24 ;  /* 0x0000000111197824 */ /* 0x000fe200078e0218 */
[----:B------:R-:W-:Y:S01]  /*1be0*/  MOV R24, R16 ;  /* 0x0000001000187202 */ /* 0x000fe20000000f00 */
[----:B------:R-:W-:Y:S01]  /*1bf0*/  IMAD R16, R19, UR24, RZ ;  /* 0x0000001813107c24 */ /* 0x000fe2000f8e02ff */
[----:B------:R-:W-:Y:S01]  /*1c00*/  ULEA.HI UR16, UR16, UR13, URZ, 0x6 ;  /* 0x0000000d10107291 */ /* 0x000fe2000f8f303f */
[----:B------:R-:W-:Y:S01]  /*1c10*/  IMAD.WIDE.U32 R20, R15, UR24, R32 ;  /* 0x000000180f147c25 */ /* 0x000fe2000f8e0020 */
[----:B------:R-:W-:Y:S01]  /*1c20*/  LEA.HI.X.SX32 R5, R5, UR8, 0x1, P0 ;  /* 0x0000000805057c11 */ /* 0x000fe200080f0eff */
[----:B------:R-:W-:Y:S01]  /*1c30*/  UIMAD.WIDE UR12, UR43, 0x4, UR46 ;  /* 0x000000042b0c78a5 */ /* 0x000fe2000f8e022e */
[----:B------:R-:W-:Y:S01]  /*1c40*/  LEA R22, P0, R14, UR28, 0x2 ;  /* 0x0000001c0e167c11 */ /* 0x000fe2000f8010ff */
[----:B------:R-:W-:Y:S01]  /*1c50*/  IMAD.U32 R17, RZ, RZ, UR14 ;  /* 0x0000000eff117e24 */ /* 0x000fe2000f8e00ff */
[----:B------:R-:W-:Y:S01]  /*1c60*/  IADD3 R20, P2, R20, UR41, RZ ;  /* 0x0000002914147c10 */ /* 0x000fe2000ff5e0ff */
[----:B------:R-:W-:Y:S01]  /*1c70*/  IMAD R16, R15, UR25, R16 ;  /* 0x000000190f107c24 */ /* 0x000fe2000f8e0210 */
[----:B------:R-:W-:Y:S01]  /*1c80*/  LEA.HI.X R23, R14, UR29, R5, 0x2, P0 ;  /* 0x0000001d0e177c11 */ /* 0x000fe200080f1405 */
[----:B------:R-:W-:Y:S01]  /*1c90*/  IMAD.WIDE.U32 R24, R17, UR58, R24 ;  /* 0x0000003a11187c25 */ /* 0x000fe2000f8e0018 */
[----:B------:R-:W-:-:S02]  /*1ca0*/  USHF.R.S32.HI UR16, URZ, 0x6, UR16 ;  /* 0x000000063f107899 */ /* 0x000fc40008011410 */
[----:B------:R-:W-:Y:S01]  /*1cb0*/  IADD3.X R21, R21, UR39, R16, P2, !PT ;  /* 0x0000002715157c10 */ /* 0x000fe200097fe410 */
[----:B------:R-:W-:Y:S01]  /*1cc0*/  VIADD R25, R25, UR19 ;  /* 0x0000001319197c36 */ /* 0x000fe20008000000 */
[----:B------:R-:W-:Y:S01]  /*1cd0*/  ULDC.64 UR28, c[0x0][0x3e0] ;  /* 0x0000f800001c7ab9 */ /* 0x000fe20000000a00 */
[-C--:B------:R-:W-:Y:S01]  /*1ce0*/  IMAD R5, R7, R2.reuse, RZ ;  /* 0x0000000207057224 */ /* 0x080fe200078e02ff */
[----:B------:R-:W-:Y:S01]  /*1cf0*/  UISETP.LT.AND UP1, UPT, URZ, UR16, UPT ;  /* 0x000000103f00728c */ /* 0x000fe2000bf21270 */
[----:B------:R-:W-:Y:S01]  /*1d00*/  IMAD.WIDE.U32 R20, R13, UR58, R20 ;  /* 0x0000003a0d147c25 */ /* 0x000fe2000f8e0014 */
[----:B------:R3:W-:Y:S01]  /*1d10*/  STL.64 [R1+0x70], R22 ;  /* 0x0000701601007387 */ /* 0x0007e20000100a00 */
[----:B------:R-:W-:Y:S02]  /*1d20*/  UIMAD.WIDE UR34, UR34, 0x4, UR44 ;  /* 0x00000004222278a5 */ /* 0x000fe4000f8e022c */
[----:B------:R-:W-:Y:S01]  /*1d30*/  IMAD.WIDE.U32 R24, R6, R2, R24 ;  /* 0x0000000206187225 */ /* 0x000fe200078e0018 */
[----:B------:R-:W-:Y:S01]  /*1d40*/  LEA R35, P3, R20, UR26, 0x1 ;  /* 0x0000001a14237c11 */ /* 0x000fe2000f8608ff */
[----:B------:R3:W-:Y:S01]  /*1d50*/  STL [R1+0x40], R34 ;  /* 0x0000402201007387 */ /* 0x0007e20000100800 */
[----:B------:R-:W-:Y:S01]  /*1d60*/  USEL UR16, URZ, UR16, !UP1 ;  /* 0x000000103f107287 */ /* 0x000fe2000c800000 */
[----:B------:R-:W-:Y:S01]  /*1d70*/  IMAD R5, R6, R3, R5 ;  /* 0x0000000306057224 */ /* 0x000fe200078e0205 */
[----:B------:R-:W-:Y:S01]  /*1d80*/  LEA R37, P2, R24, UR28, 0x1 ;  /* 0x0000001c18257c11 */ /* 0x000fe2000f8408ff */
[----:B------:R-:W-:Y:S01]  /*1d90*/  VIADD R14, R21, UR15 ;  /* 0x0000000f150e7c36 */ /* 0x000fe20008000000 */
[----:B------:R3:W-:Y:S01]  /*1da0*/  STL [R1+0x3c], R31 ;  /* 0x00003c1f01007387 */ /* 0x0007e20000100800 */
[----:B------:R-:W-:Y:S01]  /*1db0*/  UISETP.GT.AND UP1, UPT, UR49, UR16, UPT ;  /* 0x000000103100728c */ /* 0x000fe2000bf24270 */
[----:B------:R-:W-:Y:S01]  /*1dc0*/  IADD3 R18, R25, R5, RZ ;  /* 0x0000000519127210 */ /* 0x000fe20007ffe0ff */
[----:B------:R-:W-:Y:S01]  /*1dd0*/  UMOV UR14, UR12 ;  /* 0x0000000c000e7c82 */ /* 0x000fe20008000000 */
[----:B------:R-:W-:Y:S01]  /*1de0*/  LEA.HI.X R28, R20, UR27, R14, 0x1, P3 ;  /* 0x0000001b141c7c11 */ /* 0x000fe200098f0c0e */
[----:B------:R3:W-:Y:S01]  /*1df0*/  STL [R1+0x38], R30 ;  /* 0x0000381e01007387 */ /* 0x0007e20000100800 */
[----:B------:R-:W-:Y:S01]  /*1e00*/  LEA.HI.X R36, R24, UR29, R18, 0x1, P2 ;  /* 0x0000001d18247c11 */ /* 0x000fe200090f0c12 */
[----:B------:R-:W-:Y:S01]  /*1e10*/  UMOV UR12, UR34 ;  /* 0x00000022000c7c82 */ /* 0x000fe20008000000 */
[----:B------:R-:W-:Y:S01]  /*1e20*/  PLOP3.LUT P0, PT, PT, PT, UP1, 0x80, 0x0 ;  /* 0x000000000000781c */ /* 0x000fe20003f0f018 */
[----:B------:R3:W-:Y:S01]  /*1e30*/  STL [R1+0x50], R35 ;  /* 0x0000502301007387 */ /* 0x0007e20000100800 */
[----:B------:R-:W-:-:S03]  /*1e40*/  UMOV UR11, UR35 ;  /* 0x00000023000b7c82 */ /* 0x000fc60008000000 */
[----:B------:R3:W-:Y:S04]  /*1e50*/  STL [R1+0x58], R37 ;  /* 0x0000582501007387 */ /* 0x0007e80000100800 */
[----:B------:R3:W-:Y:S04]  /*1e60*/  STL [R1+0x4c], R28 ;  /* 0x00004c1c01007387 */ /* 0x0007e80000100800 */
[----:B------:R3:W-:Y:S01]  /*1e70*/  STL [R1+0x54], R36 ;  /* 0x0000542401007387 */ /* 0x0007e20000100800 */
        /* <DEDUP_REMOVED lines=20> */
.L_x_338:
        /* <DEDUP_REMOVED lines=20> */
.L_x_339:
[----:B------:R-:W-:Y:S01]  /*2100*/  UIMAD UR5, UR20, UR12, URZ ;  /* 0x0000000c140572a4 */ /* 0x000fe2000f8e023f */
[----:B------:R-:W-:Y:S01]  /*2110*/  IMAD.U32 R4, RZ, RZ, UR12 ;  /* 0x0000000cff047e24 */ /* 0x000fe2000f8e00ff */
[----:B------:R-:W-:Y:S01]  /*2120*/  UIADD3 UR10, -UR32, UR10, URZ ;  /* 0x0000000a200a7290 */ /* 0x000fe2000fffe13f */
[----:B------:R-:W-:Y:S01]  /*2130*/  VIADD R2, R6, 0x20 ;  /* 0x0000002006027836 */ /* 0x000fe20000000000 */
[----:B------:R-:W-:Y:S01]  /*2140*/  UIMAD UR5, UR32, UR13, UR5 ;  /* 0x0000000d200572a4 */ /* 0x000fe2000f8e0205 */
[----:B------:R-:W-:Y:S01]  /*2150*/  IMAD.WIDE.U32 R4, R4, UR32, R32 ;  /* 0x0000002004047c25 */ /* 0x000fe2000f8e0020 */
[----:B------:R-:W-:Y:S01]  /*2160*/  USHF.R.S32.HI UR18, URZ, 0x1f, UR58 ;  /* 0x0000001f3f127899 */ /* 0x000fe2000801143a */
[----:B------:R-:W-:Y:S01]  /*2170*/  BSSY B0, `(.L_x_340) ;  /* 0x000001e000007945 */ /* 0x000fe20003800000 */
[----:B------:R-:W-:Y:S01]  /*2180*/  ULDC.64 UR14, c[0x0][0x468] ;  /* 0x00011a00000e7ab9 */ /* 0x000fe20000000a00 */
[----:B------:R-:W-:Y:S02]  /*2190*/  ISETP.GE.AND P5, PT, R6, UR10, PT ;  /* 0x0000000a06007c0c */ /* 0x000fe4000bfa6270 */
[----:B------:R-:W-:Y:S01]  /*21a0*/  MOV R3, UR5 ;  /* 0x0000000500037c02 */ /* 0x000fe20008000f00 */
[----:B------:R-:W-:Y:S01]  /*21b0*/  UIMAD UR5, UR18, UR14, URZ ;  /* 0x0000000e120572a4 */ /* 0x000fe2000f8e023f */
[----:B------:R-:W-:-:S02]  /*21c0*/  IADD3 R4, P0, R4, UR11, RZ ;  /* 0x0000000b04047c10 */ /* 0x000fc4000ff1e0ff */
[----:B------:R-:W-:Y:S01]  /*21d0*/  MOV R8, UR14 ;  /* 0x0000000e00087c02 */ /* 0x000fe20008000f00 */
[----:B------:R-:W-:Y:S01]  /*21e0*/  UIMAD UR15, UR58, UR15, UR5 ;  /* 0x0000000f3a0f72a4 */ /* 0x000fe2000f8e0205 */
[----:B------:R-:W-:Y:S02]  /*21f0*/  IADD3.X R5, R5, UR21, R3, P0, !PT ;  /* 0x0000001505057c10 */ /* 0x000fe400087fe403 */
[----:B------:R-:W-:Y:S01]  /*2200*/  ISETP.GE.AND P4, PT, R2, UR10, PT ;  /* 0x0000000a02007c0c */ /* 0x000fe2000bf86270 */
[----:B------:R-:W-:-:S04]  /*2210*/  IMAD.WIDE.U32 R8, R8, UR58, R4 ;  /* 0x0000003a08087c25 */ /* 0x000fc8000f8e0004 */
[----:B------:R-:W-:Y:S01]  /*2220*/  VIADD R3, R9, UR15 ;  /* 0x0000000f09037c36 */ /* 0x000fe20008000000 */
[----:B------:R-:W-:Y:S07]  /*2230*/  @P5 BRA `(.L_x_341) ;  /* 0x0000000000445947 */ /* 0x000fee0003800000 */
[----:B------:R-:W-:Y:S01]  /*2240*/  IMAD.MOV.U32 R2, RZ, RZ, R8 ;  /* 0x000000ffff027224 */ /* 0x000fe200078e0008 */
[----:B------:R-:W-:Y:S01]  /*2250*/  ULDC UR5, c[0x0][0x2d0] ;  /* 0x0000b40000057ab9 */ /* 0x000fe20000000800 */
[----:B------:R-:W-:Y:S01]  /*2260*/  IMAD R5, R7, UR12, RZ ;  /* 0x0000000c07057c24 */ /* 0x000fe2000f8e02ff */
[----:B------:R-:W-:Y:S01]  /*2270*/  ISETP.GE.AND P6, PT, R32, UR5, PT ;  /* 0x0000000520007c0c */ /* 0x000fe2000bfc6270 */
[----:B------:R-:W-:Y:S01]  /*2280*/  IMAD.WIDE.U32 R10, R6, UR12, R2 ;  /* 0x0000000c060a7c25 */ /* 0x000fe2000f8e0002 */
[----:B------:R-:W-:Y:S01]  /*2290*/  ISETP.GE.AND P3, PT, R34, UR5, PT ;  /* 0x0000000522007c0c */ /* 0x000fe2000bf66270 */
[----:B------:R-:W-:Y:S01]  /*22a0*/  ULDC.64 UR14, c[0x0][0x3f0] ;  /* 0x0000fc00000e7ab9 */ /* 0x000fe20000000a00 */
[----:B------:R-:W-:Y:S01]  /*22b0*/  ISETP.GE.AND P2, PT, R31, UR5, PT ;  /* 0x000000051f007c0c */ /* 0x000fe2000bf46270 */
[----:B------:R-:W-:Y:S01]  /*22c0*/  IMAD R2, R6, UR13, R5 ;  /* 0x0000000d06027c24 */ /* 0x000fe2000f8e0205 */
[----:B------:R-:W-:Y:S02]  /*22d0*/  ISETP.GE.AND P1, PT, R30, UR5, PT ;  /* 0x000000051e007c0c */ /* 0x000fe4000bf26270 */
[----:B------:R-:W-:Y:S01]  /*22e0*/  LEA R4, P0, R10, UR14, 0x1 ;  /* 0x0000000e0a047c11 */ /* 0x000fe2000f8008ff */
[----:B------:R-:W-:-:S05]  /*22f0*/  IMAD.IADD R2, R11, 0x1, R2 ;  /* 0x000000010b027824 */ /* 0x000fca00078e0202 */
[----:B------:R-:W-:-:S05]  /*2300*/  LEA.HI.X R5, R10, UR15, R2, 0x1, P0 ;  /* 0x0000000f0a057c11 */ /* 0x000fca00080f0c02 */
[----:B------:R1:W-:Y:S04]  /*2310*/  @!P6 STG.E.128 desc[UR6][R4.64], RZ ;  /* 0x000000ff0400e986 */ /* 0x0003e8000c101d06 */
[----:B------:R1:W-:Y:S04]  /*2320*/  @!P3 STG.E.128 desc[UR6][R4.64+0x80], RZ ;  /* 0x000080ff0400b986 */ /* 0x0003e8000c101d06 */
[----:B------:R1:W-:Y:S04]  /*2330*/  @!P2 STG.E.128 desc[UR6][R4.64+0x100], RZ ;  /* 0x000100ff0400a986 */ /* 0x0003e8000c101d06 */
[----:B------:R1:W-:Y:S02]  /*2340*/  @!P1 STG.E.128 desc[UR6][R4.64+0x180], RZ ;  /* 0x000180ff04009986 */ /* 0x0003e4000c101d06 */
.L_x_341:
[----:B------:R-:W-:Y:S05]  /*2350*/  BSYNC B0 ;  /* 0x0000000000007941 */ /* 0x000fea0003800000 */
.L_x_340:
[----:B------:R-:W-:Y:S04]  /*2360*/  BSSY B0, `(.L_x_342) ;  /* 0x0000015000007945 */ /* 0x000fe80003800000 */
[----:B------:R-:W-:Y:S05]  /*2370*/  @P4 BRA `(.L_x_343) ;  /* 0x00000000004c4947 */ /* 0x000fea0003800000 */
[----:B-1----:R-:W-:Y:S01]  /*2380*/  IADD3 R5, P0, R6, 0x20, RZ ;  /* 0x0000002006057810 */ /* 0x002fe20007f1e0ff */
[----:B------:R-:W-:Y:S01]  /*2390*/  IMAD.MOV.U32 R9, RZ, RZ, R3 ;  /* 0x000000ffff097224 */ /* 0x000fe200078e0003 */
[----:B------:R-:W-:Y:S01]  /*23a0*/  ULDC UR5, c[0x0][0x2d0] ;  /* 0x0000b40000057ab9 */ /* 0x000fe20000000800 */
[----:B------:R-:W-:Y:S01]  /*23b0*/  ULDC.64 UR10, c[0x0][0x3f0] ;  /* 0x0000fc00000a7ab9 */ /* 0x000fe20000000a00 */
[----:B------:R-:W-:Y:S01]  /*23c0*/  ISETP.GE.AND P3, PT, R32, UR5, PT ;  /* 0x0000000520007c0c */ /* 0x000fe2000bf66270 */
[----:B------:R-:W-:Y:S01]  /*23d0*/  IMAD.X R2, RZ, RZ, R7, P0 ;  /* 0x000000ffff027224 */ /* 0x000fe200000e0607 */
[----:B------:R-:W-:Y:S01]  /*23e0*/  ISETP.GE.AND P2, PT, R34, UR5, PT ;  /* 0x0000000522007c0c */ /* 0x000fe2000bf46270 */
[----:B------:R-:W-:Y:S01]  /*23f0*/  IMAD.WIDE.U32 R8, R5, UR12, R8 ;  /* 0x0000000c05087c25 */ /* 0x000fe2000f8e0008 */
[----:B------:R-:W-:Y:S02]  /*2400*/  ISETP.GE.AND P1, PT, R31, UR5, PT ;  /* 0x000000051f007c0c */ /* 0x000fe4000bf26270 */
[----:B------:R-:W-:Y:S01]  /*2410*/  ISETP.GE.AND P0, PT, R30, UR5, PT ;  /* 0x000000051e007c0c */ /* 0x000fe2000bf06270 */
[----:B------:R-:W-:Y:S01]  /*2420*/  IMAD R2, R2, UR12, RZ ;  /* 0x0000000c02027c24 */ /* 0x000fe2000f8e02ff */
[----:B------:R-:W-:-:S03]  /*2430*/  LEA R4, P6, R8, UR10, 0x1 ;  /* 0x0000000a08047c11 */ /* 0x000fc6000f8c08ff */
[----:B------:R-:W-:-:S04]  /*2440*/  IMAD R2, R5, UR13, R2 ;  /* 0x0000000d05027c24 */ /* 0x000fc8000f8e0202 */
[----:B------:R-:W-:-:S05]  /*2450*/  IMAD.IADD R3, R9, 0x1, R2 ;  /* 0x0000000109037824 */ /* 0x000fca00078e0202 */
[----:B------:R-:W-:-:S05]  /*2460*/  LEA.HI.X R5, R8, UR11, R3, 0x1, P6 ;  /* 0x0000000b08057c11 */ /* 0x000fca000b0f0c03 */
[----:B------:R2:W-:Y:S04]  /*2470*/  @!P3 STG.E.128 desc[UR6][R4.64], RZ ;  /* 0x000000ff0400b986 */ /* 0x0005e8000c101d06 */
[----:B------:R2:W-:Y:S04]  /*2480*/  @!P2 STG.E.128 desc[UR6][R4.64+0x80], RZ ;  /* 0x000080ff0400a986 */ /* 0x0005e8000c101d06 */
[----:B------:R2:W-:Y:S04]  /*2490*/  @!P1 STG.E.128 desc[UR6][R4.64+0x100], RZ ;  /* 0x000100ff04009986 */ /* 0x0005e8000c101d06 */
[----:B------:R2:W-:Y:S02]  /*24a0*/  @!P0 STG.E.128 desc[UR6][R4.64+0x180], RZ ;  /* 0x000180ff04008986 */ /* 0x0005e4000c101d06 */
.L_x_343:
[----:B------:R-:W-:Y:S05]  /*24b0*/  BSYNC B0 ;  /* 0x0000000000007941 */ /* 0x000fea0003800000 */
.L_x_342:
[----:B------:R-:W-:Y:S01]  /*24c0*/  IMAD.U32 R2, RZ, RZ, UR8 ;  /* 0x00000008ff027e24 */ /* 0x000fe2000f8e00ff */
[----:B------:R-:W-:Y:S01]  /*24d0*/  UIMAD UR5, UR20, UR8, URZ ;  /* 0x00000008140572a4 */ /* 0x000fe2000f8e023f */
[----:B------:R-:W-:Y:S01]  /*24e0*/  BSSY B0, `(.L_x_344) ;  /* 0x000001f000007945 */ /* 0x000fe20003800000 */
[----:B------:R-:W-:Y:S01]  /*24f0*/  USHF.R.S32.HI UR12, URZ, 0x1f, UR58 ;  /* 0x0000001f3f0c7899 */ /* 0x000fe2000801143a */
[----:B------:R-:W-:Y:S01]  /*2500*/  IMAD.WIDE.U32 R2, R2, UR32, R32 ;  /* 0x0000002002027c25 */ /* 0x000fe2000f8e0020 */
[----:B------:R-:W-:Y:S01]  /*2510*/  UIMAD UR5, UR32, UR9, UR5 ;  /* 0x00000009200572a4 */ /* 0x000fe2000f8e0205 */
[----:B------:R-:W-:Y:S01]  /*2520*/  ULDC.64 UR10, c[0x0][0x470] ;  /* 0x00011c00000a7ab9 */ /* 0x000fe20000000a00 */
[----:B-12---:R-:W-:-:S04]  /*2530*/  IADD3 R4, P0, R2, UR16, RZ ;  /* 0x0000001002047c10 */ /* 0x006fc8000ff1e0ff */
[----:B------:R-:W-:Y:S01]  /*2540*/  IMAD.U32 R2, RZ, RZ, UR5 ;  /* 0x00000005ff027e24 */ /* 0x000fe2000f8e00ff */
[----:B------:R-:W-:Y:S01]  /*2550*/  UIMAD UR5, UR12, UR10, URZ ;  /* 0x0000000a0c0572a4 */ /* 0x000fe2000f8e023f */
[----:B------:R-:W-:-:S03]  /*2560*/  MOV R8, UR10 ;  /* 0x0000000a00087c02 */ /* 0x000fc60008000f00 */
[----:B------:R-:W-:Y:S01]  /*2570*/  IADD3.X R5, R3, UR19, R2, P0, !PT ;  /* 0x0000001303057c10 */ /* 0x000fe200087fe402 */
[----:B------:R-:W-:Y:S02]  /*2580*/  UIMAD UR11, UR58, UR11, UR5 ;  /* 0x0000000b3a0b72a4 */ /* 0x000fe4000f8e0205 */
[----:B------:R-:W-:-:S05]  /*2590*/  IMAD.WIDE.U32 R8, R8, UR58, R4 ;  /* 0x0000003a08087c25 */ /* 0x000fca000f8e0004 */
[----:B------:R-:W-:Y:S01]  /*25a0*/  IADD3 R3, R9, UR11, RZ ;  /* 0x0000000b09037c10 */ /* 0x000fe2000fffe0ff */
[----:B------:R-:W-:Y:S06]  /*25b0*/  @P5 BRA `(.L_x_345) ;  /* 0x0000000000445947 */ /* 0x000fec0003800000 */
        /* <DEDUP_REMOVED lines=17> */
.L_x_345:
[----:B------:R-:W-:Y:S05]  /*26d0*/  BSYNC B0 ;  /* 0x0000000000007941 */ /* 0x000fea0003800000 */
.L_x_344:
[----:B------:R-:W-:Y:S05]  /*26e0*/  @P4 BRA `(.L_x_346) ;  /* 0x00000084003c4947 */ /* 0x000fea0003800000 */
[----:B------:R-:W-:Y:S01]  /*26f0*/  IADD3 R6, P0, R6, 0x20, RZ ;  /* 0x0000002006067810 */ /* 0x000fe20007f1e0ff */
[----:B------:R-:W-:Y:S01]  /*2700*/  IMAD.MOV.U32 R2, RZ, RZ, R8 ;  /* 0x000000ffff027224 */ /* 0x000fe200078e0008 */
[----:B------:R-:W-:Y:S01]  /*2710*/  ULDC UR5, c[0x0][0x2d0] ;  /* 0x0000b40000057ab9 */ /* 0x000fe20000000800 */
[----:B------:R-:W-:Y:S01]  /*2720*/  ULDC.64 UR10, c[0x0][0x3f8] ;  /* 0x0000fe00000a7ab9 */ /* 0x000fe20000000a00 */
[----:B------:R-:W-:Y:S01]  /*2730*/  ISETP.GE.AND P1, PT, R34, UR5, PT ;  /* 0x0000000522007c0c */ /* 0x000fe2000bf26270 */
[----:B------:R-:W-:Y:S01]  /*2740*/  IMAD.X R7, RZ, RZ, R7, P0 ;  /* 0x000000ffff077224 */ /* 0x000fe200000e0607 */
[----:B------:R-:W-:Y:S01]  /*2750*/  ISETP.GE.AND P2, PT, R32, UR5, PT ;  /* 0x0000000520007c0c */ /* 0x000fe2000bf46270 */
[----:B------:R-:W-:Y:S01]  /*2760*/  IMAD.WIDE.U32 R2, R6, UR8, R2 ;  /* 0x0000000806027c25 */ /* 0x000fe2000f8e0002 */
[----:B------:R-:W-:-:S03]  /*2770*/  ISETP.GE.AND P0, PT, R31, UR5, PT ;  /* 0x000000051f007c0c */ /* 0x000fc6000bf06270 */
[----:B------:R-:W-:Y:S01]  /*2780*/  IMAD R7, R7, UR8, RZ ;  /* 0x0000000807077c24 */ /* 0x000fe2000f8e02ff */
[----:B-1----:R-:W-:-:S03]  /*2790*/  LEA R4, P3, R2, UR10, 0x1 ;  /* 0x0000000a02047c11 */ /* 0x002fc6000f8608ff */
[----:B------:R-:W-:-:S04]  /*27a0*/  IMAD R7, R6, UR9, R7 ;  /* 0x0000000906077c24 */ /* 0x000fc8000f8e0207 */
[----:B------:R-:W-:-:S05]  /*27b0*/  IMAD.IADD R7, R3, 0x1, R7 ;  /* 0x0000000103077824 */ /* 0x000fca00078e0207 */
        /* <DEDUP_REMOVED lines=8> */
.L_x_337:
[----:B------:R-:W2:Y:S01]  /*2840*/  LDL R38, [R1+0x8] ;  /* 0x0000080001267983 */ /* 0x000ea20000100800 */
[----:B------:R-:W-:Y:S01]  /*2850*/  PLOP3.LUT P0, PT, PT, PT, UP4, 0x80, 0x0 ;  /* 0x000000000000781c */ /* 0x000fe20003f0f048 */
[----:B------:R-:W-:Y:S01]  /*2860*/  UIMAD UR8, UR5, -0x40, UR37 ;  /* 0xffffffc0050878a4 */ /* 0x000fe2000f8e0225 */
[C---:B------:R-:W-:Y:S01]  /*2870*/  VIADD R5, R6.reuse, 0x20 ;  /* 0x0000002006057836 */ /* 0x040fe20000000000 */
[----:B------:R-:W-:Y:S01]  /*2880*/  ULEA.HI UR34, UR5, UR5, URZ, 0x1 ;  /* 0x0000000505227291 */ /* 0x000fe2000f8f083f */
[----:B------:R-:W-:Y:S09]  /*2890*/  BSSY B0, `(.L_x_347) ;  /* 0x0000036000007945 */ /* 0x000ff20003800000 */
[----:B------:R-:W-:Y:S01]  /*28a0*/  @P0 BAR.SYNC.DEFER_BLOCKING 0x0 ;  /* 0x0000000000000b1d */ /* 0x000fe20000010000 */
[----:B------:R-:W-:Y:S01]  /*28b0*/  ISETP.GE.AND P6, PT, R6, UR8, PT ;  /* 0x0000000806007c0c */ /* 0x000fe2000bfc6270 */
[----:B------:R-:W-:Y:S01]  /*28c0*/  ULOP3.LUT UR34, UR34, 0xfffffffe, URZ, 0xc0, !UPT ;  /* 0xfffffffe22227892 */ /* 0x000fe2000f8ec03f */
[----:B------:R-:W-:-:S03]  /*28d0*/  ISETP.GE.AND P5, PT, R5, UR8, PT ;  /* 0x0000000805007c0c */ /* 0x000fc6000bfa6270 */
[----:B------:R-:W-:-:S04]  /*28e0*/  UIADD3 UR34, UR5, -UR34, URZ ;  /* 0x8000002205227290 */ /* 0x000fc8000fffe03f */
[----:B------:R-:W-:Y:S01]  /*28f0*/  UISETP.NE.AND UP0, UPT, UR34, 0x1, UPT ;  /* 0x000000012200788c */ /* 0x000fe2000bf05270 */
[----:B--2---:R-:W-:-:S05]  /*2900*/  LEA R29, R38, UR4, 0x1 ;  /* 0x00000004261d7c11 */ /* 0x004fca000f8e08ff */
[----:B------:R1:W-:Y:S04]  /*2910*/  @P6 STS.128 [R29+0x10000], RZ ;  /* 0x010000ff1d006388 */ /* 0x0003e80000000c00 */
[----:B------:R1:W-:Y:S04]  /*2920*/  @P6 STS.128 [R29+0x12000], RZ ;  /* 0x012000ff1d006388 */ /* 0x0003e80000000c00 */
[----:B------:R1:W-:Y:S04]  /*2930*/  @P6 STS.128 [R29+0x14000], RZ ;  /* 0x014000ff1d006388 */ /* 0x0003e80000000c00 */
[----:B------:R1:W-:Y:S04]  /*2940*/  STL [R1+0x34], R29 ;  /* 0x0000341d01007387 */ /* 0x0003e80000100800 */
[----:B------:R1:W-:Y:S01]  /*2950*/  @P6 STS.128 [R29+0x16000], RZ ;  /* 0x016000ff1d006388 */ /* 0x0003e20000000c00 */
[----:B------:R-:W-:Y:S05]  /*2960*/  @P6 BRA `(.L_x_348) ;  /* 0x0000000000a06947 */ /* 0x000fea0003800000 */
[----:B------:R-:W2:Y:S01]  /*2970*/  LDC.64 R26, c[0x0][0x3e0] ;  /* 0x0000f800ff1a7b82 */ /* 0x000ea20000000a00 */
[----:B---3--:R-:W-:Y:S01]  /*2980*/  IMAD R22, R19, R2, RZ ;  /* 0x0000000213167224 */ /* 0x008fe200078e02ff */
        /* <DEDUP_REMOVED lines=38> */
.L_x_348:
[----:B------:R-:W-:Y:S05]  /*2bf0*/  BSYNC B0 ;  /* 0x0000000000007941 */ /* 0x000fea0003800000 */
.L_x_347:
[----:B------:R1:W-:Y:S01]  /*2c00*/  @P5 STS.128 [R29+0x11000], RZ ;  /* 0x011000ff1d005388 */ /* 0x0003e20000000c00 */
[----:B------:R-:W-:Y:S01]  /*2c10*/  VIADD R19, R38, 0x4000 ;  /* 0x0000400026137836 */ /* 0x000fe20000000000 */
[----:B------:R-:W-:Y:S01]  /*2c20*/  PLOP3.LUT P0, PT, PT, PT, UP0, 0x80, 0x0 ;  /* 0x000000000000781c */ /* 0x000fe20003f0f008 */
[----:B------:R-:W-:Y:S01]  /*2c30*/  BSSY B0, `(.L_x_349) ;  /* 0x000002c000007945 */ /* 0x000fe20003800000 */
[----:B------:R1:W-:Y:S02]  /*2c40*/  @P5 STS.128 [R29+0x13000], RZ ;  /* 0x013000ff1d005388 */ /* 0x0003e40000000c00 */
[----:B------:R-:W-:Y:S02]  /*2c50*/  SEL R19, R19, R38, !P0 ;  /* 0x0000002613137207 */ /* 0x000fe40004000000 */
[----:B------:R1:W-:Y:S04]  /*2c60*/  @P5 STS.128 [R29+0x15000], RZ ;  /* 0x015000ff1d005388 */ /* 0x0003e80000000c00 */
[----:B------:R1:W-:Y:S01]  /*2c70*/  @P5 STS.128 [R29+0x17000], RZ ;  /* 0x017000ff1d005388 */ /* 0x0003e20000000c00 */
[----:B------:R-:W-:Y:S05]  /*2c80*/  @P5 BRA `(.L_x_350) ;  /* 0x0000000000985947 */ /* 0x000fea0003800000 */
[----:B------:R-:W-:Y:S01]  /*2c90*/  ULDC UR9, c[0x0][0x2d0] ;  /* 0x0000b40000097ab9 */ /* 0x000fe20000000800 */
[----:B--23--:R-:W-:Y:S01]  /*2ca0*/  IMAD.WIDE.U32 R22, R2, 0x20, RZ ;  /* 0x0000002002167825 */ /* 0x00cfe200078e00ff */
[----:B------:R-:W-:Y:S02]  /*2cb0*/  ISETP.GE.AND P2, PT, R32, UR9, PT ;  /* 0x0000000920007c0c */ /* 0x000fe4000bf46270 */
[----:B------:R-:W-:Y:S01]  /*2cc0*/  ISETP.GE.AND P4, PT, R34, UR9, PT ;  /* 0x0000000922007c0c */ /* 0x000fe2000bf86270 */
[----:B------:R-:W-:Y:S01]  /*2cd0*/  IMAD.SHL.U32 R17, R3, 0x20, RZ ;  /* 0x0000002003117824 */ /* 0x000fe200078e00ff */
[----:B------:R-:W-:Y:S02]  /*2ce0*/  IADD3 R24, P1, R24, R22, RZ ;  /* 0x0000001618187210 */ /* 0x000fe40007f3e0ff */
[----:B------:R-:W-:Y:S02]  /*2cf0*/  ISETP.GE.AND P3, PT, R31, UR9, PT ;  /* 0x000000091f007c0c */ /* 0x000fe4000bf66270 */
[----:B------:R-:W-:-:S05]  /*2d00*/  IADD3.X R17, R18, R23, R17, P1, !PT ;  /* 0x0000001712117210 */ /* 0x000fca0000ffe411 */
[C---:B------:R-:W-:Y:S01]  /*2d10*/  @!P2 LEA R22, P1, R2.reuse, R37, 0x6 ;  /* 0x000000250216a211 */ /* 0x040fe200078230ff */
[----:B------:R2:W-:Y:S03]  /*2d20*/  @P2 STS.128 [R29+0x11000], RZ ;  /* 0x011000ff1d002388 */ /* 0x0005e60000000c00 */
[----:B------:R-:W-:Y:S02]  /*2d30*/  @!P2 LEA.HI.X R23, R2, R36, R3, 0x6, P1 ;  /* 0x000000240217a211 */ /* 0x000fe400008f3403 */
[----:B------:R-:W-:-:S03]  /*2d40*/  @!P4 LEA R2, P1, R24, UR28, 0x1 ;  /* 0x0000001c1802cc11 */ /* 0x000fc6000f8208ff */
[----:B------:R-:W-:Y:S01]  /*2d50*/  @!PT LDS RZ, [RZ] ;  /* 0x00000000fffff984 */ /* 0x000fe20000000800 */
[----:B------:R-:W-:Y:S01]  /*2d60*/  @!PT LDS RZ, [RZ] ;  /* 0x00000000fffff984 */ /* 0x000fe20000000800 */
[----:B------:R-:W-:Y:S01]  /*2d70*/  @!PT LDS RZ, [RZ] ;  /* 0x00000000fffff984 */ /* 0x000fe20000000800 */
[----:B------:R2:W-:Y:S01]  /*2d80*/  @!P2 LDGSTS.E.BYPASS.LTC128B.128 [R29+0x11000], desc[UR6][R22.64] ;  /* 0x11000000161dafae */ /* 0x0005e2000b901d46 */
[----:B------:R-:W-:Y:S02]  /*2d90*/  @!P4 LEA.HI.X R3, R24, UR29, R17, 0x1, P1 ;  /* 0x0000001d1803cc11 */ /* 0x000fe400088f0c11 */
[----:B------:R-:W-:Y:S01]  /*2da0*/  ISETP.GE.AND P1, PT, R30, UR9, PT ;  /* 0x000000091e007c0c */ /* 0x000fe2000bf26270 */
[----:B------:R2:W-:Y:S01]  /*2db0*/  @P4 STS.128 [R29+0x13000], RZ ;  /* 0x013000ff1d004388 */ /* 0x0005e20000000c00 */
[----:B----4-:R-:W-:-:S03]  /*2dc0*/  @!P3 LEA R26, P2, R24, UR28, 0x1 ;  /* 0x0000001c181abc11 */ /* 0x010fc6000f8408ff */
        /* <DEDUP_REMOVED lines=18> */
.L_x_350:
[----:B------:R-:W-:Y:S05]  /*2ef0*/  BSYNC B0 ;  /* 0x0000000000007941 */ /* 0x000fea0003800000 */
.L_x_349:
[----:B--2-4-:R-:W-:Y:S01]  /*2f00*/  LEA R26, R19, UR4, 0x1 ;  /* 0x00000004131a7c11 */ /* 0x014fe2000f8e08ff */
[----:B------:R-:W-:Y:S04]  /*2f10*/  BSSY B0, `(.L_x_351) ;  /* 0x0000046000007945 */ /* 0x000fe80003800000 */
[----:B------:R2:W-:Y:S01]  /*2f20*/  STL [R1+0x68], R26 ;  /* 0x0000681a01007387 */ /* 0x0005e20000100800 */
[----:B------:R-:W-:Y:S05]  /*2f30*/  @!P6 BRA `(.L_x_352) ;  /* 0x000000000044e947 */ /* 0x000fea0003800000 */
[----:B------:R4:W-:Y:S04]  /*2f40*/  STS [R26], RZ ;  /* 0x000000ff1a007388 */ /* 0x0009e80000000800 */
[----:B------:R4:W-:Y:S04]  /*2f50*/  STS [R26+0x4], RZ ;  /* 0x000004ff1a007388 */ /* 0x0009e80000000800 */
        /* <DEDUP_REMOVED lines=13> */
[----:B------:R4:W-:Y:S01]  /*3030*/  STS [R26+0x600c], RZ ;  /* 0x00600cff1a007388 */ /* 0x0009e20000000800 */
[----:B------:R-:W-:Y:S05]  /*3040*/  BRA `(.L_x_353) ;  /* 0x0000000000c87947 */ /* 0x000fea0003800000 */
.L_x_352:
[----:B------:R-:W4:Y:S01]  /*3050*/  LDC.64 R2, c[0x0][0x210] ;  /* 0x00008400ff027b82 */ /* 0x000f220000000a00 */
[----:B------:R-:W-:Y:S01]  /*3060*/  IMAD.U32 R18, RZ, RZ, UR41 ;  /* 0x00000029ff127e24 */ /* 0x000fe2000f8e00ff */
[----:B------:R-:W-:Y:S01]  /*3070*/  ULDC UR9, c[0x0][0x2d0] ;  /* 0x0000b40000097ab9 */ /* 0x000fe20000000800 */
[----:B------:R-:W-:Y:S01]  /*3080*/  IMAD.U32 R19, RZ, RZ, UR39 ;  /* 0x00000027ff137e24 */ /* 0x000fe2000f8e00ff */
[----:B------:R-:W-:Y:S02]  /*3090*/  ISETP.GE.AND P1, PT, R32, UR9, PT ;  /* 0x0000000920007c0c */ /* 0x000fe4000bf26270 */
[----:B------:R-:W-:Y:S01]  /*30a0*/  ISETP.GE.AND P3, PT, R34, UR9, PT ;  /* 0x0000000922007c0c */ /* 0x000fe2000bf66270 */
[----:B------:R-:W-:Y:S01]  /*30b0*/  IMAD.WIDE.U32 R18, R15, UR24, R18 ;  /* 0x000000180f127c25 */ /* 0x000fe2000f8e0012 */
[----:B------:R-:W-:-:S04]  /*30c0*/  ISETP.GE.AND P2, PT, R31, UR9, PT ;  /* 0x000000091f007c0c */ /* 0x000fc8000bf46270 */
[----:B------:R-:W-:-:S03]  /*30d0*/  IADD3 R19, R16, R19, RZ ;  /* 0x0000001310137210 */ /* 0x000fc60007ffe0ff */
[----:B------:R-:W-:Y:S02]  /*30e0*/  IMAD.WIDE.U32 R16, R13, UR58, R18 ;  /* 0x0000003a0d107c25 */ /* 0x000fe4000f8e0012 */
[----:B---3--:R-:W-:Y:S01]  /*30f0*/  @!P1 MOV R22, R35 ;  /* 0x0000002300169202 */ /* 0x008fe20000000f00 */
[----:B------:R3:W-:Y:S01]  /*3100*/  @P1 STS [R26], RZ ;  /* 0x000000ff1a001388 */ /* 0x0007e20000000800 */
[----:B------:R-:W-:-:S03]  /*3110*/  @!P1 IMAD.MOV.U32 R23, RZ, RZ, R28 ;  /* 0x000000ffff179224 */ /* 0x000fc600078e001c */
[----:B------:R3:W-:Y:S01]  /*3120*/  @P1 STS [R26+0x4], RZ ;  /* 0x000004ff1a001388 */ /* 0x0007e20000000800 */
[----:B----4-:R-:W-:-:S03]  /*3130*/  IMAD.WIDE R18, R32, 0x2, R2 ;  /* 0x0000000220127825 */ /* 0x010fc600078e0202 */
[----:B------:R3:W-:Y:S01]  /*3140*/  @P1 STS [R26+0x8], RZ ;  /* 0x000008ff1a001388 */ /* 0x0007e20000000800 */
[----:B------:R-:W-:Y:S01]  /*3150*/  VIADD R2, R17, UR15 ;  /* 0x0000000f11027c36 */ /* 0x000fe20008000000 */
[C---:B------:R-:W-:Y:S02]  /*3160*/  LEA R18, P4, R16.reuse, R18, 0x1 ;  /* 0x0000001210127211 */ /* 0x040fe400078808ff */
[----:B------:R3:W-:Y:S02]  /*3170*/  @P1 STS [R26+0xc], RZ ;  /* 0x00000cff1a001388 */ /* 0x0007e40000000800 */
[----:B------:R-:W-:Y:S02]  /*3180*/  LEA.HI.X R19, R16, R19, R2, 0x1, P4 ;  /* 0x0000001310137211 */ /* 0x000fe400020f0c02 */
[----:B------:R-:W-:Y:S01]  /*3190*/  @!PT LDS RZ, [RZ] ;  /* 0x00000000fffff984 */ /* 0x000fe20000000800 */
[----:B------:R-:W-:Y:S01]  /*31a0*/  @!PT LDS RZ, [RZ] ;  /* 0x00000000fffff984 */ /* 0x000fe20000000800 */
[----:B------:R-:W-:Y:S01]  /*31b0*/  @!PT LDS RZ, [RZ] ;  /* 0x00000000fffff984 */ /* 0x000fe20000000800 */
[----:B------:R3:W-:Y:S01]  /*31c0*/  @!P1 LDGSTS.E.BYPASS.LTC128B.128 [R26], desc[UR6][R22.64] ;  /* 0x00000000161a9fae */ /* 0x0007e2000b901d46 */
[----:B------:R-:W-:-:S03]  /*31d0*/  ISETP.GE.AND P1, PT, R30, UR9, PT ;  /* 0x000000091e007c0c */ /* 0x000fc6000bf26270 */
[----:B------:R3:W-:Y:S04]  /*31e0*/  @P3 STS [R26+0x2000], RZ ;  /* 0x002000ff1a003388 */ /* 0x0007e80000000800 */
[----:B------:R3:W-:Y:S04]  /*31f0*/  @P3 STS [R26+0x2004], RZ ;  /* 0x002004ff1a003388 */ /* 0x0007e80000000800 */
[----:B------:R3:W-:Y:S04]  /*3200*/  @P3 STS [R26+0x2008], RZ ;  /* 0x002008ff1a003388 */ /* 0x0007e80000000800 */
[----:B------:R3:W-:Y:S04]  /*3210*/  @P3 STS [R26+0x200c], RZ ;  /* 0x00200cff1a003388 */ /* 0x0007e80000000800 */
[----:B------:R-:W-:Y:S01]  /*3220*/  @!PT LDS RZ, [RZ] ;  /* 0x00000000fffff984 */ /* 0x000fe20000000800 */
[----:B------:R-:W-:Y:S01]  /*3230*/  @!PT LDS RZ, [RZ] ;  /* 0x00000000fffff984 */ /* 0x000fe20000000800 */
[----:B------:R-:W-:Y:S01]  /*3240*/  @!PT LDS RZ, [RZ] ;  /* 0x00000000fffff984 */ /* 0x000fe20000000800 */
[----:B------:R3:W-:Y:S04]  /*3250*/  @!P3 LDGSTS.E.BYPASS.LTC128B.128 [R26+0x2000], desc[UR6][R18.64+0x80] ;  /* 0x02000080121abfae */ /* 0x0007e8000b901d46 */
        /* <DEDUP_REMOVED lines=11> */
[----:B------:R3:W-:Y:S01]  /*3310*/  @P1 STS [R26+0x600c], RZ ;  /* 0x00600cff1a001388 */ /* 0x0007e20000000800 */
[----:B------:R-:W-:Y:S05]  /*3320*/  @P1 BRA `(.L_x_353) ;  /* 0x0000000000101947 */ /* 0x000fea0003800000 */
[----:B------:R-:W-:Y:S01]  /*3330*/  @!PT LDS RZ, [RZ] ;  /* 0x00000000fffff984 */ /* 0x000fe20000000800 */
[----:B------:R-:W-:Y:S01]  /*3340*/  @!PT LDS RZ, [RZ] ;  /* 0x00000000fffff984 */ /* 0x000fe20000000800 */
[----:B------:R-:W-:Y:S01]  /*3350*/  @!PT LDS RZ, [RZ] ;  /* 0x00000000fffff984 */ /* 0x000fe20000000800 */
[----:B------:R4:W-:Y:S02]  /*3360*/  LDGSTS.E.BYPASS.LTC128B.128 [R26+0x6000], desc[UR6][R18.64+0x180] ;  /* 0x06000180121a7fae */ /* 0x0009e4000b901d46 */
.L_x_353:
[----:B------:R-:W-:Y:S05]  /*3370*/  BSYNC B0 ;  /* 0x0000000000007941 */ /* 0x000fea0003800000 */
.L_x_351:
[----:B------:R-:W-:Y:S01]  /*3380*/  UIMAD.WIDE.U32 UR28, UR24, 0x20, URZ ;  /* 0x00000020181c78a5 */ /* 0x000fe2000f8e003f */
[----:B------:R-:W-:Y:S01]  /*3390*/  BSSY B0, `(.L_x_354) ;  /* 0x0000047000007945 */ /* 0x000fe20003800000 */
[----:B------:R-:W-:-:S03]  /*33a0*/  USHF.L.U32 UR9, UR25, 0x5, URZ ;  /* 0x0000000519097899 */ /* 0x000fc6000800063f */
[----:B------:R-:W-:Y:S09]  /*33b0*/  @!P5 BRA `(.L_x_355) ;  /* 0x000000000044d947 */ /* 0x000ff20003800000 */
        /* <DEDUP_REMOVED lines=17> */
.L_x_355:
[----:B------:R-:W-:Y:S01]  /*34d0*/  ULDC UR15, c[0x0][0x2d0] ;  /* 0x0000b400000f7ab9 */ /* 0x000fe20000000800 */
[----:B------:R-:W-:Y:S01]  /*34e0*/  IMAD.U32 R2, RZ, RZ, UR24 ;  /* 0x00000018ff027e24 */ /* 0x000fe2000f8e00ff */
[----:B------:R-:W-:Y:S01]  /*34f0*/  ISETP.GE.AND P4, PT, R32, UR15, PT ;  /* 0x0000000f20007c0c */ /* 0x000fe2000bf86270 */
[----:B------:R-:W-:Y:S01]  /*3500*/  IMAD.U32 R3, RZ, RZ, UR25 ;  /* 0x00000019ff037e24 */ /* 0x000fe2000f8e00ff */
[----:B------:R-:W-:Y:S01]  /*3510*/  ISETP.GE.AND P2, PT, R31, UR15, PT ;  /* 0x0000000f1f007c0c */ /* 0x000fe2000bf46270 */
[----:B------:R-:W-:Y:S01]  /*3520*/  IMAD.U32 R13, RZ, RZ, UR9 ;  /* 0x00000009ff0d7e24 */ /* 0x000fe2000f8e00ff */
[----:B------:R-:W-:Y:S02]  /*3530*/  ISETP.GE.AND P3, PT, R34, UR15, PT ;  /* 0x0000000f22007c0c */ /* 0x000fe4000bf66270 */
[----:B------:R-:W-:-:S04]  /*3540*/  IADD3 R20, P5, R20, UR28, RZ ;  /* 0x0000001c14147c10 */ /* 0x000fc8000ffbe0ff */
[----:B------:R-:W-:-:S03]  /*3550*/  IADD3.X R13, R14, UR29, R13, P5, !PT ;  /* 0x0000001d0e0d7c10 */ /* 0x000fc6000affe40d */
[C---:B------:R-:W-:Y:S01]  /*3560*/  @!P4 LEA R16, P1, R2.reuse, R35, 0x6 ;  /* 0x000000230210c211 */ /* 0x040fe200078230ff */
[----:B------:R1:W-:Y:S03]  /*3570*/  @P4 STS [R26+0x1000], RZ ;  /* 0x001000ff1a004388 */ /* 0x0003e60000000800 */
[----:B------:R-:W-:Y:S01]  /*3580*/  @!P4 LEA.HI.X R17, R2, R28, R3, 0x6, P1 ;  /* 0x0000001c0211c211 */ /* 0x000fe200008f3403 */
[----:B------:R1:W-:Y:S01]  /*3590*/  @P4 STS [R26+0x1004], RZ ;  /* 0x001004ff1a004388 */ /* 0x0003e20000000800 */
[C---:B------:R-:W-:Y:S02]  /*35a0*/  @!P2 LEA R2, P1, R20.reuse, UR26, 0x1 ;  /* 0x0000001a1402ac11 */ /* 0x040fe4000f8208ff */
[C---:B------:R-:W-:Y:S01]  /*35b0*/  @!P3 LEA R14, P5, R20.reuse, UR26, 0x1 ;  /* 0x0000001a140ebc11 */ /* 0x040fe2000f8a08ff */
[----:B------:R1:W-:Y:S01]  /*35c0*/  @P4 STS [R26+0x1008], RZ ;  /* 0x001008ff1a004388 */ /* 0x0003e20000000800 */
[----:B------:R-:W-:-:S02]  /*35d0*/  @!P2 LEA.HI.X R3, R20, UR27, R13, 0x1, P1 ;  /* 0x0000001b1403ac11 */ /* 0x000fc400088f0c0d */
[----:B------:R-:W-:Y:S01]  /*35e0*/  ISETP.GE.AND P1, PT, R30, UR15, PT ;  /* 0x0000000f1e007c0c */ /* 0x000fe2000bf26270 */
[----:B------:R1:W-:Y:S01]  /*35f0*/  @P4 STS [R26+0x100c], RZ ;  /* 0x00100cff1a004388 */ /* 0x0003e20000000800 */
[----:B------:R-:W-:-:S03]  /*3600*/  @!P3 LEA.HI.X R15, R20, UR27, R13, 0x1, P5 ;  /* 0x0000001b140fbc11 */ /* 0x000fc6000a8f0c0d */
        /* <DEDUP_REMOVED lines=25> */
[----:B-1----:R-:W-:-:S04]  /*37a0*/  LEA R2, P1, R20, UR26, 0x1 ;  /* 0x0000001a14027c11 */ /* 0x002fc8000f8208ff */
[----:B------:R-:W-:-:S05]  /*37b0*/  LEA.HI.X R3, R20, UR27, R13, 0x1, P1 ;  /* 0x0000001b14037c11 */ /* 0x000fca00088f0c0d */
[----:B------:R-:W-:Y:S01]  /*37c0*/  @!PT LDS RZ, [RZ] ;  /* 0x00000000fffff984 */ /* 0x000fe20000000800 */
[----:B------:R-:W-:Y:S01]  /*37d0*/  @!PT LDS RZ, [RZ] ;  /* 0x00000000fffff984 */ /* 0x000fe20000000800 */
[----:B------:R-:W-:Y:S01]  /*37e0*/  @!PT LDS RZ, [RZ] ;  /* 0x00000000fffff984 */ /* 0x000fe20000000800 */
[----:B------:R1:W-:Y:S04]  /*37f0*/  LDGSTS.E.BYPASS.LTC128B.128 [R26+0x7000], desc[UR6][R2.64+0x180] ;  /* 0x07000180021a7fae */ /* 0x0003e8000b901d46 */
.L_x_356:
[----:B------:R-:W-:Y:S05]  /*3800*/  BSYNC B0 ;  /* 0x0000000000007941 */ /* 0x000fea0003800000 */
.L_x_354:
[----:B------:R-:W5:Y:S01]  /*3810*/  LDL R84, [R1+0x4] ;  /* 0x0000040001547983 */ /* 0x000f620000100800 */
[----:B------:R-:W-:Y:S01]  /*3820*/  UIADD3 UR15, -UR32, UR10, URZ ;  /* 0x0000000a200f7290 */ /* 0x000fe2000fffe13f */
[----:B-1----:R-:W-:Y:S01]  /*3830*/  IMAD.U32 R2, RZ, RZ, UR20 ;  /* 0x00000014ff027e24 */ /* 0x002fe2000f8e00ff */
[----:B------:R-:W-:Y:S01]  /*3840*/  USHF.R.S32.HI UR9, URZ, 0x1f, UR32 ;  /* 0x0000001f3f097899 */ /* 0x000fe20008011420 */
[----:B------:R-:W-:Y:S01]  /*3850*/  BSSY B0, `(.L_x_357) ;  /* 0x0000044000007945 */ /* 0x000fe20003800000 */
[----:B------:R-:W-:Y:S01]  /*3860*/  ULDC.64 UR24, c[0x0][0x260] ;  /* 0x0000980000187ab9 */ /* 0x000fe20000000a00 */
[----:B------:R-:W-:Y:S01]  /*3870*/  IMAD.WIDE.U32 R14, R2, UR32, R32 ;  /* 0x00000020020e7c25 */ /* 0x000fe2000f8e0020 */
[----:B------:R-:W-:Y:S01]  /*3880*/  ISETP.GE.AND P3, PT, R6, UR15, PT ;  /* 0x0000000f06007c0c */ /* 0x000fe2000bf66270 */
[----:B------:R-:W-:Y:S02]  /*3890*/  UIMAD UR19, UR9, UR20, URZ ;  /* 0x00000014091372a4 */ /* 0x000fe4000f8e023f */
[----:B------:R-:W-:Y:S01]  /*38a0*/  IMAD R13, R4, UR24, RZ ;  /* 0x00000018040d7c24 */ /* 0x000fe2000f8e02ff */
[----:B---34-:R-:W-:Y:S01]  /*38b0*/  IADD3 R18, P1, R14, UR30, RZ ;  /* 0x0000001e0e127c10 */ /* 0x018fe2000ff3e0ff */
[----:B------:R-:W-:-:S02]  /*38c0*/  UIMAD UR19, UR32, UR21, UR19 ;  /* 0x00000015201372a4 */ /* 0x000fc4000f8e0213 */
[----:B------:R-:W-:-:S04]  /*38d0*/  IMAD R14, R10, UR25, R13 ;  /* 0x000000190a0e7c24 */ /* 0x000fc8000f8e020d */
[----:B------:R-:W-:Y:S02]  /*38e0*/  IMAD.U32 R2, RZ, RZ, UR19 ;  /* 0x00000013ff027e24 */ /* 0x000fe4000f8e00ff */
[----:B------:R1:W-:Y:S03]  /*38f0*/  @P3 STS.128 [R29+0x18000], RZ ;  /* 0x018000ff1d003388 */ /* 0x0003e60000000c00 */
[----:B------:R-:W-:Y:S01]  /*3900*/  IADD3.X R19, R15, UR33, R2, P1, !PT ;  /* 0x000000210f137c10 */ /* 0x000fe20008ffe402 */
[----:B------:R1:W-:Y:S04]  /*3910*/  @P3 STS.128 [R29+0x1a000], RZ ;  /* 0x01a000ff1d003388 */ /* 0x0003e80000000c00 */
[----:B------:R1:W-:Y:S01]  /*3920*/  @P3 STS.128 [R29+0x1c000], RZ ;  /* 0x01c000ff1d003388 */ /* 0x0003e20000000c00 */
[----:B------:R-:W-:-:S03]  /*3930*/  IMAD.WIDE.U32 R18, R10, UR24, R18 ;  /* 0x000000180a127c25 */ /* 0x000fc6000f8e0012 */
[----:B------:R1:W-:Y:S02]  /*3940*/  @P3 STS.128 [R29+0x1e000], RZ ;  /* 0x01e000ff1d003388 */ /* 0x0003e40000000c00 */
[----:B------:R-:W-:Y:S02]  /*3950*/  IADD3 R13, R19, R14, RZ ;  /* 0x0000000e130d7210 */ /* 0x000fe40007ffe0ff */
[C---:B-----5:R-:W-:Y:S02]  /*3960*/  IADD3 R3, R84.reuse, 0x8, RZ ;  /* 0x0000000854037810 */ /* 0x060fe40007ffe0ff */
[----:B------:R-:W-:Y:S02]  /*3970*/  ISETP.GE.AND P6, PT, R84, UR8, PT ;  /* 0x0000000854007c0c */ /* 0x000fe4000bfc6270 */
[----:B------:R-:W-:Y:S01]  /*3980*/  ISETP.GE.AND P5, PT, R3, UR8, PT ;  /* 0x0000000803007c0c */ /* 0x000fe2000bfa6270 */
[----:B-1----:R-:W-:-:S12]  /*3990*/  @P3 BRA `(.L_x_358) ;  /* 0x0000000000bc3947 */ /* 0x002fd80003800000 */
        /* <DEDUP_REMOVED lines=18> */
[----:B-1----:R-:W-:-:S04]  /*3ac0*/  IMAD.WIDE R20, R32, 0x2, R20 ;  /* 0x0000000220147825 */ /* 0x002fc800078e0214 */
[----:B------:R-:W-:-:S04]  /*3ad0*/  IMAD.WIDE.U32 R22, R10, UR24, R22 ;  /* 0x000000180a167c25 */ /* 0x000fc8000f8e0016 */
[----:B------:R-:W-:Y:S01]  /*3ae0*/  IMAD.IADD R15, R14, 0x1, R23 ;  /* 0x000000010e0f7824 */ /* 0x000fe200078e0217 */
[----:B---3--:R-:W-:-:S04]  /*3af0*/  @!P2 LEA R2, P1, R24, R2, 0x1 ;  /* 0x000000021802a211 */ /* 0x008fc800078208ff */
[----:B------:R-:W-:Y:S02]  /*3b00*/  @!P2 LEA.HI.X R3, R24, R3, R16, 0x1, P1 ;  /* 0x000000031803a211 */ /* 0x000fe400008f0c10 */
[----:B------:R-:W-:-:S03]  /*3b10*/  LEA R16, P1, R22, R20, 0x1 ;  /* 0x0000001416107211 */ /* 0x000fc600078208ff */
[----:B------:R-:W-:Y:S01]  /*3b20*/  @!PT LDS RZ, [RZ] ;  /* 0x00000000fffff984 */ /* 0x000fe20000000800 */
[----:B------:R-:W-:Y:S01]  /*3b30*/  @!PT LDS RZ, [RZ] ;  /* 0x00000000fffff984 */ /* 0x000fe20000000800 */
[----:B------:R-:W-:Y:S01]  /*3b40*/  @!PT LDS RZ, [RZ] ;  /* 0x00000000fffff984 */ /* 0x000fe20000000800 */
[----:B------:R4:W-:Y:S01]  /*3b50*/  @!P2 LDGSTS.E.BYPASS.LTC128B.128 [R29+0x18000], desc[UR6][R2.64] ;  /* 0x18000000021dafae */ /* 0x0009e2000b901d46 */
[----:B------:R-:W-:Y:S02]  /*3b60*/  ISETP.GE.AND P2, PT, R31, UR8, PT ;  /* 0x000000081f007c0c */ /* 0x000fe4000bf46270 */
[----:B------:R-:W-:Y:S01]  /*3b70*/  LEA.HI.X R17, R22, R21, R15, 0x1, P1 ;  /* 0x0000001516117211 */ /* 0x000fe200008f0c0f */
[----:B------:R4:W-:Y:S01]  /*3b80*/  @P4 STS.128 [R29+0x1a000], RZ ;  /* 0x01a000ff1d004388 */ /* 0x0009e20000000c00 */
[----:B------:R-:W-:-:S03]  /*3b90*/  ISETP.GE.AND P1, PT, R30, UR8, PT ;  /* 0x000000081e007c0c */ /* 0x000fc6000bf26270 */
[----:B------:R-:W-:Y:S01]  /*3ba0*/  @!PT LDS RZ, [RZ] ;  /* 0x00000000fffff984 */ /* 0x000fe20000000800 */
[----:B------:R-:W-:Y:S01]  /*3bb0*/  @!PT LDS RZ, [RZ] ;  /* 0x00000000fffff984 */ /* 0x000fe20000000800 */
[----:B------:R-:W-:Y:S01]  /*3bc0*/  @!PT LDS RZ, [RZ] ;  /* 0x00000000fffff984 */ /* 0x000fe20000000800 */
[----:B------:R4:W-:Y:S06]  /*3bd0*/  @!P4 LDGSTS.E.BYPASS.LTC128B.128 [R29+0x1a000], desc[UR6][R16.64+0x80] ;  /* 0x1a000080101dcfae */ /* 0x0009ec000b901d46 */
        /* <DEDUP_REMOVED lines=11> */
.L_x_358:
[----:B------:R-:W-:Y:S05]  /*3c90*/  BSYNC B0 ;  /* 0x0000000000007941 */ /* 0x000fea0003800000 */
.L_x_357:
        /* <DEDUP_REMOVED lines=11> */
[----:B------:R-:W-:Y:S01]  /*3d50*/  IMAD.U32 R22, RZ, RZ, UR30 ;  /* 0x0000001eff167e24 */ /* 0x000fe2000f8e00ff */
[----:B-1--4-:R-:W-:Y:S01]  /*3d60*/  IADD3 R16, P1, R12, 0x20, RZ ;  /* 0x000000200c107810 */ /* 0x012fe20007f3e0ff */
[----:B------:R-:W-:Y:S01]  /*3d70*/  IMAD.MOV.U32 R19, RZ, RZ, R13 ;  /* 0x000000ffff137224 */ /* 0x000fe200078e000d */
[----:B------:R-:W-:-:S03]  /*3d80*/  MOV R23, UR33 ;  /* 0x0000002100177c02 */ /* 0x000fc60008000f00 */
[----:B------:R-:W-:Y:S02]  /*3d90*/  IMAD.X R15, RZ, RZ, R11, P1 ;  /* 0x000000ffff0f7224 */ /* 0x000fe400008e060b */
[----:B------:R-:W-:-:S04]  /*3da0*/  IMAD.WIDE.U32 R22, R16, UR20, R22 ;  /* 0x0000001410167c25 */ /* 0x000fc8000f8e0016 */
[----:B------:R-:W1:Y:S01]  /*3db0*/  @!P2 LDC.64 R2, c[0x0][0x218] ;  /* 0x00008600ff02ab82 */ /* 0x000e620000000a00 */
[----:B------:R-:W-:Y:S01]  /*3dc0*/  IMAD R15, R15, UR20, RZ ;  /* 0x000000140f0f7c24 */ /* 0x000fe2000f8e02ff */
[----:B------:R4:W-:Y:S03]  /*3dd0*/  @P2 STS.128 [R29+0x19000], RZ ;  /* 0x019000ff1d002388 */ /* 0x0009e60000000c00 */
[----:B------:R-:W-:Y:S01]  /*3de0*/  IMAD R15, R16, UR21, R15 ;  /* 0x00000015100f7c24 */ /* 0x000fe2000f8e020f */
[----:B------:R-:W-:-:S03]  /*3df0*/  IADD3 R16, P1, R6, 0x20, RZ ;  /* 0x0000002006107810 */ /* 0x000fc60007f3e0ff */
[----:B------:R-:W-:Y:S01]  /*3e00*/  IMAD.IADD R23, R23, 0x1, R15 ;  /* 0x0000000117177824 */ /* 0x000fe200078e020f */
[----:B------:R-:W-:Y:S01]  /*3e10*/  IADD3.X R15, RZ, R7, RZ, P1, !PT ;  /* 0x00000007ff0f7210 */ /* 0x000fe20000ffe4ff */
[----:B-----5:R-:W-:-:S04]  /*3e20*/  IMAD.WIDE R20, R32, 0x2, R20 ;  /* 0x0000000220147825 */ /* 0x020fc800078e0214 */
[----:B------:R-:W-:-:S04]  /*3e30*/  IMAD.WIDE.U32 R22, R10, UR24, R22 ;  /* 0x000000180a167c25 */ /* 0x000fc8000f8e0016 */
[----:B------:R-:W-:Y:S01]  /*3e40*/  IMAD R15, R15, UR20, RZ ;  /* 0x000000140f0f7c24 */ /* 0x000fe2000f8e02ff */
[----:B------:R-:W-:Y:S01]  /*3e50*/  IADD3 R13, R14, R23, RZ ;  /* 0x000000170e0d7210 */ /* 0x000fe20007ffe0ff */
[----:B------:R-:W-:Y:S01]  /*3e60*/  IMAD.WIDE.U32 R18, R16, UR20, R18 ;  /* 0x0000001410127c25 */ /* 0x000fe2000f8e0012 */
[----:B------:R-:W-:-:S03]  /*3e70*/  LEA R20, P1, R22, R20, 0x1 ;  /* 0x0000001416147211 */ /* 0x000fc600078208ff */
[----:B------:R-:W-:Y:S01]  /*3e80*/  IMAD R15, R16, UR21, R15 ;  /* 0x00000015100f7c24 */ /* 0x000fe2000f8e020f */
[----:B------:R-:W-:Y:S02]  /*3e90*/  LEA.HI.X R21, R22, R21, R13, 0x1, P1 ;  /* 0x0000001516157211 */ /* 0x000fe400008f0c0d */
[----:B-1----:R-:W-:Y:S01]  /*3ea0*/  @!P2 LEA R2, P1, R18, R2, 0x1 ;  /* 0x000000021202a211 */ /* 0x002fe200078208ff */
[----:B------:R-:W-:-:S05]  /*3eb0*/  IMAD.IADD R15, R19, 0x1, R15 ;  /* 0x00000001130f7824 */ /* 0x000fca00078e020f */
[----:B------:R-:W-:Y:S02]  /*3ec0*/  @!P2 LEA.HI.X R3, R18, R3, R15, 0x1, P1 ;  /* 0x000000031203a211 */ /* 0x000fe400008f0c0f */
[----:B------:R-:W-:-:S03]  /*3ed0*/  ISETP.GE.AND P1, PT, R34, UR8, PT ;  /* 0x0000000822007c0c */ /* 0x000fc6000bf26270 */
        /* <DEDUP_REMOVED lines=9> */
[----:B------:R4:W-:Y:S01]  /*3f70*/  @!P1 LDGSTS.E.BYPASS.LTC128B.128 [R29+0x1b000], desc[UR6][R20.64+0x80] ;  /* 0x1b000080141d9fae */ /* 0x0009e2000b901d46 */
[----:B------:R-:W-:-:S03]  /*3f80*/  ISETP.GE.AND P1, PT, R30, UR8, PT ;  /* 0x000000081e007c0c */ /* 0x000fc6000bf26270 */
[----:B------:R4:W-:Y:S04]  /*3f90*/  @P2 STS.128 [R29+0x1d000], RZ ;  /* 0x01d000ff1d002388 */ /* 0x0009e80000000c00 */
[----:B------:R-:W-:Y:S01]  /*3fa0*/  @!PT LDS RZ, [RZ] ;  /* 0x00000000fffff984 */ /* 0x000fe20000000800 */
[----:B------:R-:W-:Y:S01]  /*3fb0*/  @!PT LDS RZ, [RZ] ;  /* 0x00000000fffff984 */ /* 0x000fe20000000800 */
[----:B------:R-:W-:Y:S01]  /*3fc0*/  @!PT LDS RZ, [RZ] ;  /* 0x00000000fffff984 */ /* 0x000fe20000000800 */
[----:B------:R4:W-:Y:S06]  /*3fd0*/  @!P2 LDGSTS.E.BYPASS.LTC128B.128 [R29+0x1d000], desc[UR6][R20.64+0x100] ;  /* 0x1d000100141dafae */ /* 0x0009ec000b901d46 */
[----:B------:R4:W-:Y:S01]  /*3fe0*/  @P1 STS.128 [R29+0x1f000], RZ ;  /* 0x01f000ff1d001388 */ /* 0x0009e20000000c00 */
[----:B------:R-:W-:Y:S05]  /*3ff0*/  @P1 BRA `(.L_x_360) ;  /* 0x0000000000101947 */ /* 0x000fea0003800000 */
[----:B------:R-:W-:Y:S01]  /*4000*/  @!PT LDS RZ, [RZ] ;  /* 0x00000000fffff984 */ /* 0x000fe20000000800 */
[----:B------:R-:W-:Y:S01]  /*4010*/  @!PT LDS RZ, [RZ] ;  /* 0x00000000fffff984 */ /* 0x000fe20000000800 */
[----:B------:R-:W-:Y:S01]  /*4020*/  @!PT LDS RZ, [RZ] ;  /* 0x00000000fffff984 */ /* 0x000fe20000000800 */
[----:B------:R1:W-:Y:S02]  /*4030*/  LDGSTS.E.BYPASS.LTC128B.128 [R29+0x1f000], desc[UR6][R20.64+0x180] ;  /* 0x1f000180141d7fae */ /* 0x0003e4000b901d46 */
.L_x_360:
[----:B------:R-:W-:Y:S05]  /*4040*/  BSYNC B0 ;  /* 0x0000000000007941 */ /* 0x000fea0003800000 */
.L_x_359:
[----:B------:R-:W-:Y:S01]  /*4050*/  IMAD.MOV.U32 R28, RZ, RZ, 0x7f800000 ;  /* 0x7f800000ff1c7424 */ /* 0x000fe200078e00ff */
[----:B------:R-:W-:Y:S01]  /*4060*/  MOV R27, 0x7f800000 ;  /* 0x7f800000001b7802 */ /* 0x000fe20000000f00 */
[----:B------:R-:W-:Y:S01]  /*4070*/  UIMAD UR8, UR9, UR22, URZ ;  /* 0x00000016090872a4 */ /* 0x000fe2000f8e023f */
[----:B------:R2:W-:Y:S01]  /*4080*/  @P3 STS.128 [R29+0x20000], RZ ;  /* 0x020000ff1d003388 */ /* 0x0005e20000000c00 */
[----:B------:R-:W-:Y:S01]  /*4090*/  IMAD.WIDE.U32 R14, R5, UR32, R32 ;  /* 0x00000020050e7c25 */ /* 0x000fe2000f8e0020 */
[----:B----4-:R-:W-:Y:S01]  /*40a0*/  SHF.R.S32.HI R2, RZ, 0x1f, R84 ;  /* 0x0000001fff027819 */ /* 0x010fe20000011454 */
[----:B------:R-:W-:Y:S01]  /*40b0*/  UIMAD UR8, UR32, UR23, UR8 ;  /* 0x00000017200872a4 */ /* 0x000fe2000f8e0208 */
[----:B------:R2:W-:Y:S01]  /*40c0*/  @P3 STS.128 [R29+0x22000], RZ ;  /* 0x022000ff1d003388 */ /* 0x0005e20000000c00 */
[----:B------:R-:W-:Y:S01]  /*40d0*/  IMAD.SHL.U32 R18, R84, 0x4, RZ ;  /* 0x0000000454127824 */ /* 0x000fe200078e00ff */
[----:B-1----:R-:W-:Y:S01]  /*40e0*/  IADD3 R16, P1, R14, UR31, RZ ;  /* 0x0000001f0e107c10 */ /* 0x002fe2000ff3e0ff */
[----:B------:R-:W-:Y:S01]  /*40f0*/  BSSY B0, `(.L_x_361) ;  /* 0x000003f000007945 */ /* 0x000fe20003800000 */
[----:B------:R2:W-:Y:S01]  /*4100*/  STL [R1+0x60], R28 ;  /* 0x0000601c01007387 */ /* 0x0005e20000100800 */
[----:B------:R-:W-:Y:S01]  /*4110*/  MOV R3, UR8 ;  /* 0x0000000800037c02 */ /* 0x000fe20008000f00 */
[----:B------:R-:W-:Y:S01]  /*4120*/  ULDC.64 UR8, c[0x0][0x268] ;  /* 0x00009a0000087ab9 */ /* 0x000fe20000000a00 */
[----:B------:R-:W-:Y:S01]  /*4130*/  IADD3 R18, P2, R18, UR12, RZ ;  /* 0x0000000c12127c10 */ /* 0x000fe2000ff5e0ff */
[----:B------:R2:W-:Y:S01]  /*4140*/  @P3 STS.128 [R29+0x24000], RZ ;  /* 0x024000ff1d003388 */ /* 0x0005e20000000c00 */
[----:B------:R-:W-:Y:S01]  /*4150*/  IADD3.X R17, R15, UR36, R3, P1, !PT ;  /* 0x000000240f117c10 */ /* 0x000fe20008ffe403 */
[----:B------:R-:W-:Y:S01]  /*4160*/  IMAD R13, R4, UR8, RZ ;  /* 0x00000008040d7c24 */ /* 0x000fe2000f8e02ff */
[----:B------:R-:W-:Y:S01]  /*4170*/  SHF.L.U64.HI R3, R84, 0x2, R2 ;  /* 0x0000000254037819 */ /* 0x000fe20000010202 */
[----:B------:R2:W-:Y:S02]  /*4180*/  STL [R1+0x64], R27 ;  /* 0x0000641b01007387 */ /* 0x0005e40000100800 */
[C---:B------:R-:W-:Y:S01]  /*4190*/  IMAD R13, R10.reuse, UR9, R13 ;  /* 0x000000090a0d7c24 */ /* 0x040fe2000f8e020d */
[----:B------:R-:W-:Y:S01]  /*41a0*/  IADD3.X R19, R3, UR11, RZ, P2, !PT ;  /* 0x0000000b03137c10 */ /* 0x000fe200097fe4ff */
[----:B------:R2:W-:Y:S01]  /*41b0*/  @P3 STS.128 [R29+0x26000], RZ ;  /* 0x026000ff1d003388 */ /* 0x0005e20000000c00 */
[----:B------:R-:W-:-:S04]  /*41c0*/  IMAD.WIDE.U32 R16, R10, UR8, R16 ;  /* 0x000000080a107c25 */ /* 0x000fc8000f8e0010 */
        /* <DEDUP_REMOVED lines=11> */
[----:B------:R-:W4:Y:S01]  /*4280*/  @!P2 LDC.64 R4, c[0x0][0x220] ;  /* 0x00008800ff04ab82 */ /* 0x000f220000000a00 */
        /* <DEDUP_REMOVED lines=9> */
[----:B------:R-:W-:Y:S01]  /*4320*/  IMAD.WIDE.U32 R22, R10, UR8, R22 ;  /* 0x000000080a167c25 */ /* 0x000fe2000f8e0016 */
[----:B----4-:R-:W-:-:S04]  /*4330*/  @!P2 LEA R4, P1, R24, R4, 0x1 ;  /* 0x000000041804a211 */ /* 0x010fc800078208ff */
[----:B------:R-:W-:Y:S01]  /*4340*/  @!P2 LEA.HI.X R5, R24, R5, R14, 0x1, P1 ;  /* 0x000000051805a211 */ /* 0x000fe200008f0c0e */
[----:B------:R-:W-:Y:S01]  /*4350*/  IMAD.IADD R14, R13, 0x1, R23 ;  /* 0x000000010d0e7824 */ /* 0x000fe200078e0217 */
        /* <DEDUP_REMOVED lines=24> */
.L_x_362:
[----:B------:R-:W-:Y:S05]  /*44e0*/  BSYNC B0 ;  /* 0x0000000000007941 */ /* 0x000fea0003800000 */
.L_x_361:
[----:B------:R1:W-:Y:S01]  /*44f0*/  @P4 STS.128 [R29+0x21000], RZ ;  /* 0x021000ff1d004388 */ /* 0x0003e20000000c00 */
[----:B------:R-:W-:Y:S03]  /*4500*/  BSSY B0, `(.L_x_363) ;  /* 0x0000037000007945 */ /* 0x000fe60003800000 */
[----:B------:R1:W-:Y:S04]  /*4510*/  @P4 STS.128 [R29+0x23000], RZ ;  /* 0x023000ff1d004388 */ /* 0x0003e80000000c00 */
[----:B------:R1:W-:Y:S04]  /*4520*/  @P4 STS.128 [R29+0x25000], RZ ;  /* 0x025000ff1d004388 */ /* 0x0003e80000000c00 */
[----:B------:R1:W-:Y:S01]  /*4530*/  @P4 STS.128 [R29+0x27000], RZ ;  /* 0x027000ff1d004388 */ /* 0x0003e20000000c00 */
[----:B------:R-:W-:Y:S05]  /*4540*/  @P4 BRA `(.L_x_364) ;  /* 0x0000000000c84947 */ /* 0x000fea0003800000 */
[----:B------:R-:W-:Y:S01]  /*4550*/  ULDC UR9, c[0x0][0x2d0] ;  /* 0x0000b40000097ab9 */ /* 0x000fe20000000800 */
[----:B------:R-:W-:Y:S01]  /*4560*/  IADD3 R6, P3, R6, 0x20, RZ ;  /* 0x0000002006067810 */ /* 0x000fe20007f7e0ff */
[----:B-1--4-:R-:W1:Y:S01]  /*4570*/  LDC.64 R20, c[0x0][0x220] ;  /* 0x00008800ff147b82 */ /* 0x012e620000000a00 */
[----:B------:R-:W-:Y:S01]  /*4580*/  ISETP.GE.AND P1, PT, R32, UR9, PT ;  /* 0x0000000920007c0c */ /* 0x000fe2000bf26270 */
[----:B------:R-:W-:Y:S01]  /*4590*/  IMAD.U32 R14, RZ, RZ, UR31 ;  /* 0x0000001fff0e7e24 */ /* 0x000fe2000f8e00ff */
[----:B------:R-:W-:Y:S01]  /*45a0*/  IADD3 R12, P2, R12, 0x20, RZ ;  /* 0x000000200c0c7810 */ /* 0x000fe20007f5e0ff */
[----:B------:R-:W-:Y:S01]  /*45b0*/  IMAD.X R7, RZ, RZ, R7, P3 ;  /* 0x000000ffff077224 */ /* 0x000fe200018e0607 */
[----:B------:R-:W-:Y:S02]  /*45c0*/  MOV R17, R3 ;  /* 0x0000000300117202 */ /* 0x000fe40000000f00 */
[----:B------:R-:W-:Y:S01]  /*45d0*/  MOV R15, UR36 ;  /* 0x00000024000f7c02 */ /* 0x000fe20008000f00 */
[----:B------:R-:W-:Y:S01]  /*45e0*/  IMAD.X R11, RZ, RZ, R11, P2 ;  /* 0x000000ffff0b7224 */ /* 0x000fe200010e060b */
[----:B------:R-:W-:Y:S01]  /*45f0*/  ISETP.GE.AND P3, PT, R34, UR9, PT ;  /* 0x0000000922007c0c */ /* 0x000fe2000bf66270 */
[----:B------:R-:W-:-:S02]  /*4600*/  IMAD R7, R7, UR22, RZ ;  /* 0x0000001607077c24 */ /* 0x000fc4000f8e02ff */
[----:B------:R-:W-:Y:S02]  /*4610*/  IMAD R11, R11, UR22, RZ ;  /* 0x000000160b0b7c24 */ /* 0x000fe4000f8e02ff */
[----:B------:R-:W4:Y:S01]  /*4620*/  @!P1 LDC.64 R4, c[0x0][0x220] ;  /* 0x00008800ff049b82 */ /* 0x000f220000000a00 */
[C---:B------:R-:W-:Y:S01]  /*4630*/  IMAD.WIDE.U32 R16, R6.reuse, UR22, R16 ;  /* 0x0000001606107c25 */ /* 0x040fe2000f8e0010 */
[----:B------:R1:W-:Y:S03]  /*4640*/  @P1 STS.128 [R29+0x21000], RZ ;  /* 0x021000ff1d001388 */ /* 0x0003e60000000c00 */
[----:B------:R-:W-:Y:S02]  /*4650*/  IMAD R7, R6, UR23, R7 ;  /* 0x0000001706077c24 */ /* 0x000fe4000f8e0207 */
[----:B------:R-:W-:-:S04]  /*4660*/  IMAD.WIDE.U32 R14, R12, UR22, R14 ;  /* 0x000000160c0e7c25 */ /* 0x000fc8000f8e000e */
[----:B------:R-:W-:Y:S02]  /*4670*/  IMAD R11, R12, UR23, R11 ;  /* 0x000000170c0b7c24 */ /* 0x000fe4000f8e020b */
[----:B-1----:R-:W-:-:S04]  /*4680*/  IMAD.WIDE R20, R32, 0x2, R20 ;  /* 0x0000000220147825 */ /* 0x002fc800078e0214 */
[----:B------:R-:W-:Y:S02]  /*4690*/  IMAD.IADD R15, R15, 0x1, R11 ;  /* 0x000000010f0f7824 */ /* 0x000fe400078e020b */
[----:B------:R-:W-:Y:S01]  /*46a0*/  IMAD.WIDE.U32 R10, R10, UR8, R14 ;  /* 0x000000080a0a7c25 */ /* 0x000fe2000f8e000e */
[----:B----4-:R-:W-:-:S03]  /*46b0*/  @!P1 LEA R6, P2, R16, R4, 0x1 ;  /* 0x0000000410069211 */ /* 0x010fc600078408ff */
[----:B------:R-:W-:Y:S01]  /*46c0*/  IMAD.IADD R13, R13, 0x1, R11 ;  /* 0x000000010d0d7824 */ /* 0x000fe200078e020b */
[----:B------:R-:W-:-:S04]  /*46d0*/  IADD3 R4, R17, R7, RZ ;  /* 0x0000000711047210 */ /* 0x000fc80007ffe0ff */
[----:B------:R-:W-:Y:S02]  /*46e0*/  @!P1 LEA.HI.X R7, R16, R5, R4, 0x1, P2 ;  /* 0x0000000510079211 */ /* 0x000fe400010f0c04 */
[----:B------:R-:W-:Y:S02]  /*46f0*/  ISETP.GE.AND P2, PT, R31, UR9, PT ;  /* 0x000000091f007c0c */ /* 0x000fe4000bf46270 */
[----:B------:R-:W-:Y:S01]  /*4700*/  LEA R4, P4, R10, R20, 0x1 ;  /* 0x000000140a047211 */ /* 0x000fe200078808ff */
[----:B------:R-:W-:Y:S01]  /*4710*/  @!PT LDS RZ, [RZ] ;  /* 0x00000000fffff984 */ /* 0x000fe20000000800 */
[----:B------:R-:W-:Y:S01]  /*4720*/  @!PT LDS RZ, [RZ] ;  /* 0x00000000fffff984 */ /* 0x000fe20000000800 */
[----:B------:R-:W-:Y:S01]  /*4730*/  @!PT LDS RZ, [RZ] ;  /* 0x00000000fffff984 */ /* 0x000fe20000000800 */
[----:B------:R1:W-:Y:S01]  /*4740*/  @!P1 LDGSTS.E.BYPASS.LTC128B.128 [R29+0x21000], desc[UR6][R6.64] ;  /* 0x21000000061d9fae */ /* 0x0003e2000b901d46 */
[----:B------:R-:W-:Y:S02]  /*4750*/  ISETP.GE.AND P1, PT, R30, UR9, PT ;  /* 0x000000091e007c0c */ /* 0x000fe4000bf26270 */
        /* <DEDUP_REMOVED lines=17> */
.L_x_364:
[----:B------:R-:W-:Y:S05]  /*4870*/  BSYNC B0 ;  /* 0x0000000000007941 */ /* 0x000fea0003800000 */
.L_x_363:
[----:B------:R-:W-:Y:S02]  /*4880*/  IMAD.MOV.U32 R3, RZ, RZ, R27 ;  /* 0x000000ffff037224 */ /* 0x000fe400078e001b */
[----:B-1--4-:R-:W-:Y:S01]  /*4890*/  IMAD.MOV.U32 R4, RZ, RZ, R28 ;  /* 0x000000ffff047224 */ /* 0x012fe200078e001c */
[----:B------:R-:W-:Y:S01]  /*48a0*/  LEA.HI R6, R8, R9, RZ, 0x4 ;  /* 0x0000000908067211 */ /* 0x000fe200078f20ff */
[----:B------:R-:W0:Y:S01]  /*48b0*/  LDGDEPBAR ;  /* 0x00000000000079af */ /* 0x000e220000000000 */
[C---:B------:R-:W-:Y:S01]  /*48c0*/  VIADD R5, R84.reuse, 0x1 ;  /* 0x0000000154057836 */ /* 0x040fe20000000000 */
[----:B------:R-:W-:Y:S01]  /*48d0*/  ULDC UR19, c[0x0][0x2d0] ;  /* 0x0000b40000137ab9 */ /* 0x000fe20000000800 */
[----:B------:R-:W-:Y:S01]  /*48e0*/  IMAD.MOV.U32 R242, RZ, RZ, 0x20 ;  /* 0x00000020fff27424 */ /* 0x000fe200078e00ff */
[----:B------:R-:W4:Y:S01]  /*48f0*/  @!P5 LDG.E R3, desc[UR6][R18.64+0x20] ;  /* 0x000020061203d981 */ /* 0x000f22000c1e1900 */
[----:B------:R-:W-:Y:S01]  /*4900*/  IMAD.MOV.U32 R241, RZ, RZ, 0x40 ;  /* 0x00000040fff17424 */ /* 0x000fe200078e00ff */
[----:B------:R-:W-:Y:S01]  /*4910*/  SHF.L.U64.HI R2, R84, 0x2, R2 ;  /* 0x0000000254027819 */ /* 0x000fe20000010202 */
[----:B------:R-:W-:Y:S01]  /*4920*/  UIADD3 UR20, UR37, 0x40, UR32 ;  /* 0x0000004025147890 */ /* 0x000fe2000fffe020 */
[----:B------:R-:W5:Y:S01]  /*4930*/  @!P6 LDG.E R4, desc[UR6][R18.64] ;  /* 0x000000061204e981 */ /* 0x000f62000c1e1900 */
[----:B------:R-:W-:-:S02]  /*4940*/  LOP3.LUT R6, R6, 0xfffffff0, RZ, 0xc0, !PT ;  /* 0xfffffff006067812 */ /* 0x000fc400078ec0ff */
[----:B------:R-:W-:Y:S02]  /*4950*/  CS2R R190, SRZ ;  /* 0x0000000000be7805 */ /* 0x000fe4000001ff00 */
[----:B------:R-:W-:Y:S02]  /*4960*/  CS2R R188, SRZ ;  /* 0x0000000000bc7805 */ /* 0x000fe4000001ff00 */
[----:B------:R-:W-:Y:S02]  /*4970*/  CS2R R194, SRZ ;  /* 0x0000000000c27805 */ /* 0x000fe4000001ff00 */
[----:B------:R-:W-:Y:S01]  /*4980*/  CS2R R192, SRZ ;  /* 0x0000000000c07805 */ /* 0x000fe2000001ff00 */
[----:B------:R-:W-:Y:S01]  /*4990*/  IMAD.IADD R6, R9, 0x1, -R6 ;  /* 0x0000000109067824 */ /* 0x000fe200078e0a06 */
        /* <DEDUP_REMOVED lines=53> */
[----:B--23--:R-:W-:Y:S02]  /*4cf0*/  CS2R R28, SRZ ;  /* 0x00000000001c7805 */ /* 0x00cfe4000001ff00 */
[----:B------:R-:W-:Y:S02]  /*4d00*/  CS2R R34, SRZ ;  /* 0x0000000000227805 */ /* 0x000fe4000001ff00 */
[----:B------:R-:W-:-:S02]  /*4d10*/  CS2R R32, SRZ ;  /* 0x0000000000207805 */ /* 0x000fc4000001ff00 */
[----:B------:R-:W-:Y:S02]  /*4d20*/  CS2R R24, SRZ ;  /* 0x0000000000187805 */ /* 0x000fe4000001ff00 */
[----:B------:R-:W-:Y:S02]  /*4d30*/  CS2R R22, SRZ ;  /* 0x0000000000167805 */ /* 0x000fe4000001ff00 */
[----:B------:R-:W-:Y:S01]  /*4d40*/  CS2R R20, SRZ ;  /* 0x0000000000147805 */ /* 0x000fe2000001ff00 */
[----:B------:R-:W-:Y:S01]  /*4d50*/  UIADD3 UR20, UR20, -UR10, URZ ;  /* 0x8000000a14147290 */ /* 0x000fe2000fffe03f */
[----:B------:R-:W-:Y:S01]  /*4d60*/  ULDC UR21, c[0x0][0x2dc] ;  /* 0x0000b70000157ab9 */ /* 0x000fe20000000800 */
[----:B------:R-:W-:Y:S01]  /*4d70*/  ULDC UR15, c[0x0][0x2ec] ;  /* 0x0000bb00000f7ab9 */ /* 0x000fe20000000800 */
[----:B----4-:R1:W-:Y:S04]  /*4d80*/  @!P5 STL [R1+0x64], R3 ;  /* 0x000064030100d387 */ /* 0x0103e80000100800 */
[----:B-----5:R2:W-:Y:S01]  /*4d90*/  @!P6 STL [R1+0x60], R4 ;  /* 0x000060040100e387 */ /* 0x0205e20000100800 */
[----:B-1----:R-:W-:-:S04]  /*4da0*/  SHF.R.S32.HI R3, RZ, 0x1f, R6 ;  /* 0x0000001fff037819 */ /* 0x002fc80000011406 */
[----:B------:R-:W-:-:S04]  /*4db0*/  LEA.HI R3, R3, R6, RZ, 0x3 ;  /* 0x0000000603037211 */ /* 0x000fc800078f18ff */
[----:B------:R-:W-:Y:S01]  /*4dc0*/  LOP3.LUT R3, R3, 0xfffffff8, RZ, 0xc0, !PT ;  /* 0xfffffff803037812 */ /* 0x000fe200078ec0ff */
[----:B--2---:R-:W-:-:S04]  /*4dd0*/  IMAD.U32 R4, RZ, RZ, UR37 ;  /* 0x00000025ff047e24 */ /* 0x004fc8000f8e00ff */
[----:B------:R-:W-:Y:S01]  /*4de0*/  IMAD.IADD R3, R6, 0x1, -R3 ;  /* 0x0000000106037824 */ /* 0x000fe200078e0a03 */
[----:B------:R-:W-:-:S04]  /*4df0*/  IADD3 R4, R5, UR10, -R4 ;  /* 0x0000000a05047c10 */ /* 0x000fc8000fffe804 */
[----:B------:R-:W-:Y:S01]  /*4e00*/  R2P PR, R3, 0x6 ;  /* 0x0000000603007804 */ /* 0x000fe20000000000 */
[----:B------:R1:W-:Y:S01]  /*4e10*/  STL [R1+0x44], R4 ;  /* 0x0000440401007387 */ /* 0x0003e20000100800 */
[----:B------:R-:W-:Y:S02]  /*4e20*/  VIADD R3, R252, 0x4000 ;  /* 0x00004000fc037836 */ /* 0x000fe40000000000 */
[----:B------:R-:W-:Y:S01]  /*4e30*/  IMAD.MOV.U32 R6, RZ, RZ, R26 ;  /* 0x000000ffff067224 */ /* 0x000fe200078e001a */
[----:B------:R-:W-:Y:S01]  /*4e40*/  SEL R242, R242, 0xffffffe0, !P1 ;  /* 0xffffffe0f2f27807 */ /* 0x000fe20004800000 */
[----:B------:R-:W-:Y:S01]  /*4e50*/  IMAD.SHL.U32 R5, R84, 0x4, RZ ;  /* 0x0000000454057824 */ /* 0x000fe200078e00ff */
[----:B------:R-:W-:Y:S02]  /*4e60*/  SEL R241, R241, 0xffffffc0, !P2 ;  /* 0xffffffc0f1f17807 */ /* 0x000fe40005000000 */
[----:B------:R-:W-:Y:S01]  /*4e70*/  SEL R244, R3, R252, !P0 ;  /* 0x000000fc03f47207 */ /* 0x000fe20004000000 */
[----:B------:R-:W-:Y:S01]  /*4e80*/  IMAD.IADD R240, R245, 0x1, R242 ;  /* 0x00000001f5f07824 */ /* 0x000fe200078e02f2 */
[----:B------:R-:W-:Y:S01]  /*4e90*/  STL [R1+0x5c], R6 ;  /* 0x00005c0601007387 */ /* 0x000fe20000100800 */
[----:B------:R-:W-:-:S02]  /*4ea0*/  CS2R R26, SRZ ;  /* 0x00000000001a7805 */ /* 0x000fc4000001ff00 */
[----:B------:R-:W-:Y:S01]  /*4eb0*/  LEA R244, R244, UR4, 0x1 ;  /* 0x00000004f4f47c11 */ /* 0x000fe2000f8e08ff */
[----:B------:R-:W-:Y:S01]  /*4ec0*/  STL [R1+0x2c], R5 ;  /* 0x00002c0501007387 */ /* 0x000fe20000100800 */
[----:B------:R-:W-:Y:S02]  /*4ed0*/  IMAD.IADD R3, R241, 0x1, R240 ;  /* 0x00000001f1037824 */ /* 0x000fe400078e02f0 */
[----:B-1----:R-:W-:Y:S01]  /*4ee0*/  VIADD R4, R251, 0x4000 ;  /* 0x00004000fb047836 */ /* 0x002fe20000000000 */
[----:B------:R1:W-:Y:S04]  /*4ef0*/  STL [R1+0x30], R2 ;  /* 0x0000300201007387 */ /* 0x0003e80000100800 */
[----:B------:R-:W-:-:S04]  /*4f00*/  SEL R243, R4, R251, !P0 ;  /* 0x000000fb04f37207 */ /* 0x000fc80004000000 */
[----:B------:R-:W-:Y:S01]  /*4f10*/  LEA R243, R243, UR4, 0x1 ;  /* 0x00000004f3f37c11 */ /* 0x000fe2000f8e08ff */
[----:B-1----:R-:W-:-:S07]  /*4f20*/  IMAD.IADD R2, R245, 0x1, R241 ;  /* 0x00000001f5027824 */ /* 0x002fce00078e02f1 */
.L_x_367:
[----:B------:R-:W0:Y:S01]  /*4f30*/  LDGDEPBAR ;  /* 0x00000000000079af */ /* 0x000e220000000000 */
[C---:B------:R-:W-:Y:S01]  /*4f40*/  IMAD.IADD R118, R244.reuse, 0x1, R242 ;  /* 0x00000001f4767824 */ /* 0x040fe200078e02f2 */
[----:B------:R-:W-:Y:S01]  /*4f50*/  USHF.L.U32 UR8, UR5, 0x6, URZ ;  /* 0x0000000605087899 */ /* 0x000fe2000800063f */
[----:B------:R-:W-:Y:S01]  /*4f60*/  IMAD.IADD R117, R244, 0x1, R241 ;  /* 0x00000001f4757824 */ /* 0x000fe200078e02f1 */
[----:B------:R-:W2:Y:S01]  /*4f70*/  LDL R121, [R1] ;  /* 0x0000000001797983 */ /* 0x000ea20000100800 */
[----:B------:R-:W-:Y:S01]  /*4f80*/  IMAD.U32 R130, RZ, RZ, UR17 ;  /* 0x00000011ff827e24 */ /* 0x000fe2000f8e00ff */
[----:B------:R-:W-:Y:S01]  /*4f90*/  IADD3 R116, R118, R241, RZ ;  /* 0x000000f176747210 */ /* 0x000fe20007ffe0ff */
[----:B------:R-:W-:Y:S01]  /*4fa0*/  UISETP.GE.AND UP0, UPT, UR8, UR20, UPT ;  /* 0x000000140800728c */ /* 0x000fe2000bf06270 */
[----:B------:R-:W3:Y:S01]  /*4fb0*/  LDL R122, [R1+0x44] ;  /* 0x00004400017a7983 */ /* 0x000ee20000100800 */
[----:B------:R-:W-:Y:S02]  /*4fc0*/  USHF.L.U32 UR9, UR17, 0x6, URZ ;  /* 0x0000000611097899 */ /* 0x000fe4000800063f */
[----:B------:R-:W-:Y:S01]  /*4fd0*/  UISETP.GT.AND UP3, UPT, UR5, UR16, UPT ;  /* 0x000000100500728c */ /* 0x000fe2000bf64270 */
[----:B------:R-:W4:Y:S01]  /*4fe0*/  LDL R119, [R1+0x60] ;  /* 0x0000600001777983 */ /* 0x000f220000100800 */
[----:B------:R-:W-:Y:S03]  /*4ff0*/  UIADD3 UR9, UR9, 0x40, URZ ;  /* 0x0000004009097890 */ /* 0x000fe6000fffe03f */
[----:B------:R-:W4:Y:S01]  /*5000*/  LDL R120, [R1+0x64] ;  /* 0x0000640001787983 */ /* 0x000f220000100800 */
[----:B------:R-:W-:Y:S03]  /*5010*/  UISETP.LT.AND UP0, UPT, UR9, UR10, UP0 ;  /* 0x0000000a0900728c */ /* 0x000fe60008701270 */
[----:B------:R-:W4:Y:S03]  /*5020*/  LDL R207, [R1+0x1c] ;  /* 0x00001c0001cf7983 */ /* 0x000f260000100800 */
[----:B------:R-:W-:Y:S01]  /*5030*/  PLOP3.LUT P0, PT, PT, PT, UP0, 0x80, 0x0 ;  /* 0x000000000000781c */ /* 0x000fe20003f0f008 */
[----:B------:R-:W4:Y:S04]  /*5040*/  LDL R209, [R1+0x2c] ;  /* 0x00002c0001d17983 */ /* 0x000f280000100800 */
[----:B------:R-:W4:Y:S01]  /*5050*/  LDL R208, [R1+0x30] ;  /* 0x0000300001d07983 */ /* 0x000f220000100800 */
[----:B------:R-:W-:Y:S04]  /*5060*/  DEPBAR.LE SB0, 0x0 ;  /* 0x000080000000791a */ /* 0x000fe80000000000 */
[----:B------:R-:W-:Y:S06]  /*5070*/  BAR.SYNC.DEFER_BLOCKING 0x0 ;  /* 0x0000000000007b1d */ /* 0x000fec0000010000 */
[----:B------:R-:W-:Y:S04]  /*5080*/  LDSM.16.M88.4 R84, [R244] ;  /* 0x00000000f454783b */ /* 0x000fe80000000200 */
[----:B------:R-:W1:Y:S04]  /*5090*/  LDSM.16.M88.4 R88, [R250+UR4+0x18000] ;  /* 0x01800004fa58783b */ /* 0x000e680008000200 */
[----:B------:R-:W1:Y:S04]  /*50a0*/  LDSM.16.M88.4 R92, [R250+UR4+0x18800] ;  /* 0x01880004fa5c783b */ /* 0x000e680008000200 */
[----:B------:R-:W-:Y:S04]  /*50b0*/  LDSM.16.M88.4 R96, [R118] ;  /* 0x000000007660783b */ /* 0x000fe80000000200 */
[----:B------:R-:W1:Y:S04]  /*50c0*/  LDSM.16.M88.4 R100, [R249] ;  /* 0x00000000f964783b */ /* 0x000e680000000200 */
[----:B------:R-:W1:Y:S04]  /*50d0*/  LDSM.16.M88.4 R104, [R249+0x800] ;  /* 0x00080000f968783b */ /* 0x000e680000000200 */
[----:B------:R-:W-:Y:S04]  /*50e0*/  LDSM.16.M88.4 R108, [R117] ;  /* 0x00000000756c783b */ /* 0x000fe80000000200 */
[----:B------:R-:W1:Y:S02]  /*50f0*/  LDSM.16.M88.4 R112, [R248] ;  /* 0x00000000f870783b */ /* 0x000e640000000200 */
[C---:B-1----:R-:W-:Y:S06]  /*5100*/  HMMA.16816.F32.BF16 R4, R84.reuse, R88, RZ ;  /* 0x000000585404723c */ /* 0x042fec00000418ff */
[C---:B------:R-:W-:Y:S01]  /*5110*/  HMMA.16816.F32.BF16 R8, R84.reuse, R90, RZ ;  /* 0x0000005a5408723c */ /* 0x040fe200000418ff */
[----:B------:R-:W-:Y:S05]  /*5120*/  LDSM.16.M88.4 R88, [R116] ;  /* 0x000000007458783b */ /* 0x000fea0000000200 */
[C---:B------:R-:W-:Y:S06]  /*5130*/  HMMA.16816.F32.BF16 R12, R84.reuse, R92, RZ ;  /* 0x0000005c540c723c */ /* 0x040fec00000418ff */
[----:B------:R-:W-:Y:S01]  /*5140*/  HMMA.16816.F32.BF16 R16, R84, R94, RZ ;  /* 0x0000005e5410723c */ /* 0x000fe200000418ff */
[----:B------:R-:W1:Y:S04]  /*5150*/  LDSM.16.M88.4 R84, [R248+0x800] ;  /* 0x00080000f854783b */ /* 0x000e680000000200 */
[----:B------:R-:W1:Y:S01]  /*5160*/  LDSM.16.M88.4 R92, [R247] ;  /* 0x00000000f75c783b */ /* 0x000e620000000200 */
[C---:B------:R-:W-:Y:S06]  /*5170*/  HMMA.16816.F32.BF16 R4, R96.reuse, R100, R4 ;  /* 0x000000646004723c */ /* 0x040fec0000041804 */
[C---:B------:R-:W-:Y:S01]  /*5180*/  HMMA.16816.F32.BF16 R8, R96.reuse, R102, R8 ;  /* 0x000000666008723c */ /* 0x040fe20000041808 */
[----:B------:R-:W-:Y:S05]  /*5190*/  LDSM.16.M88.4 R100, [R244+0x2000] ;  /* 0x00200000f464783b */ /* 0x000fea0000000200 */
[C---:B------:R-:W-:Y:S06]  /*51a0*/  HMMA.16816.F32.BF16 R12, R96.reuse, R104, R12 ;  /* 0x00000068600c723c */ /* 0x040fec000004180c */
[----:B------:R-:W-:Y:S01]  /*51b0*/  HMMA.16816.F32.BF16 R16, R96, R106, R16 ;  /* 0x0000006a6010723c */ /* 0x000fe20000041810 */
[----:B------:R-:W1:Y:S04]  /*51c0*/  LDSM.16.M88.4 R96, [R247+0x800] ;  /* 0x00080000f760783b */ /* 0x000e680000000200 */
[----:B------:R-:W1:Y:S01]  /*51d0*/  LDSM.16.M88.4 R104, [R250+UR4+0x1a000] ;  /* 0x01a00004fa68783b */ /* 0x000e620008000200 */
[C---:B------:R-:W-:Y:S06]  /*51e0*/  HMMA.16816.F32.BF16 R4, R108.reuse, R112, R4 ;  /* 0x000000706c04723c */ /* 0x040fec0000041804 */
[C---:B------:R-:W-:Y:S01]  /*51f0*/  HMMA.16816.F32.BF16 R8, R108.reuse, R114, R8 ;  /* 0x000000726c08723c */ /* 0x040fe20000041808 */
[----:B------:R-:W-:Y:S05]  /*5200*/  LDSM.16.M88.4 R112, [R249+0x2000] ;  /* 0x00200000f970783b */ /* 0x000fea0000000200 */
[C---:B-1----:R-:W-:Y:S06]  /*5210*/  HMMA.16816.F32.BF16 R12, R108.reuse, R84, R12 ;  /* 0x000000546c0c723c */ /* 0x042fec000004180c */
[----:B------:R-:W-:Y:S01]  /*5220*/  HMMA.16816.F32.BF16 R16, R108, R86, R16 ;  /* 0x000000566c10723c */ /* 0x000fe20000041810 */
[----:B------:R-:W1:Y:S04]  /*5230*/  LDSM.16.M88.4 R84, [R250+UR4+0x1a800] ;  /* 0x01a80004fa54783b */ /* 0x000e680008000200 */
[----:B------:R-:W1:Y:S01]  /*5240*/  LDSM.16.M88.4 R108, [R118+0x2000] ;  /* 0x00200000766c783b */ /* 0x000e620000000200 */
[C---:B------:R-:W-:Y:S06]  /*5250*/  HMMA.16816.F32.BF16 R4, R88.reuse, R92, R4 ;  /* 0x0000005c5804723c */ /* 0x040fec0000041804 */
[C---:B------:R-:W-:Y:S01]  /*5260*/  HMMA.16816.F32.BF16 R8, R88.reuse, R94, R8 ;  /* 0x0000005e5808723c */ /* 0x040fe20000041808 */
[----:B------:R-:W-:Y:S05]  /*5270*/  LDSM.16.M88.4 R92, [R117+0x2000] ;  /* 0x00200000755c783b */ /* 0x000fea0000000200 */
[C---:B------:R-:W-:Y:S06]  /*5280*/  HMMA.16816.F32.BF16 R12, R88.reuse, R96, R12 ;  /* 0x00000060580c723c */ /* 0x040fec000004180c */
[----:B------:R-:W-:Y:S01]  /*5290*/  HMMA.16816.F32.BF16 R16, R88, R98, R16 ;  /* 0x000000625810723c */ /* 0x000fe20000041810 */
[----:B------:R-:W1:Y:S04]  /*52a0*/  LDSM.16.M88.4 R88, [R249+0x2800] ;  /* 0x00280000f958783b */ /* 0x000e680000000200 */
[----:B------:R-:W1:Y:S01]  /*52b0*/  LDSM.16.M88.4 R96, [R248+0x2000] ;  /* 0x00200000f860783b */ /* 0x000e620000000200 */
[C---:B------:R-:W-:Y:S06]  /*52c0*/  HMMA.16816.F32.BF16 R4, R100.reuse, R104, R4 ;  /* 0x000000686404723c */ /* 0x040fec0000041804 */
[C---:B------:R-:W-:Y:S01]  /*52d0*/  HMMA.16816.F32.BF16 R8, R100.reuse, R106, R8 ;  /* 0x0000006a6408723c */ /* 0x040fe20000041808 */
[----:B------:R-:W-:Y:S05]  /*52e0*/  LDSM.16.M88.4 R104, [R247+0x2000] ;  /* 0x00200000f768783b */ /* 0x000fea0000000200 */
[C---:B-1----:R-:W-:Y:S06]  /*52f0*/  HMMA.16816.F32.BF16 R12, R100.reuse, R84, R12 ;  /* 0x00000054640c723c */ /* 0x042fec000004180c */
[----:B------:R-:W-:Y:S01]  /*5300*/  HMMA.16816.F32.BF16 R16, R100, R86, R16 ;  /* 0x000000566410723c */ /* 0x000fe20000041810 */
[----:B------:R-:W1:Y:S04]  /*5310*/  LDSM.16.M88.4 R84, [R248+0x2800] ;  /* 0x00280000f854783b */ /* 0x000e680000000200 */
[----:B------:R-:W1:Y:S01]  /*5320*/  LDSM.16.M88.4 R100, [R116+0x2000] ;  /* 0x002000007464783b */ /* 0x000e620000000200 */
[C---:B------:R-:W-:Y:S06]  /*5330*/  HMMA.16816.F32.BF16 R4, R108.reuse, R112, R4 ;  /* 0x000000706c04723c */ /* 0x040fec0000041804 */
[C---:B------:R-:W-:Y:S01]  /*5340*/  HMMA.16816.F32.BF16 R8, R108.reuse, R114, R8 ;  /* 0x000000726c08723c */ /* 0x040fe20000041808 */
[----:B------:R-:W-:Y:S05]  /*5350*/  LDSM.16.M88.4 R112, [R250+UR4+0x1c000] ;  /* 0x01c00004fa70783b */ /* 0x000fea0008000200 */
        /* <DEDUP_REMOVED lines=14> */
[C---:B------:R-:W-:Y:S06]  /*5440*/  HMMA.16816.F32.BF16 R12, R100.reuse, R88, R12 ;  /* 0x00000058640c723c */ /* 0x040fec000004180c */
[----:B------:R-:W-:Y:S01]  /*5450*/  HMMA.16816.F32.BF16 R16, R100, R90, R16 ;  /* 0x0000005a6410723c */ /* 0x000fe20000041810 */
[----:B------:R-:W4:Y:S04]  /*5460*/  LDSM.16.M88.4 R88, [R249+0x4800] ;  /* 0x00480000f958783b */ /* 0x000f280000000200 */
[----:B------:R-:W4:Y:S01]  /*5470*/  LDSM.16.M88.4 R100, [R117+0x4000] ;  /* 0x004000007564783b */ /* 0x000f220000000200 */
[C---:B------:R-:W-:Y:S06]  /*5480*/  HMMA.16816.F32.BF16 R4, R108.reuse, R112, R4 ;  /* 0x000000706c04723c */ /* 0x040fec0000041804 */
[C---:B------:R-:W-:Y:S01]  /*5490*/  HMMA.16816.F32.BF16 R8, R108.reuse, R114, R8 ;  /* 0x000000726c08723c */ /* 0x040fe20000041808 */
[----:B------:R-:W-:Y:S04]  /*54a0*/  LDSM.16.M88.4 R112, [R247+0x4000] ;  /* 0x00400000f770783b */ /* 0x000fe80000000200 */
[----:B--2---:R-:W-:Y:S01]  /*54b0*/  @!P0 LEA R130, R130, R121, 0x6 ;  /* 0x0000007982828211 */ /* 0x004fe200078e30ff */
[C---:B-1----:R-:W-:Y:S01]  /*54c0*/  HMMA.16816.F32.BF16 R12, R108.reuse, R84, R12 ;  /* 0x000000546c0c723c */ /* 0x042fe2000004180c */
[----:B------:R-:W-:Y:S04]  /*54d0*/  IMAD.MOV.U32 R121, RZ, RZ, 0x8 ;  /* 0x00000008ff797424 */ /* 0x000fe800078e00ff */
[----:B---3--:R-:W-:Y:S01]  /*54e0*/  @!P0 VIADD R197, R122, UR8 ;  /* 0x000000087ac58c36 */ /* 0x008fe20008000000 */
[----:B------:R-:W-:Y:S01]  /*54f0*/  HMMA.16816.F32.BF16 R16, R108, R86, R16 ;  /* 0x000000566c10723c */ /* 0x000fe20000041810 */
[----:B------:R-:W1:Y:S02]  /*5500*/  LDSM.16.M88.4 R84, [R248+0x4800] ;  /* 0x00480000f854783b */ /* 0x000e640000000200 */
[----:B----4-:R-:W-:Y:S02]  /*5510*/  FSETP.NEU.FTZ.AND P1, PT, R119, -INF , PT ;  /* 0xff8000007700780b */ /* 0x010fe40003f3d000 */
[----:B------:R-:W2:Y:S01]  /*5520*/  LDSM.16.M88.4 R108, [R116+0x4000] ;  /* 0x00400000746c783b */ /* 0x000ea20000000200 */
[C---:B------:R-:W-:Y:S05]  /*5530*/  HMMA.16816.F32.BF16 R4, R92.reuse, R96, R4 ;  /* 0x000000605c04723c */ /* 0x040fea0000041804 */
[C---:B------:R-:W-:Y:S01]  /*5540*/  @!P0 VIADD R122, R130.reuse, 0x1 ;  /* 0x00000001827a8836 */ /* 0x040fe20000000000 */
[C---:B------:R-:W-:Y:S01]  /*5550*/  HMMA.16816.F32.BF16 R8, R92.reuse, R98, R8 ;  /* 0x000000625c08723c */ /* 0x040fe20000041808 */
[----:B------:R-:W-:Y:S04]  /*5560*/  LDSM.16.M88.4 R96, [R250+UR4+0x1e000] ;  /* 0x01e00004fa60783b */ /* 0x000fe80008000200 */
[C---:B------:R-:W-:Y:S01]  /*5570*/  @!P0 VIMNMX R131, R197.reuse, UR10, PT ;  /* 0x0000000ac5838c48 */ /* 0x040fe2000bfe0100 */
[C---:B------:R-:W-:Y:S03]  /*5580*/  HMMA.16816.F32.BF16 R12, R92.reuse, R88, R12 ;  /* 0x000000585c0c723c */ /* 0x040fe6000004180c */
[C---:B------:R-:W-:Y:S02]  /*5590*/  @!P0 ISETP.GE.AND P2, PT, R130.reuse, R131, PT ;  /* 0x000000838200820c */ /* 0x040fe40003f46270 */
[----:B------:R-:W-:Y:S01]  /*55a0*/  @!P0 VIADDMNMX R197, R197, R121, UR10, PT ;  /* 0x0000000ac5c58e46 */ /* 0x000fe2000b800179 */
[----:B------:R-:W-:Y:S01]  /*55b0*/  HMMA.16816.F32.BF16 R16, R92, R90, R16 ;  /* 0x0000005a5c10723c */ /* 0x000fe20000041810 */
[----:B------:R-:W3:Y:S04]  /*55c0*/  LDSM.16.M88.4 R88, [R247+0x4800] ;  /* 0x00480000f758783b */ /* 0x000ee80000000200 */
[----:B------:R-:W4:Y:S01]  /*55d0*/  LDSM.16.M88.4 R92, [R244+0x6000] ;  /* 0x00600000f45c783b */ /* 0x000f220000000200 */
[C---:B------:R-:W-:Y:S05]  /*55e0*/  HMMA.16816.F32.BF16 R4, R100.reuse, R104, R4 ;  /* 0x000000686404723c */ /* 0x040fea0000041804 */
[C---:B------:R-:W-:Y:S01]  /*55f0*/  @!P0 IADD3 R124, R130.reuse, 0x8, RZ ;  /* 0x00000008827c8810 */ /* 0x040fe20007ffe0ff */
[C---:B------:R-:W-:Y:S01]  /*5600*/  HMMA.16816.F32.BF16 R8, R100.reuse, R106, R8 ;  /* 0x0000006a6408723c */ /* 0x040fe20000041808 */
[----:B------:R-:W-:Y:S04]  /*5610*/  LDSM.16.M88.4 R104, [R249+0x6000] ;  /* 0x00600000f968783b */ /* 0x000fe80000000200 */
[C---:B------:R-:W-:Y:S01]  /*5620*/  @!P0 VIADD R126, R130.reuse, 0x9 ;  /* 0x00000009827e8836 */ /* 0x040fe20000000000 */
[C---:B-1----:R-:W-:Y:S05]  /*5630*/  HMMA.16816.F32.BF16 R12, R100.reuse, R84, R12 ;  /* 0x00000054640c723c */ /* 0x042fea000004180c */
[C---:B------:R-:W-:Y:S01]  /*5640*/  @!P0 IADD3 R128, R130.reuse, 0x10, RZ ;  /* 0x0000001082808810 */ /* 0x040fe20007ffe0ff */
[----:B------:R-:W-:Y:S01]  /*5650*/  HMMA.16816.F32.BF16 R16, R100, R86, R16 ;  /* 0x000000566410723c */ /* 0x000fe20000041810 */
[----:B------:R-:W1:Y:S04]  /*5660*/  LDSM.16.M88.4 R84, [R250+UR4+0x1e800] ;  /* 0x01e80004fa54783b */ /* 0x000e680008000200 */
[----:B------:R4:W1:Y:S01]  /*5670*/  LDSM.16.M88.4 R100, [R118+0x6000] ;  /* 0x006000007664783b */ /* 0x0008620000000200 */
[C---:B--2---:R-:W-:Y:S05]  /*5680*/  HMMA.16816.F32.BF16 R4, R108.reuse, R112, R4 ;  /* 0x000000706c04723c */ /* 0x044fea0000041804 */
[C---:B------:R-:W-:Y:S01]  /*5690*/  @!P0 VIADD R200, R130.reuse, 0x11 ;  /* 0x0000001182c88836 */ /* 0x040fe20000000000 */
[C---:B------:R-:W-:Y:S01]  /*56a0*/  HMMA.16816.F32.BF16 R8, R108.reuse, R114, R8 ;  /* 0x000000726c08723c */ /* 0x040fe20000041808 */
[----:B------:R-:W-:Y:S04]  /*56b0*/  LDSM.16.M88.4 R112, [R248+0x6000] ;  /* 0x00600000f870783b */ /* 0x000fe80000000200 */
[----:B------:R-:W-:Y:S01]  /*56c0*/  @!P0 VIADD R202, R130, 0x19 ;  /* 0x0000001982ca8836 */ /* 0x000fe20000000000 */
[C---:B---3--:R-:W-:Y:S05]  /*56d0*/  HMMA.16816.F32.BF16 R12, R108.reuse, R88, R12 ;  /* 0x000000586c0c723c */ /* 0x048fea000004180c */
[----:B------:R-:W-:Y:S01]  /*56e0*/  FMUL.FTZ R196, R119, 1.4426950216293334961 ;  /* 0x3fb8aa3b77c47820 */ /* 0x000fe20000410000 */
[----:B------:R-:W-:Y:S01]  /*56f0*/  HMMA.16816.F32.BF16 R16, R108, R90, R16 ;  /* 0x0000005a6c10723c */ /* 0x000fe20000041810 */
[----:B------:R2:W-:Y:S04]  /*5700*/  LDSM.16.M88.4 R108, [R117+0x6000] ;  /* 0x00600000756c783b */ /* 0x0005e80000000200 */
[----:B----4-:R-:W3:Y:S01]  /*5710*/  LDL R118, [R1+0x28] ;  /* 0x0000280001767983 */ /* 0x010ee20000100800 */
[C---:B------:R-:W-:Y:S03]  /*5720*/  HMMA.16816.F32.BF16 R4, R92.reuse, R96, R4 ;  /* 0x000000605c04723c */ /* 0x040fe60000041804 */
[----:B------:R-:W4:Y:S02]  /*5730*/  LDSM.16.M88.4 R88, [R249+0x6800] ;  /* 0x00680000f958783b */ /* 0x000f240000000200 */
[----:B------:R-:W-:Y:S01]  /*5740*/  FSEL R196, R196, RZ, P1 ;  /* 0x000000ffc4c47208 */ /* 0x000fe20000800000 */
[C---:B------:R-:W-:Y:S01]  /*5750*/  HMMA.16816.F32.BF16 R8, R92.reuse, R98, R8 ;  /* 0x000000625c08723c */ /* 0x040fe20000041808 */
[----:B------:R-:W-:Y:S02]  /*5760*/  LDSM.16.M88.4 R96, [R247+0x6000] ;  /* 0x00600000f760783b */ /* 0x000fe40000000200 */
[----:B------:R-:W-:Y:S02]  /*5770*/  @!P0 ISETP.GE.AND P1, PT, R122, R131, PT ;  /* 0x000000837a00820c */ /* 0x000fe40003f26270 */
[----:B------:R-:W-:Y:S01]  /*5780*/  FMUL.FTZ R198, R120, 1.4426950216293334961 ;  /* 0x3fb8aa3b78c67820 */ /* 0x000fe20000410000 */
[C---:B-1----:R-:W-:Y:S06]  /*5790*/  HMMA.16816.F32.BF16 R12, R92.reuse, R84, R12 ;  /* 0x000000545c0c723c */ /* 0x042fec000004180c */
[----:B------:R-:W-:Y:S01]  /*57a0*/  HMMA.16816.F32.BF16 R16, R92, R86, R16 ;  /* 0x000000565c10723c */ /* 0x000fe20000041810 */
[----:B------:R1:W-:Y:S04]  /*57b0*/  LDSM.16.M88.4 R92, [R116+0x6000] ;  /* 0x00600000745c783b */ /* 0x0003e80000000200 */
[----:B--2---:R-:W2:Y:S01]  /*57c0*/  LDL R117, [R1+0x48] ;  /* 0x0000480001757983 */ /* 0x004ea20000100800 */
[C---:B------:R-:W-:Y:S03]  /*57d0*/  HMMA.16816.F32.BF16 R4, R100.reuse, R104, R4 ;  /* 0x000000686404723c */ /* 0x040fe60000041804 */
[----:B------:R-:W4:Y:S03]  /*57e0*/  LDSM.16.M88.4 R84, [R248+0x6800] ;  /* 0x00680000f854783b */ /* 0x000f260000000200 */
[C---:B------:R-:W-:Y:S01]  /*57f0*/  HMMA.16816.F32.BF16 R8, R100.reuse, R106, R8 ;  /* 0x0000006a6408723c */ /* 0x040fe20000041808 */
[----:B-1----:R-:W2:Y:S05]  /*5800*/  LDL R116, [R1+0x20] ;  /* 0x0000200001747983 */ /* 0x002eaa0000100800 */
[C---:B----4-:R-:W-:Y:S06]  /*5810*/  HMMA.16816.F32.BF16 R12, R100.reuse, R88, R12 ;  /* 0x00000058640c723c */ /* 0x050fec000004180c */
[----:B------:R-:W-:Y:S06]  /*5820*/  HMMA.16816.F32.BF16 R16, R100, R90, R16 ;  /* 0x0000005a6410723c */ /* 0x000fec0000041810 */
[C---:B------:R-:W-:Y:S06]  /*5830*/  HMMA.16816.F32.BF16 R4, R108.reuse, R112, R4 ;  /* 0x000000706c04723c */ /* 0x040fec0000041804 */
[C---:B------:R-:W-:Y:S06]  /*5840*/  HMMA.16816.F32.BF16 R8, R108.reuse, R114, R8 ;  /* 0x000000726c08723c */ /* 0x040fec0000041808 */
[C---:B------:R-:W-:Y:S05]  /*5850*/  HMMA.16816.F32.BF16 R12, R108.reuse, R84, R12 ;  /* 0x000000546c0c723c */ /* 0x040fea000004180c */
[----:B------:R-:W-:Y:S01]  /*5860*/  LEA R115, R252, UR4, 0x1 ;  /* 0x00000004fc737c11 */ /* 0x000fe2000f8e08ff */
[----:B------:R-:W-:Y:S01]  /*5870*/  HMMA.16816.F32.BF16 R16, R108, R86, R16 ;  /* 0x000000566c10723c */ /* 0x000fe20000041810 */
[----:B------:R-:W1:Y:S04]  /*5880*/  LDSM.16.M88.4 R84, [R247+0x6800] ;  /* 0x00680000f754783b */ /* 0x000e680000000200 */
[C---:B------:R-:W-:Y:S01]  /*5890*/  IMAD.IADD R113, R241.reuse, 0x1, R115 ;  /* 0x00000001f1717824 */ /* 0x040fe200078e0273 */
[C---:B------:R-:W-:Y:S05]  /*58a0*/  HMMA.16816.F32.BF16 R4, R92.reuse, R96, R4 ;  /* 0x000000605c04723c */ /* 0x040fea0000041804 */
[----:B------:R-:W-:Y:S01]  /*58b0*/  IADD3 R114, R242, R115, RZ ;  /* 0x00000073f2727210 */ /* 0x000fe20007ffe0ff */
[C---:B------:R-:W-:Y:S05]  /*58c0*/  HMMA.16816.F32.BF16 R8, R92.reuse, R98, R8 ;  /* 0x000000625c08723c */ /* 0x040fea0000041808 */
[----:B------:R-:W-:Y:S11]  /*58d0*/  IADD3 R112, R241, R114, RZ ;  /* 0x00000072f1707210 */ /* 0x000ff60007ffe0ff */
[----:B------:R-:W-:Y:S02]  /*58e0*/  @!UPT UIADD3 URZ, URZ, URZ, URZ ;  /* 0x0000003f3f3ff290 */ /* 0x000fe4000fffe03f */
[----:B------:R-:W-:Y:S02]  /*58f0*/  @!P0 FSEL R5, R5, -INF , !P1 ;  /* 0xff80000005058808 */ /* 0x000fe40004800000 */
[----:B------:R-:W-:Y:S02]  /*5900*/  FSETP.NEU.FTZ.AND P1, PT, R120, -INF , PT ;  /* 0xff8000007800780b */ /* 0x000fe40003f3d000 */
[----:B------:R-:W-:Y:S01]  /*5910*/  @!P0 FSEL R4, R4, -INF , !P2 ;  /* 0xff80000004048808 */ /* 0x000fe20005000000 */
[--C-:B------:R-:W-:Y:S01]  /*5920*/  FFMA.FTZ R120, R5, UR15, -R196.reuse ;  /* 0x0000000f05787c23 */ /* 0x100fe200080108c4 */
[----:B------:R-:W-:Y:S02]  /*5930*/  FSEL R198, R198, RZ, P1 ;  /* 0x000000ffc6c67208 */ /* 0x000fe40000800000 */
[-C--:B------:R-:W-:Y:S01]  /*5940*/  @!P0 ISETP.GE.AND P1, PT, R122, R197.reuse, PT ;  /* 0x000000c57a00820c */ /* 0x080fe20003f26270 */
[----:B------:R-:W-:Y:S01]  /*5950*/  FFMA.FTZ R119, R4, UR15, -R196 ;  /* 0x0000000f04777c23 */ /* 0x000fe200080108c4 */
[----:B------:R-:W-:Y:S01]  /*5960*/  @!P0 ISETP.GE.AND P2, PT, R130, R197, PT ;  /* 0x000000c58200820c */ /* 0x000fe20003f46270 */
[C---:B-1----:R-:W-:Y:S01]  /*5970*/  HMMA.16816.F32.BF16 R12, R92.reuse, R84, R12 ;  /* 0x000000545c0c723c */ /* 0x042fe2000004180c */
[----:B------:R-:W-:Y:S02]  /*5980*/  MUFU.EX2 R120, R120 ;  /* 0x0000007800787308 */ /* 0x000fe40000000800 */
[----:B------:R-:W-:Y:S02]  /*5990*/  @!P0 FSEL R7, R7, -INF , !P1 ;  /* 0xff80000007078808 */ /* 0x000fe40004800000 */
[-C--:B------:R-:W-:Y:S01]  /*59a0*/  @!P0 ISETP.GE.AND P1, PT, R124, R131.reuse, PT ;  /* 0x000000837c00820c */ /* 0x080fe20003f26270 */
[----:B------:R-:W-:Y:S05]  /*59b0*/  HMMA.16816.F32.BF16 R16, R92, R86, R16 ;  /* 0x000000565c10723c */ /* 0x000fea0000041810 */
[----:B------:R-:W1:Y:S01]  /*59c0*/  MUFU.EX2 R119, R119 ;  /* 0x0000007700777308 */ /* 0x000e620000000800 */
[----:B------:R-:W-:Y:S01]  /*59d0*/  @!P0 FSEL R8, R8, -INF , !P1 ;  /* 0xff80000008088808 */ /* 0x000fe20004800000 */
[----:B------:R-:W-:Y:S01]  /*59e0*/  FFMA.FTZ R122, R7, UR15, -R198 ;  /* 0x0000000f077a7c23 */ /* 0x000fe200080108c6 */
[----:B------:R-:W-:Y:S04]  /*59f0*/  @!P0 ISETP.GE.AND P1, PT, R126, R131, PT ;  /* 0x000000837e00820c */ /* 0x000fe80003f26270 */
[----:B------:R-:W-:Y:S01]  /*5a00*/  @!P0 FSEL R9, R9, -INF , !P1 ;  /* 0xff80000009098808 */ /* 0x000fe20004800000 */
[--C-:B------:R-:W-:Y:S01]  /*5a10*/  FFMA.FTZ R123, R8, UR15, -R196.reuse ;  /* 0x0000000f087b7c23 */ /* 0x100fe200080108c4 */
[-C--:B------:R-:W-:Y:S01]  /*5a20*/  @!P0 ISETP.GE.AND P1, PT, R124, R197.reuse, PT ;  /* 0x000000c57c00820c */ /* 0x080fe20003f26270 */
[----:B------:R-:W-:Y:S01]  /*5a30*/  MUFU.EX2 R122, R122 ;  /* 0x0000007a007a7308 */ /* 0x000fe20000000800 */
[----:B------:R-:W-:Y:S01]  /*5a40*/  @!P0 FSEL R6, R6, -INF , !P2 ;  /* 0xff80000006068808 */ /* 0x000fe20005000000 */
[----:B------:R-:W-:Y:S01]  /*5a50*/  FFMA.FTZ R124, R9, UR15, -R196 ;  /* 0x0000000f097c7c23 */ /* 0x000fe200080108c4 */
[----:B------:R-:W-:Y:S02]  /*5a60*/  @!P0 FSEL R10, R10, -INF , !P1 ;  /* 0xff8000000a0a8808 */ /* 0x000fe40004800000 */
[----:B------:R-:W-:Y:S01]  /*5a70*/  @!P0 ISETP.GE.AND P1, PT, R126, R197, PT ;  /* 0x000000c57e00820c */ /* 0x000fe20003f26270 */
[--C-:B------:R-:W-:Y:S01]  /*5a80*/  FFMA.FTZ R121, R6, UR15, -R198.reuse ;  /* 0x0000000f06797c23 */ /* 0x100fe200080108c6 */
[----:B-1----:R-:W-:Y:S01]  /*5a90*/  F2FP.BF16.F32.PACK_AB R206, R120, R119 ;  /* 0x0000007778ce723e */ /* 0x002fe200000010ff */
[--C-:B------:R-:W-:Y:S01]  /*5aa0*/  FFMA.FTZ R125, R10, UR15, -R198.reuse ;  /* 0x0000000f0a7d7c23 */ /* 0x100fe200080108c6 */
[----:B------:R-:W-:Y:S01]  /*5ab0*/  @!P0 FSEL R11, R11, -INF , !P1 ;  /* 0xff8000000b0b8808 */ /* 0x000fe20004800000 */
[----:B------:R-:W-:Y:S01]  /*5ac0*/  MUFU.EX2 R123, R123 ;  /* 0x0000007b007b7308 */ /* 0x000fe20000000800 */
[-C--:B------:R-:W-:Y:S01]  /*5ad0*/  @!P0 ISETP.GE.AND P1, PT, R128, R131.reuse, PT ;  /* 0x000000838000820c */ /* 0x080fe20003f26270 */
[----:B------:R1:W-:Y:S02]  /*5ae0*/  STS [R207+0x2a000], R206 ;  /* 0x02a000cecf007388 */ /* 0x0003e40000000800 */
[----:B------:R-:W-:Y:S01]  /*5af0*/  FFMA.FTZ R126, R11, UR15, -R198 ;  /* 0x0000000f0b7e7c23 */ /* 0x000fe200080108c6 */
[----:B------:R-:W-:Y:S02]  /*5b00*/  @!P0 FSEL R12, R12, -INF , !P1 ;  /* 0xff8000000c0c8808 */ /* 0x000fe40004800000 */
[----:B------:R-:W-:Y:S03]  /*5b10*/  @!P0 ISETP.GE.AND P1, PT, R200, R131, PT ;  /* 0x00000083c800820c */ /* 0x000fe60003f26270 */
[----:B------:R-:W4:Y:S01]  /*5b20*/  MUFU.EX2 R121, R121 ;  /* 0x0000007900797308 */ /* 0x000f220000000800 */
[--C-:B------:R-:W-:Y:S01]  /*5b30*/  FFMA.FTZ R127, R12, UR15, -R196.reuse ;  /* 0x0000000f0c7f7c23 */ /* 0x100fe200080108c4 */
[----:B------:R-:W-:Y:S02]  /*5b40*/  @!P0 FSEL R13, R13, -INF , !P1 ;  /* 0xff8000000d0d8808 */ /* 0x000fe40004800000 */
[-C--:B------:R-:W-:Y:S06]  /*5b50*/  @!P0 ISETP.GE.AND P1, PT, R128, R197.reuse, PT ;  /* 0x000000c58000820c */ /* 0x080fec0003f26270 */
[----:B------:R-:W4:Y:S01]  /*5b60*/  MUFU.EX2 R124, R124 ;  /* 0x0000007c007c7308 */ /* 0x000f220000000800 */
[----:B------:R-:W-:Y:S01]  /*5b70*/  @!P0 FSEL R14, R14, -INF , !P1 ;  /* 0xff8000000e0e8808 */ /* 0x000fe20004800000 */
[----:B------:R-:W-:Y:S01]  /*5b80*/  FFMA.FTZ R128, R13, UR15, -R196 ;  /* 0x0000000f0d807c23 */ /* 0x000fe200080108c4 */
[----:B------:R-:W-:Y:S02]  /*5b90*/  @!P0 ISETP.GE.AND P1, PT, R200, R197, PT ;  /* 0x000000c5c800820c */ /* 0x000fe40003f26270 */
[----:B------:R-:W-:Y:S01]  /*5ba0*/  @!P0 IADD3 R200, R130, 0x18, RZ ;  /* 0x0000001882c88810 */ /* 0x000fe20007ffe0ff */
[--C-:B------:R-:W-:Y:S01]  /*5bb0*/  FFMA.FTZ R129, R14, UR15, -R198.reuse ;  /* 0x0000000f0e817c23 */ /* 0x100fe200080108c6 */
[----:B------:R-:W-:Y:S03]  /*5bc0*/  @!P0 FSEL R15, R15, -INF , !P1 ;  /* 0xff8000000f0f8808 */ /* 0x000fe60004800000 */
[----:B------:R-:W-:Y:S01]  /*5bd0*/  MUFU.EX2 R125, R125 ;  /* 0x0000007d007d7308 */ /* 0x000fe20000000800 */
[C---:B------:R-:W-:Y:S02]  /*5be0*/  @!P0 ISETP.GE.AND P1, PT, R200.reuse, R131, PT ;  /* 0x00000083c800820c */ /* 0x040fe40003f26270 */
[----:B------:R-:W-:Y:S01]  /*5bf0*/  @!P0 ISETP.GE.AND P2, PT, R200, R197, PT ;  /* 0x000000c5c800820c */ /* 0x000fe20003f46270 */
[----:B------:R-:W-:Y:S01]  /*5c00*/  FFMA.FTZ R199, R15, UR15, -R198 ;  /* 0x0000000f0fc77c23 */ /* 0x000fe200080108c6 */
[----:B------:R-:W-:Y:S01]  /*5c10*/  @!P0 FSEL R16, R16, -INF , !P1 ;  /* 0xff80000010108808 */ /* 0x000fe20004800000 */
[----:B-1----:R-:W5:Y:S01]  /*5c20*/  LDL R206, [R1+0x40] ;  /* 0x0000400001ce7983 */ /* 0x002f620000100800 */
[----:B------:R-:W-:Y:S03]  /*5c30*/  @!P0 ISETP.GE.AND P1, PT, R202, R131, PT ;  /* 0x00000083ca00820c */ /* 0x000fe60003f26270 */
[----:B------:R-:W1:Y:S01]  /*5c40*/  MUFU.EX2 R126, R126 ;  /* 0x0000007e007e7308 */ /* 0x000e620000000800 */
[----:B------:R-:W-:Y:S01]  /*5c50*/  @!P0 FSEL R18, R18, -INF , !P2 ;  /* 0xff80000012128808 */ /* 0x000fe20005000000 */
[----:B------:R-:W-:Y:S01]  /*5c60*/  FFMA.FTZ R131, R16, UR15, -R196 ;  /* 0x0000000f10837c23 */ /* 0x000fe200080108c4 */
[----:B------:R-:W-:Y:S02]  /*5c70*/  @!P0 FSEL R17, R17, -INF , !P1 ;  /* 0xff80000011118808 */ /* 0x000fe40004800000 */
[----:B------:R-:W-:Y:S01]  /*5c80*/  @!P0 ISETP.GE.AND P1, PT, R202, R197, PT ;  /* 0x000000c5ca00820c */ /* 0x000fe20003f26270 */
[----:B------:R-:W-:Y:S01]  /*5c90*/  FFMA.FTZ R197, R18, UR15, -R198 ;  /* 0x0000000f12c57c23 */ /* 0x000fe200080108c6 */
[----:B----4-:R-:W-:Y:S03]  /*5ca0*/  F2FP.BF16.F32.PACK_AB R205, R122, R121 ;  /* 0x000000797acd723e */ /* 0x010fe600000010ff */
[----:B------:R-:W-:Y:S01]  /*5cb0*/  MUFU.EX2 R127, R127 ;  /* 0x0000007f007f7308 */ /* 0x000fe20000000800 */
[----:B------:R-:W-:Y:S01]  /*5cc0*/  @!P0 FSEL R19, R19, -INF , !P1 ;  /* 0xff80000013138808 */ /* 0x000fe20004800000 */
[----:B------:R-:W-:Y:S01]  /*5cd0*/  FFMA.FTZ R196, R17, UR15, -R196 ;  /* 0x0000000f11c47c23 */ /* 0x000fe200080108c4 */
[----:B------:R-:W-:Y:S01]  /*5ce0*/  F2FP.BF16.F32.PACK_AB R204, R124, R123 ;  /* 0x0000007b7ccc723e */ /* 0x000fe200000010ff */
[----:B------:R4:W-:Y:S02]  /*5cf0*/  STS [R207+0x2a400], R205 ;  /* 0x02a400cdcf007388 */ /* 0x0009e40000000800 */
[----:B------:R-:W-:Y:S04]  /*5d00*/  FFMA.FTZ R198, R19, UR15, -R198 ;  /* 0x0000000f13c67c23 */ /* 0x000fe800080108c6 */
[----:B------:R-:W4:Y:S01]  /*5d10*/  MUFU.EX2 R128, R128 ;  /* 0x0000008000807308 */ /* 0x000f220000000800 */
[----:B-1----:R-:W-:Y:S09]  /*5d20*/  F2FP.BF16.F32.PACK_AB R203, R126, R125 ;  /* 0x0000007d7ecb723e */ /* 0x002ff200000010ff */
[----:B------:R-:W-:Y:S10]  /*5d30*/  MUFU.EX2 R130, R199 ;  /* 0x000000c700827308 */ /* 0x000ff40000000800 */
[----:B------:R-:W1:Y:S01]  /*5d40*/  MUFU.EX2 R129, R129 ;  /* 0x0000008100817308 */ /* 0x000e620000000800 */
[----:B----4-:R-:W-:Y:S01]  /*5d50*/  F2FP.BF16.F32.PACK_AB R202, R128, R127 ;  /* 0x0000007f80ca723e */ /* 0x010fe200000010ff */
[----:B------:R-:W5:Y:S08]  /*5d60*/  LDL R205, [R1+0x3c] ;  /* 0x00003c0001cd7983 */ /* 0x000f700000100800 */
[----:B------:R-:W-:Y:S10]  /*5d70*/  MUFU.EX2 R131, R131 ;  /* 0x0000008300837308 */ /* 0x000ff40000000800 */
[----:B------:R-:W4:Y:S01]  /*5d80*/  MUFU.EX2 R196, R196 ;  /* 0x000000c400c47308 */ /* 0x000f220000000800 */
[----:B-1----:R-:W-:Y:S09]  /*5d90*/  F2FP.BF16.F32.PACK_AB R201, R130, R129 ;  /* 0x0000008182c9723e */ /* 0x002ff200000010ff */
[----:B------:R-:W-:Y:S10]  /*5da0*/  MUFU.EX2 R197, R197 ;  /* 0x000000c500c57308 */ /* 0x000ff40000000800 */
[----:B------:R-:W1:Y:S01]  /*5db0*/  MUFU.EX2 R198, R198 ;  /* 0x000000c600c67308 */ /* 0x000e620000000800 */
[----:B----4-:R-:W-:Y:S02]  /*5dc0*/  F2FP.BF16.F32.PACK_AB R200, R196, R131 ;  /* 0x00000083c4c8723e */ /* 0x010fe400000010ff */
[----:B-1----:R-:W-:Y:S01]  /*5dd0*/  F2FP.BF16.F32.PACK_AB R199, R198, R197 ;  /* 0x000000c5c6c7723e */ /* 0x002fe200000010ff */
[----:B---3--:R1:W-:Y:S04]  /*5de0*/  STS [R118+0x2a000], R204 ;  /* 0x02a000cc76007388 */ /* 0x0083e80000000800 */
[----:B------:R-:W-:Y:S04]  /*5df0*/  STS [R118+0x2a400], R203 ;  /* 0x02a400cb76007388 */ /* 0x000fe80000000800 */
[----:B-1----:R-:W5:Y:S04]  /*5e00*/  LDL R204, [R1+0x38] ;  /* 0x0000380001cc7983 */ /* 0x002f680000100800 */
[----:B--2---:R1:W-:Y:S04]  /*5e10*/  STS [R116+0x2a000], R202 ;  /* 0x02a000ca74007388 */ /* 0x0043e80000000800 */
[----:B------:R-:W-:Y:S04]  /*5e20*/  STS [R116+0x2a400], R201 ;  /* 0x02a400c974007388 */ /* 0x000fe80000000800 */
[----:B------:R-:W-:Y:S04]  /*5e30*/  STS [R117+0x2a000], R200 ;  /* 0x02a000c875007388 */ /* 0x000fe80000000800 */
[----:B------:R2:W-:Y:S04]  /*5e40*/  STS [R117+0x2a400], R199 ;  /* 0x02a400c775007388 */ /* 0x0005e80000000800 */
[----:B------:R-:W-:Y:S04]  /*5e50*/  LDSM.16.M88.4 R84, [R115+0x10000] ;  /* 0x010000007354783b */ /* 0x000fe80000000200 */
[----:B------:R-:W3:Y:S04]  /*5e60*/  LDSM.16.M88.4 R88, [R250+UR4+0x20000] ;  /* 0x02000004fa58783b */ /* 0x000ee80008000200 */
[----:B------:R-:W4:Y:S01]  /*5e70*/  LDSM.16.M88.4 R92, [R250+UR4+0x20800] ;  /* 0x02080004fa5c783b */ /* 0x000f220008000200 */
[----:B-1----:R-:W-:Y:S03]  /*5e80*/  IADD3 R202, P0, R209, UR14, RZ ;  /* 0x0000000ed1ca7c10 */ /* 0x002fe6000ff1e0ff */
[----:B------:R-:W-:Y:S01]  /*5e90*/  LDSM.16.M88.4 R96, [R114+0x10000] ;  /* 0x010000007260783b */ /* 0x000fe20000000200 */
[----:B------:R-:W-:Y:S02]  /*5ea0*/  IADD3.X R203, R208, UR13, RZ, P0, !PT ;  /* 0x0000000dd0cb7c10 */ /* 0x000fe400087fe4ff */
[----:B------:R-:W-:Y:S01]  /*5eb0*/  PLOP3.LUT P0, PT, PT, PT, UP3, 0x80, 0x0 ;  /* 0x000000000000781c */ /* 0x000fe20003f0f038 */
[----:B------:R-:W1:Y:S04]  /*5ec0*/  LDSM.16.M88.4 R100, [R249+0x8000] ;  /* 0x00800000f964783b */ /* 0x000e680000000200 */
[----:B------:R-:W1:Y:S04]  /*5ed0*/  LDSM.16.M88.4 R104, [R249+0x8800] ;  /* 0x00880000f968783b */ /* 0x000e680000000200 */
[----:B--2---:R-:W2:Y:S04]  /*5ee0*/  LDG.E R199, desc[UR6][R202.64] ;  /* 0x00000006cac77981 */ /* 0x004ea8000c1e1900 */
[----:B------:R-:W-:Y:S04]  /*5ef0*/  LDSM.16.M88.4 R108, [R248+0x8000] ;  /* 0x00800000f86c783b */ /* 0x000fe80000000200 */
[----:B------:R2:W2:Y:S04]  /*5f00*/  LDG.E R200, desc[UR6][R202.64+0x20] ;  /* 0x00002006cac87981 */ /* 0x0004a8000c1e1900 */
[----:B------:R1:W5:Y:S01]  /*5f10*/  LDL.64 R208, [R1+0x10] ;  /* 0x0000100001d07983 */ /* 0x0003620000100a00 */
[C---:B---3--:R-:W-:Y:S06]  /*5f20*/  HMMA.16816.F32.BF16 R4, R84.reuse, R88, RZ ;  /* 0x000000585404723c */ /* 0x048fec00000418ff */
[C---:B------:R-:W-:Y:S01]  /*5f30*/  HMMA.16816.F32.BF16 R8, R84.reuse, R90, RZ ;  /* 0x0000005a5408723c */ /* 0x040fe200000418ff */
[----:B------:R-:W3:Y:S05]  /*5f40*/  LDSM.16.M88.4 R88, [R113+0x10000] ;  /* 0x010000007158783b */ /* 0x000eea0000000200 */
[C---:B----4-:R-:W-:Y:S06]  /*5f50*/  HMMA.16816.F32.BF16 R12, R84.reuse, R92, RZ ;  /* 0x0000005c540c723c */ /* 0x050fec00000418ff */
[----:B------:R-:W-:Y:S01]  /*5f60*/  HMMA.16816.F32.BF16 R16, R84, R94, RZ ;  /* 0x0000005e5410723c */ /* 0x000fe200000418ff */
[----:B------:R-:W4:Y:S04]  /*5f70*/  LDSM.16.M88.4 R84, [R248+0x8800] ;  /* 0x00880000f854783b */ /* 0x000f280000000200 */
[----:B------:R-:W-:Y:S01]  /*5f80*/  LDSM.16.M88.4 R92, [R112+0x10000] ;  /* 0x01000000705c783b */ /* 0x000fe20000000200 */
[C---:B-1----:R-:W-:Y:S06]  /*5f90*/  HMMA.16816.F32.BF16 R4, R96.reuse, R100, R4 ;  /* 0x000000646004723c */ /* 0x042fec0000041804 */
[C---:B------:R-:W-:Y:S01]  /*5fa0*/  HMMA.16816.F32.BF16 R8, R96.reuse, R102, R8 ;  /* 0x000000666008723c */ /* 0x040fe20000041808 */
[----:B------:R-:W1:Y:S05]  /*5fb0*/  LDSM.16.M88.4 R100, [R247+0x8000] ;  /* 0x00800000f764783b */ /* 0x000e6a0000000200 */
[C---:B------:R-:W-:Y:S06]  /*5fc0*/  HMMA.16816.F32.BF16 R12, R96.reuse, R104, R12 ;  /* 0x00000068600c723c */ /* 0x040fec000004180c */
[----:B------:R-:W-:Y:S01]  /*5fd0*/  HMMA.16816.F32.BF16 R16, R96, R106, R16 ;  /* 0x0000006a6010723c */ /* 0x000fe20000041810 */
[----:B------:R-:W1:Y:S04]  /*5fe0*/  LDSM.16.M88.4 R96, [R247+0x8800] ;  /* 0x00880000f760783b */ /* 0x000e680000000200 */
[----:B------:R-:W-:Y:S01]  /*5ff0*/  LDSM.16.M88.4 R104, [R115+0x12000] ;  /* 0x012000007368783b */ /* 0x000fe20000000200 */
[C---:B---3--:R-:W-:Y:S06]  /*6000*/  HMMA.16816.F32.BF16 R4, R88.reuse, R108, R4 ;  /* 0x0000006c5804723c */ /* 0x048fec0000041804 */
[C---:B------:R-:W-:Y:S01]  /*6010*/  HMMA.16816.F32.BF16 R8, R88.reuse, R110, R8 ;  /* 0x0000006e5808723c */ /* 0x040fe20000041808 */
[----:B------:R-:W3:Y:S05]  /*6020*/  LDSM.16.M88.4 R108, [R250+UR4+0x22000] ;  /* 0x02200004fa6c783b */ /* 0x000eea0008000200 */
[C---:B----4-:R-:W-:Y:S06]  /*6030*/  HMMA.16816.F32.BF16 R12, R88.reuse, R84, R12 ;  /* 0x00000054580c723c */ /* 0x050fec000004180c */
[----:B------:R-:W-:Y:S01]  /*6040*/  HMMA.16816.F32.BF16 R16, R88, R86, R16 ;  /* 0x000000565810723c */ /* 0x000fe20000041810 */
[----:B------:R-:W4:Y:S04]  /*6050*/  LDSM.16.M88.4 R84, [R250+UR4+0x22800] ;  /* 0x02280004fa54783b */ /* 0x000f280008000200 */
        /* <DEDUP_REMOVED lines=10> */
[----:B------:R-:W3:Y:S05]  /*6100*/  LDSM.16.M88.4 R108, [R248+0xa000] ;  /* 0x00a00000f86c783b */ /* 0x000eea0000000200 */
[C---:B----4-:R-:W-:Y:S06]  /*6110*/  HMMA.16816.F32.BF16 R12, R104.reuse, R84, R12 ;  /* 0x00000054680c723c */ /* 0x050fec000004180c */
[----:B------:R-:W-:Y:S01]  /*6120*/  HMMA.16816.F32.BF16 R16, R104, R86, R16 ;  /* 0x000000566810723c */ /* 0x000fe20000041810 */
        /* <DEDUP_REMOVED lines=49> */
[----:B------:R-:W2:Y:S04]  /*6440*/  LDSM.16.M88.4 R88, [R249+0xe800] ;  /* 0x00e80000f958783b */ /* 0x000ea80000000200 */
        /* <DEDUP_REMOVED lines=11> */
[C---:B--2---:R-:W-:Y:S06]  /*6500*/  HMMA.16816.F32.BF16 R12, R100.reuse, R88, R12 ;  /* 0x00000058640c723c */ /* 0x044fec000004180c */
[----:B------:R-:W-:Y:S01]  /*6510*/  HMMA.16816.F32.BF16 R16, R100, R90, R16 ;  /* 0x0000005a6410723c */ /* 0x000fe20000041810 */
[----:B------:R-:W2:Y:S05]  /*6520*/  LDSM.16.M88.4 R88, [R247+0xe800] ;  /* 0x00e80000f758783b */ /* 0x000eaa0000000200 */
[C---:B---3--:R-:W-:Y:S06]  /*6530*/  HMMA.16816.F32.BF16 R4, R92.reuse, R108, R4 ;  /* 0x0000006c5c04723c */ /* 0x048fec0000041804 */
[C---:B------:R-:W-:Y:S06]  /*6540*/  HMMA.16816.F32.BF16 R8, R92.reuse, R110, R8 ;  /* 0x0000006e5c08723c */ /* 0x040fec0000041808 */
[C---:B----4-:R-:W-:Y:S06]  /*6550*/  HMMA.16816.F32.BF16 R12, R92.reuse, R84, R12 ;  /* 0x000000545c0c723c */ /* 0x050fec000004180c */
[----:B------:R-:W-:Y:S06]  /*6560*/  HMMA.16816.F32.BF16 R16, R92, R86, R16 ;  /* 0x000000565c10723c */ /* 0x000fec0000041810 */
[C---:B-1----:R-:W-:Y:S06]  /*6570*/  HMMA.16816.F32.BF16 R4, R96.reuse, R104, R4 ;  /* 0x000000686004723c */ /* 0x042fec0000041804 */
[C---:B------:R-:W-:Y:S06]  /*6580*/  HMMA.16816.F32.BF16 R8, R96.reuse, R106, R8 ;  /* 0x0000006a6008723c */ /* 0x040fec0000041808 */
[C---:B--2---:R-:W-:Y:S06]  /*6590*/  HMMA.16816.F32.BF16 R12, R96.reuse, R88, R12 ;  /* 0x00000058600c723c */ /* 0x044fec000004180c */
[----:B------:R-:W-:Y:S06]  /*65a0*/  HMMA.16816.F32.BF16 R16, R96, R90, R16 ;  /* 0x0000005a6010723c */ /* 0x000fec0000041810 */
[C---:B------:R-:W-:Y:S01]  /*65b0*/  FADD.FTZ R202, -R199.reuse, R4 ;  /* 0x00000004c7ca7221 */ /* 0x040fe20000010100 */
[----:B------:R-:W-:Y:S04]  /*65c0*/  FADD.FTZ R201, -R199, R5 ;  /* 0x00000005c7c97221 */ /* 0x000fe80000010100 */
[----:B------:R-:W-:Y:S01]  /*65d0*/  FMUL.FTZ R202, R119, R202 ;  /* 0x000000ca77ca7220 */ /* 0x000fe20000410000 */
[----:B------:R-:W-:Y:S01]  /*65e0*/  FMUL.FTZ R201, R120, R201 ;  /* 0x000000c978c97220 */ /* 0x000fe20000410000 */
[C---:B------:R-:W-:Y:S01]  /*65f0*/  FADD.FTZ R120, -R199.reuse, R8 ;  /* 0x00000008c7787221 */ /* 0x040fe20000010100 */
[----:B------:R-:W-:Y:S03]  /*6600*/  FADD.FTZ R119, -R199, R9 ;  /* 0x00000009c7777221 */ /* 0x000fe60000010100 */
[----:B------:R-:W-:Y:S01]  /*6610*/  FMUL.FTZ R120, R123, R120 ;  /* 0x000000787b787220 */ /* 0x000fe20000410000 */
[----:B------:R-:W-:Y:S01]  /*6620*/  FMUL.FTZ R119, R124, R119 ;  /* 0x000000777c777220 */ /* 0x000fe20000410000 */
[C---:B------:R-:W-:Y:S01]  /*6630*/  FADD.FTZ R124, -R199.reuse, R12 ;  /* 0x0000000cc77c7221 */ /* 0x040fe20000010100 */
[----:B------:R-:W-:Y:S01]  /*6640*/  FADD.FTZ R123, -R199, R13 ;  /* 0x0000000dc77b7221 */ /* 0x000fe20000010100 */
[----:B------:R-:W-:Y:S02]  /*6650*/  F2FP.BF16.F32.PACK_AB R201, R201, R202 ;  /* 0x000000cac9c9723e */ /* 0x000fe400000010ff */
[----:B------:R-:W-:Y:S01]  /*6660*/  FMUL.FTZ R124, R127, R124 ;  /* 0x0000007c7f7c7220 */ /* 0x000fe20000410000 */
[----:B------:R-:W-:Y:S01]  /*6670*/  F2FP.BF16.F32.PACK_AB R119, R119, R120 ;  /* 0x000000787777723e */ /* 0x000fe200000010ff */
[C---:B------:R-:W-:Y:S01]  /*6680*/  FADD.FTZ R120, -R200.reuse, R6 ;  /* 0x00000006c8787221 */ /* 0x040fe20000010100 */
[----:B------:R-:W-:Y:S01]  /*6690*/  FADD.FTZ R127, -R200, R7 ;  /* 0x00000007c87f7221 */ /* 0x000fe20000010100 */
[----:B------:R-:W-:Y:S01]  /*66a0*/  FADD.FTZ R202, -R199, R16 ;  /* 0x00000010c7ca7221 */ /* 0x000fe20000010100 */
[----:B------:R-:W-:Y:S01]  /*66b0*/  FMUL.FTZ R123, R128, R123 ;  /* 0x0000007b807b7220 */ /* 0x000fe20000410000 */
[----:B------:R-:W-:Y:S01]  /*66c0*/  FMUL.FTZ R120, R121, R120 ;  /* 0x0000007879787220 */ /* 0x000fe20000410000 */
[----:B------:R-:W-:Y:S01]  /*66d0*/  FMUL.FTZ R127, R122, R127 ;  /* 0x0000007f7a7f7220 */ /* 0x000fe20000410000 */
[----:B------:R-:W-:Y:S01]  /*66e0*/  FADD.FTZ R199, -R199, R17 ;  /* 0x00000011c7c77221 */ /* 0x000fe20000010100 */
[C---:B------:R-:W-:Y:S01]  /*66f0*/  FADD.FTZ R122, -R200.reuse, R10 ;  /* 0x0000000ac87a7221 */ /* 0x040fe20000010100 */
[----:B------:R-:W-:Y:S01]  /*6700*/  FADD.FTZ R121, -R200, R11 ;  /* 0x0000000bc8797221 */ /* 0x000fe20000010100 */
[----:B------:R-:W-:Y:S01]  /*6710*/  FMUL.FTZ R202, R131, R202 ;  /* 0x000000ca83ca7220 */ /* 0x000fe20000410000 */
[----:B------:R-:W-:Y:S01]  /*6720*/  FMUL.FTZ R199, R196, R199 ;  /* 0x000000c7c4c77220 */ /* 0x000fe20000410000 */
[----:B------:R-:W-:Y:S01]  /*6730*/  F2FP.BF16.F32.PACK_AB R123, R123, R124 ;  /* 0x0000007c7b7b723e */ /* 0x000fe200000010ff */
[----:B------:R-:W-:Y:S01]  /*6740*/  FMUL.FTZ R122, R125, R122 ;  /* 0x0000007a7d7a7220 */ /* 0x000fe20000410000 */
[----:B------:R-:W-:Y:S01]  /*6750*/  FMUL.FTZ R121, R126, R121 ;  /* 0x000000797e797220 */ /* 0x000fe20000410000 */
[----:B------:R-:W-:Y:S01]  /*6760*/  F2FP.BF16.F32.PACK_AB R120, R127, R120 ;  /* 0x000000787f78723e */ /* 0x000fe200000010ff */
[C---:B------:R-:W-:Y:S01]  /*6770*/  FADD.FTZ R124, -R200.reuse, R14 ;  /* 0x0000000ec87c7221 */ /* 0x040fe20000010100 */
[C---:B------:R-:W-:Y:S01]  /*6780*/  FADD.FTZ R125, -R200.reuse, R15 ;  /* 0x0000000fc87d7221 */ /* 0x040fe20000010100 */
[C---:B------:R-:W-:Y:S01]  /*6790*/  FADD.FTZ R126, -R200.reuse, R18 ;  /* 0x00000012c87e7221 */ /* 0x040fe20000010100 */
[----:B------:R-:W-:Y:S01]  /*67a0*/  FADD.FTZ R127, -R200, R19 ;  /* 0x00000013c87f7221 */ /* 0x000fe20000010100 */
[----:B------:R-:W-:Y:S01]  /*67b0*/  F2FP.BF16.F32.PACK_AB R199, R199, R202 ;  /* 0x000000cac7c7723e */ /* 0x000fe200000010ff */
[----:B------:R-:W-:Y:S01]  /*67c0*/  FMUL.FTZ R124, R129, R124 ;  /* 0x0000007c817c7220 */ /* 0x000fe20000410000 */
[----:B------:R-:W-:Y:S01]  /*67d0*/  FMUL.FTZ R125, R130, R125 ;  /* 0x0000007d827d7220 */ /* 0x000fe20000410000 */
[----:B------:R-:W-:Y:S01]  /*67e0*/  FMUL.FTZ R126, R197, R126 ;  /* 0x0000007ec57e7220 */ /* 0x000fe20000410000 */
[----:B------:R-:W-:Y:S01]  /*67f0*/  FMUL.FTZ R127, R198, R127 ;  /* 0x0000007fc67f7220 */ /* 0x000fe20000410000 */
[----:B------:R-:W-:Y:S06]  /*6800*/  @!P0 BRA `(.L_x_365) ;  /* 0x0000000400988947 */ /* 0x000fec0003800000 */
[----:B------:R-:W2:Y:S01]  /*6810*/  LDL.LU R213, [R1+0x50] ;  /* 0x0000500001d57983 */ /* 0x000ea20000300800 */
[----:B------:R-:W1:Y:S01]  /*6820*/  LDC R5, c[0x0][0x240] ;  /* 0x00009000ff057b82 */ /* 0x000e620000000800 */
[----:B-----5:R-:W-:Y:S01]  /*6830*/  ISETP.GE.AND P6, PT, R208, UR19, PT ;  /* 0x00000013d0007c0c */ /* 0x020fe2000bfc6270 */
[----:B------:R-:W-:Y:S01]  /*6840*/  ULOP3.LUT UR8, UR5, 0x1, URZ, 0xc0, !UPT ;  /* 0x0000000105087892 */ /* 0x000fe2000f8ec03f */
[----:B------:R-:W3:Y:S01]  /*6850*/  LDL.LU R212, [R1+0x4c] ;  /* 0x00004c0001d47983 */ /* 0x000ee20000300800 */
[----:B------:R-:W-:Y:S01]  /*6860*/  ISETP.GE.AND P5, PT, R206, UR19, PT ;  /* 0x00000013ce007c0c */ /* 0x000fe2000bfa6270 */
[----:B------:R-:W-:Y:S01]  /*6870*/  UMOV UR9, 0xffff8000 ;  /* 0xffff800000097882 */ /* 0x000fe20000000000 */
[----:B------:R-:W-:Y:S01]  /*6880*/  ISETP.GE.AND P4, PT, R205, UR19, PT ;  /* 0x00000013cd007c0c */ /* 0x000fe2000bf86270 */
[----:B------:R-:W4:Y:S01]  /*6890*/  LDL.LU R211, [R1+0x68] ;  /* 0x0000680001d37983 */ /* 0x000f220000300800 */
[----:B------:R-:W3:Y:S01]  /*68a0*/  LDC R4, c[0x0][0x244] ;  /* 0x00009100ff047b82 */ /* 0x000ee20000000800 */
[----:B------:R-:W-:Y:S01]  /*68b0*/  ISETP.GE.AND P3, PT, R204, UR19, PT ;  /* 0x00000013cc007c0c */ /* 0x000fe2000bf66270 */
[----:B------:R-:W-:Y:S01]  /*68c0*/  UISETP.NE.U32.AND UP0, UPT, UR8, 0x1, UPT ;  /* 0x000000010800788c */ /* 0x000fe2000bf05070 */
[----:B------:R-:W2:Y:S03]  /*68d0*/  LDL.LU R210, [R1+0x5c] ;  /* 0x00005c0001d27983 */ /* 0x000ea60000300800 */
[----:B------:R-:W-:Y:S06]  /*68e0*/  USEL UR8, UR9, 0x8000, !UP0 ;  /* 0x0000800009087887 */ /* 0x000fec000c000000 */
[----:B------:R-:W-:Y:S02]  /*68f0*/  VIADD R244, R244, UR8 ;  /* 0x00000008f4f47c36 */ /* 0x000fe40008000000 */
[----:B--2---:R-:W-:Y:S02]  /*6900*/  VIADD R210, R210, UR8 ;  /* 0x00000008d2d27c36 */ /* 0x004fe40008000000 */
[----:B----4-:R-:W-:Y:S02]  /*6910*/  VIADD R211, R211, UR8 ;  /* 0x00000008d3d37c36 */ /* 0x010fe40008000000 */
[C---:B-1----:R-:W-:Y:S02]  /*6920*/  IMAD.U32 R6, R5.reuse, -0x40, RZ ;  /* 0xffffffc005067824 */ /* 0x042fe400078e00ff */
[----:B------:R-:W-:Y:S01]  /*6930*/  IMAD.MOV.U32 R8, RZ, RZ, R213 ;  /* 0x000000ffff087224 */ /* 0x000fe200078e00d5 */
[----:B------:R1:W-:Y:S01]  /*6940*/  @P6 STS [R211], RZ ;  /* 0x000000ffd3006388 */ /* 0x0003e20000000800 */
[----:B---3--:R-:W-:Y:S01]  /*6950*/  IMAD.MOV.U32 R9, RZ, RZ, R212 ;  /* 0x000000ffff097224 */ /* 0x008fe200078e00d4 */
[----:B------:R-:W-:Y:S02]  /*6960*/  SHF.R.S32.HI R7, RZ, 0x1f, R6 ;  /* 0x0000001fff077819 */ /* 0x000fe40000011406 */
[----:B------:R1:W-:Y:S01]  /*6970*/  @P6 STS [R211+0x4], RZ ;  /* 0x000004ffd3006388 */ /* 0x0003e20000000800 */
[C---:B------:R-:W-:Y:S03]  /*6980*/  LEA R8, P1, R6.reuse, R8, 0x1 ;  /* 0x0000000806087211 */ /* 0x040fe600078208ff */
[----:B------:R1:W-:Y:S01]  /*6990*/  @P6 STS [R211+0x8], RZ ;  /* 0x000008ffd3006388 */ /* 0x0003e20000000800 */
[----:B------:R-:W-:Y:S02]  /*69a0*/  LEA.HI.X.SX32 R9, R6, R9, 0x1, P1 ;  /* 0x0000000906097211 */ /* 0x000fe400008f0eff */
[C---:B------:R-:W-:Y:S01]  /*69b0*/  @!P6 LEA R10, P1, R5.reuse, R8, 0x6 ;  /* 0x00000008050ae211 */ /* 0x040fe200078230ff */
[----:B------:R1:W-:Y:S01]  /*69c0*/  @P6 STS [R211+0xc], RZ ;  /* 0x00000cffd3006388 */ /* 0x0003e20000000800 */
[C---:B------:R-:W-:Y:S02]  /*69d0*/  LEA R6, P2, R5.reuse, R6, 0x5 ;  /* 0x0000000605067211 */ /* 0x040fe400078428ff */
[C-C-:B------:R-:W-:Y:S01]  /*69e0*/  @!P6 LEA.HI.X R11, R5.reuse, R9, R4.reuse, 0x6, P1 ;  /* 0x00000009050be211 */ /* 0x140fe200008f3404 */
[----:B------:R-:W-:Y:S01]  /*69f0*/  @!PT LDS RZ, [RZ] ;  /* 0x00000000fffff984 */ /* 0x000fe20000000800 */
[----:B------:R-:W-:Y:S01]  /*6a00*/  @!PT LDS RZ, [RZ] ;  /* 0x00000000fffff984 */ /* 0x000fe20000000800 */
[----:B------:R-:W-:Y:S01]  /*6a10*/  @!PT LDS RZ, [RZ] ;  /* 0x00000000fffff984 */ /* 0x000fe20000000800 */
[----:B------:R1:W-:Y:S01]  /*6a20*/  @!P6 LDGSTS.E.BYPASS.LTC128B.128 [R210], desc[UR6][R8.64] ;  /* 0x0000000008d2efae */ /* 0x0003e2000b901d46 */
[C---:B------:R-:W-:Y:S02]  /*6a30*/  @!P5 LEA R12, P1, R6.reuse, R213, 0x1 ;  /* 0x000000d5060cd211 */ /* 0x040fe400078208ff */
[----:B------:R-:W-:Y:S01]  /*6a40*/  LEA.HI.X R7, R5, R7, R4, 0x5, P2 ;  /* 0x0000000705077211 */ /* 0x000fe200010f2c04 */
[----:B------:R1:W-:Y:S01]  /*6a50*/  @P5 STS [R211+0x2000], RZ ;  /* 0x002000ffd3005388 */ /* 0x0003e20000000800 */
[CC--:B------:R-:W-:Y:S02]  /*6a60*/  @!P4 LEA R4, P2, R6.reuse, R213.reuse, 0x1 ;  /* 0x000000d50604c211 */ /* 0x0c0fe400078408ff */
[CCC-:B------:R-:W-:Y:S01]  /*6a70*/  @!P5 LEA.HI.X R13, R6.reuse, R212.reuse, R7.reuse, 0x1, P1 ;  /* 0x000000d4060dd211 */ /* 0x1c0fe200008f0c07 */
[----:B------:R1:W-:Y:S01]  /*6a80*/  @P5 STS [R211+0x2004], RZ ;  /* 0x002004ffd3005388 */ /* 0x0003e20000000800 */
[CCC-:B------:R-:W-:Y:S02]  /*6a90*/  @!P4 LEA.HI.X R5, R6.reuse, R212.reuse, R7.reuse, 0x1, P2 ;  /* 0x000000d40605c211 */ /* 0x1c0fe400010f0c07 */
[C---:B------:R-:W-:Y:S01]  /*6aa0*/  @!P3 LEA R14, P1, R6.reuse, R213, 0x1 ;  /* 0x000000d5060eb211 */ /* 0x040fe200078208ff */
[----:B------:R1:W-:Y:S03]  /*6ab0*/  @P5 STS [R211+0x2008], RZ ;  /* 0x002008ffd3005388 */ /* 0x0003e60000000800 */
[----:B------:R-:W-:Y:S01]  /*6ac0*/  @!P3 LEA.HI.X R15, R6, R212, R7, 0x1, P1 ;  /* 0x000000d4060fb211 */ /* 0x000fe200008f0c07 */
        /* <DEDUP_REMOVED lines=47> */
[----:B------:R1:W-:Y:S04]  /*6dc0*/  STL [R1+0x68], R211 ;  /* 0x000068d301007387 */ /* 0x0003e80000100800 */
[----:B------:R1:W-:Y:S04]  /*6dd0*/  @P3 STS [R211+0x7008], RZ ;  /* 0x007008ffd3003388 */ /* 0x0003e80000000800 */
[----:B------:R1:W-:Y:S04]  /*6de0*/  STL [R1+0x5c], R210 ;  /* 0x00005cd201007387 */ /* 0x0003e80000100800 */
[----:B------:R1:W-:Y:S04]  /*6df0*/  @P3 STS [R211+0x700c], RZ ;  /* 0x00700cffd3003388 */ /* 0x0003e80000000800 */
[----:B------:R-:W-:Y:S01]  /*6e00*/  @!PT LDS RZ, [RZ] ;  /* 0x00000000fffff984 */ /* 0x000fe20000000800 */
[----:B------:R-:W-:Y:S01]  /*6e10*/  @!PT LDS RZ, [RZ] ;  /* 0x00000000fffff984 */ /* 0x000fe20000000800 */
[----:B------:R-:W-:Y:S01]  /*6e20*/  @!PT LDS RZ, [RZ] ;  /* 0x00000000fffff984 */ /* 0x000fe20000000800 */
[----:B------:R1:W-:Y:S04]  /*6e30*/  @!P3 LDGSTS.E.BYPASS.LTC128B.128 [R210+0x7000], desc[UR6][R14.64+0x180] ;  /* 0x070001800ed2bfae */ /* 0x0003e8000b901d46 */
[----:B------:R1:W-:Y:S04]  /*6e40*/  STL [R1+0x50], R8 ;  /* 0x0000500801007387 */ /* 0x0003e80000100800 */
[----:B------:R-:W0:Y:S04]  /*6e50*/  LDGDEPBAR ;  /* 0x00000000000079af */ /* 0x000e280000000000 */
[----:B------:R1:W-:Y:S02]  /*6e60*/  STL [R1+0x4c], R9 ;  /* 0x00004c0901007387 */ /* 0x0003e40000100800 */
.L_x_365:
[----:B------:R-:W-:Y:S01]  /*6e70*/  STS [R207+0x28000], R201 ;  /* 0x028000c9cf007388 */ /* 0x000fe20000000800 */
[----:B------:R-:W-:Y:S02]  /*6e80*/  F2FP.BF16.F32.PACK_AB R121, R121, R122 ;  /* 0x0000007a7979723e */ /* 0x000fe400000010ff */
[----:B------:R-:W-:Y:S01]  /*6e90*/  F2FP.BF16.F32.PACK_AB R124, R125, R124 ;  /* 0x0000007c7d7c723e */ /* 0x000fe200000010ff */
[----:B------:R-:W-:Y:S01]  /*6ea0*/  STS [R207+0x28400], R120 ;  /* 0x02840078cf007388 */ /* 0x000fe20000000800 */
[----:B------:R-:W-:Y:S03]  /*6eb0*/  F2FP.BF16.F32.PACK_AB R126, R127, R126 ;  /* 0x0000007e7f7e723e */ /* 0x000fe600000010ff */
[----:B------:R-:W-:Y:S04]  /*6ec0*/  STS [R118+0x28000], R119 ;  /* 0x0280007776007388 */ /* 0x000fe80000000800 */
[----:B------:R-:W-:Y:S04]  /*6ed0*/  STS [R118+0x28400], R121 ;  /* 0x0284007976007388 */ /* 0x000fe80000000800 */
[----:B------:R-:W-:Y:S04]  /*6ee0*/  STS [R116+0x28000], R123 ;  /* 0x0280007b74007388 */ /* 0x000fe80000000800 */
[----:B------:R2:W-:Y:S04]  /*6ef0*/  STS [R116+0x28400], R124 ;  /* 0x0284007c74007388 */ /* 0x0005e80000000800 */
[----:B------:R-:W-:Y:S04]  /*6f00*/  STS [R117+0x28000], R199 ;  /* 0x028000c775007388 */ /* 0x000fe80000000800 */
[----:B------:R3:W-:Y:S01]  /*6f10*/  STS [R117+0x28400], R126 ;  /* 0x0284007e75007388 */ /* 0x0007e20000000800 */
[----:B------:R-:W-:Y:S01]  /*6f20*/  BAR.SYNC.DEFER_BLOCKING 0x0 ;  /* 0x0000000000007b1d */ /* 0x000fe20000010000 */
[----:B--2---:R-:W-:Y:S05]  /*6f30*/  LEA R116, R251, UR4, 0x1 ;  /* 0x00000004fb747c11 */ /* 0x004fea000f8e08ff */
[----:B-1----:R-:W-:Y:S02]  /*6f40*/  LDSM.16.MT88.4 R4, [R246+0x2a000] ;  /* 0x02a00000f604783b */ /* 0x002fe40000004200 */
[----:B---3--:R-:W1:Y:S02]  /*6f50*/  LDC R117, c[0x0][0x270] ;  /* 0x00009c00ff757b82 */ /* 0x008e640000000800 */
[----:B------:R-:W2:Y:S04]  /*6f60*/  LDSM.16.MT88.4 R8, [R116+0x10000] ;  /* 0x010000007408783b */ /* 0x000ea80000004200 */
[----:B------:R-:W3:Y:S04]  /*6f70*/  LDSM.16.MT88.4 R12, [R0+0x2a000] ;  /* 0x02a00000000c783b */ /* 0x000ee80000004200 */
[----:B------:R-:W4:Y:S04]  /*6f80*/  LDSM.16.MT88.4 R16, [R116+0x12000] ;  /* 0x012000007410783b */ /* 0x000f280000004200 */
[----:B------:R-:W4:Y:S04]  /*6f90*/  LDL.LU.64 R118, [R1+0x70] ;  /* 0x0000700001767983 */ /* 0x000f280000300a00 */
[----:B------:R-:W4:Y:S04]  /*6fa0*/  LDSM.16.MT88.4 R84, [R116+0x14000] ;  /* 0x014000007454783b */ /* 0x000f280000004200 */
[----:B------:R-:W4:Y:S04]  /*6fb0*/  LDSM.16.MT88.4 R88, [R116+0x16000] ;  /* 0x016000007458783b */ /* 0x000f280000004200 */
[----:B------:R-:W-:Y:S04]  /*6fc0*/  LDSM.16.MT88.4 R92, [R246+0x2a800] ;  /* 0x02a80000f65c783b */ /* 0x000fe80000004200 */
[----:B------:R-:W4:Y:S04]  /*6fd0*/  LDSM.16.MT88.4 R96, [R116+0x10800] ;  /* 0x010800007460783b */ /* 0x000f280000004200 */
[----:B------:R-:W4:Y:S04]  /*6fe0*/  LDSM.16.MT88.4 R100, [R0+0x2a800] ;  /* 0x02a800000064783b */ /* 0x000f280000004200 */
[----:B------:R-:W-:Y:S01]  /*6ff0*/  LDSM.16.MT88.4 R104, [R116+0x17000] ;  /* 0x017000007468783b */ /* 0x000fe20000004200 */
[-C--:B--2---:R-:W-:Y:S03]  /*7000*/  HMMA.16816.F32.BF16 R20, R4, R8.reuse, R20 ;  /* 0x000000080414723c */ /* 0x084fe60000041814 */
[----:B------:R-:W-:Y:S04]  /*7010*/  LDSM.16.MT88.4 R108, [R116+0x15800] ;  /* 0x01580000746c783b */ /* 0x000fe80000004200 */
[----:B------:R-:W-:Y:S01]  /*7020*/  LDSM.16.MT88.4 R112, [R116+0x17800] ;  /* 0x017800007470783b */ /* 0x000fe20000004200 */
[C---:B---3--:R-:W-:Y:S04]  /*7030*/  HMMA.16816.F32.BF16 R24, R12.reuse, R8, R24 ;  /* 0x000000080c18723c */ /* 0x048fe80000041818 */
[----:B-1----:R-:W-:Y:S02]  /*7040*/  IMAD R117, R117, UR21, RZ ;  /* 0x0000001575757c24 */ /* 0x002fe4000f8e02ff */
[-C--:B------:R-:W-:Y:S06]  /*7050*/  HMMA.16816.F32.BF16 R28, R12, R10.reuse, R28 ;  /* 0x0000000a0c1c723c */ /* 0x080fec000004181c */
[C---:B------:R-:W-:Y:S01]  /*7060*/  HMMA.16816.F32.BF16 R32, R4.reuse, R10, R32 ;  /* 0x0000000a0420723c */ /* 0x040fe20000041820 */
[----:B------:R-:W1:Y:S05]  /*7070*/  LDSM.16.MT88.4 R8, [R116+0x12800] ;  /* 0x012800007408783b */ /* 0x000e6a0000004200 */
[-C--:B----4-:R-:W-:Y:S06]  /*7080*/  HMMA.16816.F32.BF16 R36, R4, R16.reuse, R36 ;  /* 0x000000100424723c */ /* 0x090fec0000041824 */
        /* <DEDUP_REMOVED lines=38> */
[-C--:B----4-:R-:W-:Y:S01]  /*72f0*/  HMMA.16816.F32.BF16 R20, R4, R12.reuse, R20 ;  /* 0x0000000c0414723c */ /* 0x090fe20000041814 */
[----:B------:R-:W-:Y:S05]  /*7300*/  BAR.SYNC.DEFER_BLOCKING 0x0 ;  /* 0x0000000000007b1d */ /* 0x000fea0000010000 */
        /* <DEDUP_REMOVED lines=15> */
[-C--:B--2---:R-:W-:Y:S05]  /*7400*/  HMMA.16816.F32.BF16 R20, R16, R84.reuse, R20 ;  /* 0x000000541014723c */ /* 0x084fea0000041814 */
[----:B------:R-:W-:Y:S01]  /*7410*/  IMAD.U32 R5, R117, -0x40, RZ ;  /* 0xffffffc075057824 */ /* 0x000fe200078e00ff */
[C---:B---3--:R-:W-:Y:S05]  /*7420*/  HMMA.16816.F32.BF16 R24, R92.reuse, R84, R24 ;  /* 0x000000545c18723c */ /* 0x048fea0000041818 */
[C---:B------:R-:W-:Y:S01]  /*7430*/  LEA R4, P1, R5.reuse, R118, 0x2 ;  /* 0x0000007605047211 */ /* 0x040fe200078210ff */
[-C--:B------:R-:W-:Y:S05]  /*7440*/  HMMA.16816.F32.BF16 R28, R92, R86.reuse, R28 ;  /* 0x000000565c1c723c */ /* 0x080fea000004181c */
[----:B------:R-:W-:Y:S01]  /*7450*/  LEA.HI.X.SX32 R5, R5, R119, 0x2, P1 ;  /* 0x0000007705057211 */ /* 0x000fe200008f16ff */
[C---:B------:R-:W-:Y:S04]  /*7460*/  HMMA.16816.F32.BF16 R32, R16.reuse, R86, R32 ;  /* 0x000000561020723c */ /* 0x040fe80000041820 */
[----:B------:R1:W-:Y:S02]  /*7470*/  STL.64 [R1+0x70], R4 ;  /* 0x0000700401007387 */ /* 0x0003e40000100a00 */
        /* <DEDUP_REMOVED lines=14> */
[----:B-1----:R-:W-:Y:S11]  /*7560*/  @!P0 BRA `(.L_x_366) ;  /* 0x0000000400108947 */ /* 0x002ff60003800000 */
[----:B------:R-:W2:Y:S01]  /*7570*/  LDL.LU R119, [R1+0x58] ;  /* 0x0000580001777983 */ /* 0x000ea20000300800 */
[----:B------:R-:W1:Y:S01]  /*7580*/  LDC R5, c[0x0][0x420] ;  /* 0x00010800ff057b82 */ /* 0x000e620000000800 */
[----:B-----5:R-:W-:Y:S02]  /*7590*/  ISETP.GE.AND P6, PT, R208, UR19, PT ;  /* 0x00000013d0007c0c */ /* 0x020fe4000bfc6270 */
[----:B------:R-:W3:Y:S01]  /*75a0*/  LDL.LU R118, [R1+0x54] ;  /* 0x0000540001767983 */ /* 0x000ee20000300800 */
[----:B------:R-:W-:Y:S02]  /*75b0*/  ISETP.GE.AND P5, PT, R206, UR19, PT ;  /* 0x00000013ce007c0c */ /* 0x000fe4000bfa6270 */
[----:B------:R-:W-:Y:S01]  /*75c0*/  ISETP.GE.AND P4, PT, R205, UR19, PT ;  /* 0x00000013cd007c0c */ /* 0x000fe2000bf86270 */
[----:B------:R-:W4:Y:S01]  /*75d0*/  LDL R117, [R1+0x34] ;  /* 0x0000340001757983 */ /* 0x000f220000100800 */
[----:B------:R-:W3:Y:S01]  /*75e0*/  LDC R4, c[0x0][0x424] ;  /* 0x00010900ff047b82 */ /* 0x000ee20000000800 */
[----:B------:R-:W-:Y:S05]  /*75f0*/  ISETP.GE.AND P3, PT, R204, UR19, PT ;  /* 0x00000013cc007c0c */ /* 0x000fea000bf66270 */
[----:B----4-:R4:W-:Y:S01]  /*7600*/  @P6 STS.128 [R117+0x10000], RZ ;  /* 0x010000ff75006388 */ /* 0x0109e20000000c00 */
[C---:B-1----:R-:W-:Y:S02]  /*7610*/  IMAD.U32 R6, R5.reuse, -0x40, RZ ;  /* 0xffffffc005067824 */ /* 0x042fe400078e00ff */
[----:B--2---:R-:W-:Y:S02]  /*7620*/  IMAD.MOV.U32 R8, RZ, RZ, R119 ;  /* 0x000000ffff087224 */ /* 0x004fe400078e0077 */
[----:B---3--:R-:W-:Y:S01]  /*7630*/  IMAD.MOV.U32 R9, RZ, RZ, R118 ;  /* 0x000000ffff097224 */ /* 0x008fe200078e0076 */
[----:B------:R-:W-:Y:S02]  /*7640*/  SHF.R.S32.HI R7, RZ, 0x1f, R6 ;  /* 0x0000001fff077819 */ /* 0x000fe40000011406 */
[C---:B------:R-:W-:Y:S04]  /*7650*/  LEA R8, P1, R6.reuse, R8, 0x1 ;  /* 0x0000000806087211 */ /* 0x040fe800078208ff */
[----:B------:R-:W-:Y:S02]  /*7660*/  LEA.HI.X.SX32 R9, R6, R9, 0x1, P1 ;  /* 0x0000000906097211 */ /* 0x000fe400008f0eff */
[C---:B------:R-:W-:Y:S02]  /*7670*/  @!P6 LEA R10, P2, R5.reuse, R8, 0x6 ;  /* 0x00000008050ae211 */ /* 0x040fe400078430ff */
[C---:B------:R-:W-:Y:S01]  /*7680*/  LEA R6, P1, R5.reuse, R6, 0x5 ;  /* 0x0000000605067211 */ /* 0x040fe200078228ff */
[----:B------:R-:W-:Y:S01]  /*7690*/  @!PT LDS RZ, [RZ] ;  /* 0x00000000fffff984 */ /* 0x000fe20000000800 */
[----:B------:R-:W-:Y:S01]  /*76a0*/  @!PT LDS RZ, [RZ] ;  /* 0x00000000fffff984 */ /* 0x000fe20000000800 */
[----:B------:R-:W-:Y:S01]  /*76b0*/  @!PT LDS RZ, [RZ] ;  /* 0x00000000fffff984 */ /* 0x000fe20000000800 */
[----:B------:R4:W-:Y:S01]  /*76c0*/  @!P6 LDGSTS.E.BYPASS.LTC128B.128 [R117+0x10000], desc[UR6][R8.64] ;  /* 0x100000000875efae */ /* 0x0009e2000b901d46 */
[C-C-:B------:R-:W-:Y:S02]  /*76d0*/  @!P6 LEA.HI.X R11, R5.reuse, R9, R4.reuse, 0x6, P2 ;  /* 0x00000009050be211 */ /* 0x140fe400010f3404 */
[----:B------:R-:W-:Y:S01]  /*76e0*/  LEA.HI.X R7, R5, R7, R4, 0x5, P1 ;  /* 0x0000000705077211 */ /* 0x000fe200008f2c04 */
[----:B------:R4:W-:Y:S01]  /*76f0*/  @P5 STS.128 [R117+0x12000], RZ ;  /* 0x012000ff75005388 */ /* 0x0009e20000000c00 */
[CC--:B------:R-:W-:Y:S02]  /*7700*/  @!P5 LEA R12, P1, R6.reuse, R119.reuse, 0x1 ;  /* 0x00000077060cd211 */ /* 0x0c0fe400078208ff */
[CC--:B------:R-:W-:Y:S01]  /*7710*/  @!P4 LEA R4, P2, R6.reuse, R119.reuse, 0x1 ;  /* 0x000000770604c211 */ /* 0x0c0fe200078408ff */
[----:B------:R-:W-:Y:S01]  /*7720*/  @!PT LDS RZ, [RZ] ;  /* 0x00000000fffff984 */ /* 0x000fe20000000800 */
[----:B------:R-:W-:Y:S01]  /*7730*/  @!PT LDS RZ, [RZ] ;  /* 0x00000000fffff984 */ /* 0x000fe20000000800 */
[----:B------:R-:W-:Y:S01]  /*7740*/  @!PT LDS RZ, [RZ] ;  /* 0x00000000fffff984 */ /* 0x000fe20000000800 */
[----:B------:R4:W-:Y:S01]  /*7750*/  @!P5 LDGSTS.E.BYPASS.LTC128B.128 [R117+0x12000], desc[UR6][R8.64+0x80] ;  /* 0x120000800875dfae */ /* 0x0009e2000b901d46 */
[CCC-:B------:R-:W-:Y:S02]  /*7760*/  @!P5 LEA.HI.X R13, R6.reuse, R118.reuse, R7.reuse, 0x1, P1 ;  /* 0x00000076060dd211 */ /* 0x1c0fe400008f0c07 */
[CCC-:B------:R-:W-:Y:S01]  /*7770*/  @!P4 LEA.HI.X R5, R6.reuse, R118.reuse, R7.reuse, 0x1, P2 ;  /* 0x000000760605c211 */ /* 0x1c0fe200010f0c07 */
[----:B------:R4:W-:Y:S01]  /*7780*/  @P4 STS.128 [R117+0x14000], RZ ;  /* 0x014000ff75004388 */ /* 0x0009e20000000c00 */
[C---:B------:R-:W-:Y:S03]  /*7790*/  @!P3 LEA R14, P1, R6.reuse, R119, 0x1 ;  /* 0x00000077060eb211 */ /* 0x040fe600078208ff */
[----:B------:R-:W-:Y:S01]  /*77a0*/  @!PT LDS RZ, [RZ] ;  /* 0x00000000fffff984 */ /* 0x000fe20000000800 */
[----:B------:R-:W-:Y:S01]  /*77b0*/  @!PT LDS RZ, [RZ] ;  /* 0x00000000fffff984 */ /* 0x000fe20000000800 */
[----:B------:R-:W-:Y:S01]  /*77c0*/  @!PT LDS RZ, [RZ] ;  /* 0x00000000fffff984 */ /* 0x000fe20000000800 */
[----:B------:R4:W-:Y:S01]  /*77d0*/  @!P4 LDGSTS.E.BYPASS.LTC128B.128 [R117+0x14000], desc[UR6][R8.64+0x100] ;  /* 0x140001000875cfae */ /* 0x0009e2000b901d46 */
[----:B------:R-:W-:Y:S03]  /*77e0*/  @!P3 LEA.HI.X R15, R6, R118, R7, 0x1, P1 ;  /* 0x00000076060fb211 */ /* 0x000fe600008f0c07 */
        /* <DEDUP_REMOVED lines=25> */
[----:B------:R4:W-:Y:S04]  /*7980*/  STL [R1+0x58], R8 ;  /* 0x0000580801007387 */ /* 0x0009e80000100800 */
[----:B------:R-:W0:Y:S04]  /*7990*/  LDGDEPBAR ;  /* 0x00000000000079af */ /* 0x000e280000000000 */
[----:B------:R4:W-:Y:S02]  /*79a0*/  STL [R1+0x54], R9 ;  /* 0x0000540901007387 */ /* 0x0009e40000100800 */
.L_x_366:
[----:B------:R-:W-:Y:S01]  /*79b0*/  LEA R236, R251, UR4, 0x1 ;  /* 0x00000004fbec7c11 */ /* 0x000fe2000f8e08ff */
[----:B------:R-:W-:Y:S01]  /*79c0*/  LDSM.16.M88.4 R128, [R245] ;  /* 0x00000000f580783b */ /* 0x000fe20000000200 */
[----:B------:R-:W-:Y:S02]  /*79d0*/  ULOP3.LUT UR8, UR5, 0x1, URZ, 0xc0, !UPT ;  /* 0x0000000105087892 */ /* 0x000fe4000f8ec03f */
[----:B------:R-:W-:Y:S01]  /*79e0*/  UISETP.GT.AND UP2, UPT, UR5, UR16, UPT ;  /* 0x000000100500728c */ /* 0x000fe2000bf44270 */
[----:B------:R-:W4:Y:S01]  /*79f0*/  LDSM.16.MT88.4 R16, [R236+0x18000] ;  /* 0x01800000ec10783b */ /* 0x000f220000004200 */
[----:B------:R-:W-:Y:S02]  /*7a00*/  UISETP.NE.U32.AND UP0, UPT, UR8, 0x1, UPT ;  /* 0x000000010800788c */ /* 0x000fe4000bf05070 */
[----:B------:R-:W-:Y:S01]  /*7a10*/  @UP3 UIADD3 UR9, UP1, UR12, -0x100, URZ ;  /* 0xffffff000c093890 */ /* 0x000fe2000ff3e03f */
[----:B------:R-:W1:Y:S01]  /*7a20*/  LDSM.16.M88.4 R124, [R245+0x1000] ;  /* 0x00100000f57c783b */ /* 0x000e620000000200 */
[----:B------:R-:W-:Y:S02]  /*7a30*/  UIADD3 UR5, UR5, -0x1, URZ ;  /* 0xffffffff05057890 */ /* 0x000fe4000fffe03f */
[----:B------:R-:W-:Y:S01]  /*7a40*/  @UP3 UIADD3.X UR8, UR11, -0x1, URZ, UP1, !UPT ;  /* 0xffffffff0b083890 */ /* 0x000fe20008ffe43f */
[----:B------:R-:W2:Y:S04]  /*7a50*/  LDSM.16.MT88.4 R96, [R236+0x1a000] ;  /* 0x01a00000ec60783b */ /* 0x000ea80000004200 */
[----:B------:R-:W3:Y:S04]  /*7a60*/  LDSM.16.MT88.4 R112, [R236+0x1c000] ;  /* 0x01c00000ec70783b */ /* 0x000ee80000004200 */
[----:B------:R-:W3:Y:S04]  /*7a70*/  LDSM.16.MT88.4 R196, [R236+0x1e000] ;  /* 0x01e00000ecc4783b */ /* 0x000ee80000004200 */
[----:B------:R-:W-:Y:S04]  /*7a80*/  LDSM.16.M88.4 R200, [R240] ;  /* 0x00000000f0c8783b */ /* 0x000fe80000000200 */
[----:B-----5:R-:W3:Y:S04]  /*7a90*/  LDSM.16.MT88.4 R204, [R236+0x18800] ;  /* 0x01880000eccc783b */ /* 0x020ee80000004200 */
[----:B------:R-:W3:Y:S04]  /*7aa0*/  LDSM.16.M88.4 R208, [R240+0x1000] ;  /* 0x00100000f0d0783b */ /* 0x000ee80000000200 */
[----:B------:R-:W3:Y:S04]  /*7ab0*/  LDSM.16.MT88.4 R212, [R236+0x1a800] ;  /* 0x01a80000ecd4783b */ /* 0x000ee80000004200 */
[----:B------:R-:W3:Y:S01]  /*7ac0*/  LDSM.16.MT88.4 R216, [R236+0x1c800] ;  /* 0x01c80000ecd8783b */ /* 0x000ee20000004200 */
[-C--:B----4-:R-:W-:Y:S03]  /*7ad0*/  HMMA.16816.F32.BF16 R4, R128, R16.reuse, RZ ;  /* 0x000000108004723c */ /* 0x090fe600000418ff */
[----:B------:R-:W4:Y:S04]  /*7ae0*/  LDSM.16.MT88.4 R220, [R236+0x1e800] ;  /* 0x01e80000ecdc783b */ /* 0x000f280000004200 */
[----:B------:R-:W-:Y:S01]  /*7af0*/  LDSM.16.M88.4 R224, [R2] ;  /* 0x0000000002e0783b */ /* 0x000fe20000000200 */
[C---:B-1----:R-:W-:Y:S03]  /*7b00*/  HMMA.16816.F32.BF16 R8, R124.reuse, R16, RZ ;  /* 0x000000107c08723c */ /* 0x042fe600000418ff */
[----:B------:R-:W1:Y:S03]  /*7b10*/  LDSM.16.MT88.4 R228, [R236+0x19000] ;  /* 0x01900000ece4783b */ /* 0x000e660000004200 */
[-C--:B------:R-:W-:Y:S01]  /*7b20*/  HMMA.16816.F32.BF16 R12, R124, R18.reuse, RZ ;  /* 0x000000127c0c723c */ /* 0x080fe200000418ff */
[----:B------:R-:W1:Y:S05]  /*7b30*/  LDSM.16.M88.4 R232, [R2+0x1000] ;  /* 0x0010000002e8783b */ /* 0x000e6a0000000200 */
[C---:B------:R-:W-:Y:S06]  /*7b40*/  HMMA.16816.F32.BF16 R16, R128.reuse, R18, RZ ;  /* 0x000000128010723c */ /* 0x040fec00000418ff */
[-C--:B--2---:R-:W-:Y:S06]  /*7b50*/  HMMA.16816.F32.BF16 R84, R128, R96.reuse, RZ ;  /* 0x000000608054723c */ /* 0x084fec00000418ff */
[C---:B------:R-:W-:Y:S06]  /*7b60*/  HMMA.16816.F32.BF16 R88, R124.reuse, R96, RZ ;  /* 0x000000607c58723c */ /* 0x040fec00000418ff */
[-C--:B------:R-:W-:Y:S06]  /*7b70*/  HMMA.16816.F32.BF16 R92, R124, R98.reuse, RZ ;  /* 0x000000627c5c723c */ /* 0x080fec00000418ff */
[C---:B------:R-:W-:Y:S06]  /*7b80*/  HMMA.16816.F32.BF16 R96, R128.reuse, R98, RZ ;  /* 0x000000628060723c */ /* 0x040fec00000418ff */
[-C--:B---3--:R-:W-:Y:S06]  /*7b90*/  HMMA.16816.F32.BF16 R100, R128, R112.reuse, RZ ;  /* 0x000000708064723c */ /* 0x088fec00000418ff */
[C---:B------:R-:W-:Y:S06]  /*7ba0*/  HMMA.16816.F32.BF16 R104, R124.reuse, R112, RZ ;  /* 0x000000707c68723c */ /* 0x040fec00000418ff */
[-C--:B------:R-:W-:Y:S06]  /*7bb0*/  HMMA.16816.F32.BF16 R108, R124, R114.reuse, RZ ;  /* 0x000000727c6c723c */ /* 0x080fec00000418ff */
[C---:B------:R-:W-:Y:S06]  /*7bc0*/  HMMA.16816.F32.BF16 R112, R128.reuse, R114, RZ ;  /* 0x000000728070723c */ /* 0x040fec00000418ff */
[-C--:B------:R-:W-:Y:S06]  /*7bd0*/  HMMA.16816.F32.BF16 R116, R128, R196.reuse, RZ ;  /* 0x000000c48074723c */ /* 0x080fec00000418ff */
[C---:B------:R-:W-:Y:S06]  /*7be0*/  HMMA.16816.F32.BF16 R120, R124.reuse, R196, RZ ;  /* 0x000000c47c78723c */ /* 0x040fec00000418ff */
[-C--:B------:R-:W-:Y:S06]  /*7bf0*/  HMMA.16816.F32.BF16 R124, R124, R198.reuse, RZ ;  /* 0x000000c67c7c723c */ /* 0x080fec00000418ff */
[----:B------:R-:W-:Y:S01]  /*7c00*/  HMMA.16816.F32.BF16 R128, R128, R198, RZ ;  /* 0x000000c68080723c */ /* 0x000fe200000418ff */
        /* <DEDUP_REMOVED lines=15> */
[----:B------:R-:W-:Y:S05]  /*7d00*/  LDSM.16.M88.4 R216, [R3+0x1000] ;  /* 0x0010000003d8783b */ /* 0x000fea0000000200 */
[-C--:B----4-:R-:W-:Y:S06]  /*7d10*/  HMMA.16816.F32.BF16 R116, R200, R220.reuse, R116 ;  /* 0x000000dcc874723c */ /* 0x090fec0000041874 */
[C---:B------:R-:W-:Y:S06]  /*7d20*/  HMMA.16816.F32.BF16 R120, R208.reuse, R220, R120 ;  /* 0x000000dcd078723c */ /* 0x040fec0000041878 */
[-C--:B------:R-:W-:Y:S01]  /*7d30*/  HMMA.16816.F32.BF16 R124, R208, R222.reuse, R124 ;  /* 0x000000ded07c723c */ /* 0x080fe2000004187c */
[----:B------:R-:W4:Y:S05]  /*7d40*/  LDSM.16.MT88.4 R208, [R236+0x1f000] ;  /* 0x01f00000ecd0783b */ /* 0x000f2a0000004200 */
[----:B------:R-:W-:Y:S01]  /*7d50*/  HMMA.16816.F32.BF16 R128, R200, R222, R128 ;  /* 0x000000dec880723c */ /* 0x000fe20000041880 */
[----:B------:R-:W4:Y:S04]  /*7d60*/  LDSM.16.M88.4 R200, [R3] ;  /* 0x0000000003c8783b */ /* 0x000f280000000200 */
[----:B------:R-:W4:Y:S01]  /*7d70*/  LDSM.16.MT88.4 R220, [R236+0x1b800] ;  /* 0x01b80000ecdc783b */ /* 0x000f220000004200 */
[-C--:B-1----:R-:W-:Y:S06]  /*7d80*/  HMMA.16816.F32.BF16 R4, R224, R228.reuse, R4 ;  /* 0x000000e4e004723c */ /* 0x082fec0000041804 */
[C---:B------:R-:W-:Y:S06]  /*7d90*/  HMMA.16816.F32.BF16 R8, R232.reuse, R228, R8 ;  /* 0x000000e4e808723c */ /* 0x040fec0000041808 */
[-C--:B------:R-:W-:Y:S06]  /*7da0*/  HMMA.16816.F32.BF16 R12, R232, R230.reuse, R12 ;  /* 0x000000e6e80c723c */ /* 0x080fec000004180c */
[C---:B------:R-:W-:Y:S01]  /*7db0*/  HMMA.16816.F32.BF16 R16, R224.reuse, R230, R16 ;  /* 0x000000e6e010723c */ /* 0x040fe20000041810 */
[----:B------:R-:W1:Y:S04]  /*7dc0*/  LDSM.16.MT88.4 R228, [R236+0x1d800] ;  /* 0x01d80000ece4783b */ /* 0x000e680000004200 */
[----:B------:R-:W1:Y:S01]  /*7dd0*/  LDSM.16.MT88.4 R236, [R236+0x1f800] ;  /* 0x01f80000ecec783b */ /* 0x000e620000004200 */
[-C--:B--2---:R-:W-:Y:S06]  /*7de0*/  HMMA.16816.F32.BF16 R84, R224, R196.reuse, R84 ;  /* 0x000000c4e054723c */ /* 0x084fec0000041854 */
[C---:B------:R-:W-:Y:S01]  /*7df0*/  HMMA.16816.F32.BF16 R88, R232.reuse, R196, R88 ;  /* 0x000000c4e858723c */ /* 0x040fe20000041858 */
[----:B------:R-:W2:Y:S04]  /*7e00*/  LDL R196, [R1+0x30] ;  /* 0x0000300001c47983 */ /* 0x000ea80000100800 */
[----:B------:R-:W2:Y:S01]  /*7e10*/  LDL R197, [R1+0x64] ;  /* 0x0000640001c57983 */ /* 0x000ea20000100800 */
[-C--:B------:R-:W-:Y:S06]  /*7e20*/  HMMA.16816.F32.BF16 R92, R232, R198.reuse, R92 ;  /* 0x000000c6e85c723c */ /* 0x080fec000004185c */
[C---:B------:R-:W-:Y:S01]  /*7e30*/  HMMA.16816.F32.BF16 R96, R224.reuse, R198, R96 ;  /* 0x000000c6e060723c */ /* 0x040fe20000041860 */
[----:B------:R-:W2:Y:S01]  /*7e40*/  LDL R199, [R1+0x2c] ;  /* 0x00002c0001c77983 */ /* 0x000ea20000100800 */
[----:B------:R-:W1:Y:S04]  /*7e50*/  LDC R198, c[0x0][0x270] ;  /* 0x00009c00ffc67b82 */ /* 0x000e680000000800 */
[-C--:B---3--:R-:W-:Y:S06]  /*7e60*/  HMMA.16816.F32.BF16 R100, R224, R204.reuse, R100 ;  /* 0x000000cce064723c */ /* 0x088fec0000041864 */
[C---:B------:R-:W-:Y:S01]  /*7e70*/  HMMA.16816.F32.BF16 R104, R232.reuse, R204, R104 ;  /* 0x000000cce868723c */ /* 0x040fe20000041868 */
[----:B------:R-:W3:Y:S05]  /*7e80*/  LDL R205, [R1+0x60] ;  /* 0x0000600001cd7983 */ /* 0x000eea0000100800 */
[-C--:B------:R-:W-:Y:S06]  /*7e90*/  HMMA.16816.F32.BF16 R108, R232, R206.reuse, R108 ;  /* 0x000000cee86c723c */ /* 0x080fec000004186c */
[C---:B------:R-:W-:Y:S06]  /*7ea0*/  HMMA.16816.F32.BF16 R112, R224.reuse, R206, R112 ;  /* 0x000000cee070723c */ /* 0x040fec0000041870 */
[-C--:B----4-:R-:W-:Y:S06]  /*7eb0*/  HMMA.16816.F32.BF16 R116, R224, R208.reuse, R116 ;  /* 0x000000d0e074723c */ /* 0x090fec0000041874 */
[C---:B------:R-:W-:Y:S06]  /*7ec0*/  HMMA.16816.F32.BF16 R120, R232.reuse, R208, R120 ;  /* 0x000000d0e878723c */ /* 0x040fec0000041878 */
[-C--:B------:R-:W-:Y:S01]  /*7ed0*/  HMMA.16816.F32.BF16 R124, R232, R210.reuse, R124 ;  /* 0x000000d2e87c723c */ /* 0x080fe2000004187c */
[----:B------:R-:W4:Y:S05]  /*7ee0*/  LDL.64 R234, [R1+0x70] ;  /* 0x0000700001ea7983 */ /* 0x000f2a0000100a00 */
[----:B------:R-:W-:Y:S05]  /*7ef0*/  HMMA.16816.F32.BF16 R128, R224, R210, R128 ;  /* 0x000000d2e080723c */ /* 0x000fea0000041880 */
[----:B-1----:R-:W-:Y:S01]  /*7f00*/  IMAD R233, R198, UR21, RZ ;  /* 0x00000015c6e97c24 */ /* 0x002fe2000f8e02ff */
        /* <DEDUP_REMOVED lines=16> */
[C---:B------:R-:W-:Y:S04]  /*8010*/  IMAD R200, R233.reuse, 0x18, RZ ;  /* 0x00000018e9c87824 */ /* 0x040fe800078e02ff */
[----:B------:R-:W-:Y:S01]  /*8020*/  IMAD.SHL.U32 R201, R233, 0x20, RZ ;  /* 0x00000020e9c97824 */ /* 0x000fe200078e00ff */
[----:B--2---:R-:W-:Y:S01]  /*8030*/  @P0 IADD3 R198, P1, R199, UR12, RZ ;  /* 0x0000000cc7c60c10 */ /* 0x004fe2000ff3e0ff */
[----:B------:R-:W-:Y:S03]  /*8040*/  @UP3 UMOV UR12, UR9 ;  /* 0x00000009000c3c82 */ /* 0x000fe60008000000 */
[----:B------:R-:W-:Y:S01]  /*8050*/  @P0 IADD3.X R199, R196, UR11, RZ, P1, !PT ;  /* 0x0000000bc4c70c10 */ /* 0x000fe20008ffe4ff */
[C---:B------:R-:W-:Y:S01]  /*8060*/  IMAD.SHL.U32 R196, R233.reuse, 0x8, RZ ;  /* 0x00000008e9c47824 */ /* 0x040fe200078e00ff */
[----:B------:R-:W-:Y:S03]  /*8070*/  @UP3 UMOV UR11, UR8 ;  /* 0x00000008000b3c82 */ /* 0x000fe60008000000 */
[----:B------:R-:W2:Y:S04]  /*8080*/  @P0 LDG.E R197, desc[UR6][R198.64+-0xe0] ;  /* 0xffff2006c6c50981 */ /* 0x000ea8000c1e1900 */
[----:B---3--:R1:W3:Y:S02]  /*8090*/  @P0 LDG.E R205, desc[UR6][R198.64+-0x100] ;  /* 0xffff0006c6cd0981 */ /* 0x0082e4000c1e1900 */
[C---:B-1----:R-:W-:Y:S02]  /*80a0*/  IMAD R198, R233.reuse, 0x28, RZ ;  /* 0x00000028e9c67824 */ /* 0x042fe400078e02ff */
[C---:B------:R-:W-:Y:S01]  /*80b0*/  IMAD R199, R233.reuse, 0x30, RZ ;  /* 0x00000030e9c77824 */ /* 0x040fe200078e02ff */
[----:B----4-:R1:W-:Y:S02]  /*80c0*/  REDG.E.ADD.F32.FTZ.RN.STRONG.GPU desc[UR6][R234.64], R4 ;  /* 0x00000004ea0079a6 */ /* 0x0103e4000c10f386 */
[C---:B-1----:R-:W-:Y:S02]  /*80d0*/  IMAD R4, R233.reuse, 0x38, RZ ;  /* 0x00000038e9047824 */ /* 0x042fe400078e02ff */
[----:B--2---:R1:W-:Y:S04]  /*80e0*/  @P0 STL [R1+0x64], R197 ;  /* 0x000064c501000387 */ /* 0x0043e80000100800 */
[----:B---3--:R2:W-:Y:S01]  /*80f0*/  @P0 STL [R1+0x60], R205 ;  /* 0x000060cd01000387 */ /* 0x0085e20000100800 */
[CC--:B------:R-:W-:Y:S01]  /*8100*/  LEA R204, P0, R196.reuse, R234.reuse, 0x2 ;  /* 0x000000eac4cc7211 */ /* 0x0c0fe200078010ff */
[----:B-1----:R-:W-:Y:S03]  /*8110*/  IMAD.SHL.U32 R197, R233, 0x10, RZ ;  /* 0x00000010e9c57824 */ /* 0x002fe600078e00ff */
[-C--:B--2---:R-:W-:Y:S02]  /*8120*/  LEA.HI.X.SX32 R205, R196, R235.reuse, 0x2, P0 ;  /* 0x000000ebc4cd7211 */ /* 0x084fe400000f16ff */
[CC--:B------:R-:W-:Y:S02]  /*8130*/  LEA R206, P1, R197.reuse, R234.reuse, 0x2 ;  /* 0x000000eac5ce7211 */ /* 0x0c0fe400078210ff */
[CC--:B------:R-:W-:Y:S01]  /*8140*/  LEA R202, P0, R200.reuse, R234.reuse, 0x2 ;  /* 0x000000eac8ca7211 */ /* 0x0c0fe200078010ff */
[----:B------:R1:W-:Y:S01]  /*8150*/  REDG.E.ADD.F32.FTZ.RN.STRONG.GPU desc[UR6][R204.64], R5 ;  /* 0x00000005cc0079a6 */ /* 0x0003e2000c10f386 */
[-C--:B------:R-:W-:Y:S02]  /*8160*/  LEA.HI.X.SX32 R207, R197, R235.reuse, 0x2, P1 ;  /* 0x000000ebc5cf7211 */ /* 0x080fe400008f16ff */
[-C--:B------:R-:W-:Y:S02]  /*8170*/  LEA.HI.X.SX32 R203, R200, R235.reuse, 0x2, P0 ;  /* 0x000000ebc8cb7211 */ /* 0x080fe400000f16ff */
[CC--:B------:R-:W-:Y:S01]  /*8180*/  LEA R208, P1, R201.reuse, R234.reuse, 0x2 ;  /* 0x000000eac9d07211 */ /* 0x0c0fe200078210ff */
[----:B------:R-:W-:Y:S01]  /*8190*/  REDG.E.ADD.F32.FTZ.RN.STRONG.GPU desc[UR6][R206.64], R6 ;  /* 0x00000006ce0079a6 */ /* 0x000fe2000c10f386 */
[CC--:B------:R-:W-:Y:S02]  /*81a0*/  LEA R200, P0, R198.reuse, R234.reuse, 0x2 ;  /* 0x000000eac6c87211 */ /* 0x0c0fe400078010ff */
[-C--:B------:R-:W-:Y:S01]  /*81b0*/  LEA.HI.X.SX32 R209, R201, R235.reuse, 0x2, P1 ;  /* 0x000000ebc9d17211 */ /* 0x080fe200008f16ff */
[----:B------:R2:W-:Y:S01]  /*81c0*/  REDG.E.ADD.F32.FTZ.RN.STRONG.GPU desc[UR6][R202.64], R7 ;  /* 0x00000007ca0079a6 */ /* 0x0005e2000c10f386 */
[-C--:B------:R-:W-:Y:S02]  /*81d0*/  LEA.HI.X.SX32 R201, R198, R235.reuse, 0x2, P0 ;  /* 0x000000ebc6c97211 */ /* 0x080fe400000f16ff */
[CC--:B------:R-:W-:Y:S01]  /*81e0*/  LEA R210, P1, R199.reuse, R234.reuse, 0x2 ;  /* 0x000000eac7d27211 */ /* 0x0c0fe200078210ff */
[----:B------:R-:W-:Y:S01]  /*81f0*/  REDG.E.ADD.F32.FTZ.RN.STRONG.GPU desc[UR6][R208.64], R8 ;  /* 0x00000008d00079a6 */ /* 0x000fe2000c10f386 */
[CC--:B------:R-:W-:Y:S02]  /*8200*/  LEA R198, P0, R4.reuse, R234.reuse, 0x2 ;  /* 0x000000ea04c67211 */ /* 0x0c0fe400078010ff */
[-C--:B------:R-:W-:Y:S01]  /*8210*/  LEA.HI.X.SX32 R211, R199, R235.reuse, 0x2, P1 ;  /* 0x000000ebc7d37211 */ /* 0x080fe200008f16ff */
[----:B------:R3:W-:Y:S01]  /*8220*/  REDG.E.ADD.F32.FTZ.RN.STRONG.GPU desc[UR6][R200.64], R9 ;  /* 0x00000009c80079a6 */ /* 0x0007e2000c10f386 */
[-C--:B------:R-:W-:Y:S03]  /*8230*/  LEA.HI.X.SX32 R199, R4, R235.reuse, 0x2, P0 ;  /* 0x000000eb04c77211 */ /* 0x080fe600000f16ff */
[----:B------:R-:W-:Y:S04]  /*8240*/  REDG.E.ADD.F32.FTZ.RN.STRONG.GPU desc[UR6][R210.64], R10 ;  /* 0x0000000ad20079a6 */ /* 0x000fe8000c10f386 */
[----:B------:R-:W-:Y:S01]  /*8250*/  REDG.E.ADD.F32.FTZ.RN.STRONG.GPU desc[UR6][R198.64], R11 ;  /* 0x0000000bc60079a6 */ /* 0x000fe2000c10f386 */
[----:B-1----:R-:W-:Y:S03]  /*8260*/  VIADD R5, R197, 0x20 ;  /* 0x00000020c5057836 */ /* 0x002fe60000000000 */
[----:B------:R-:W-:Y:S04]  /*8270*/  REDG.E.ADD.F32.FTZ.RN.STRONG.GPU desc[UR6][R234.64+0x80], R16 ;  /* 0x00008010ea0079a6 */ /* 0x000fe8000c10f386 */
[----:B------:R1:W-:Y:S01]  /*8280*/  REDG.E.ADD.F32.FTZ.RN.STRONG.GPU desc[UR6][R204.64+0x80], R17 ;  /* 0x00008011cc0079a6 */ /* 0x0003e2000c10f386 */
[CC--:B--2---:R-:W-:Y:S01]  /*8290*/  LEA R202, P0, R5.reuse, R234.reuse, 0x2 ;  /* 0x000000ea05ca7211 */ /* 0x0c4fe200078010ff */
[C---:B------:R-:W-:Y:S03]  /*82a0*/  IMAD.IADD R7, R196.reuse, 0x1, R5 ;  /* 0x00000001c4077824 */ /* 0x040fe600078e0205 */
[-C--:B------:R-:W-:Y:S01]  /*82b0*/  LEA.HI.X.SX32 R203, R5, R235.reuse, 0x2, P0 ;  /* 0x000000eb05cb7211 */ /* 0x080fe200000f16ff */
[C---:B------:R-:W-:Y:S01]  /*82c0*/  IMAD.IADD R5, R196.reuse, 0x1, R7 ;  /* 0x00000001c4057824 */ /* 0x040fe200078e0207 */
[CC--:B------:R-:W-:Y:S03]  /*82d0*/  LEA R206, P0, R7.reuse, R234.reuse, 0x2 ;  /* 0x000000ea07ce7211 */ /* 0x0c0fe600078010ff */
[----:B------:R2:W-:Y:S01]  /*82e0*/  REDG.E.ADD.F32.FTZ.RN.STRONG.GPU desc[UR6][R202.64], R18 ;  /* 0x00000012ca0079a6 */ /* 0x0005e2000c10f386 */
[-C--:B------:R-:W-:Y:S01]  /*82f0*/  LEA.HI.X.SX32 R207, R7, R235.reuse, 0x2, P0 ;  /* 0x000000eb07cf7211 */ /* 0x080fe200000f16ff */
[C---:B------:R-:W-:Y:S01]  /*8300*/  IMAD.IADD R7, R196.reuse, 0x1, R5 ;  /* 0x00000001c4077824 */ /* 0x040fe200078e0205 */
[-C--:B---3--:R-:W-:Y:S03]  /*8310*/  LEA R200, P1, R5, R234.reuse, 0x2 ;  /* 0x000000ea05c87211 */ /* 0x088fe600078210ff */
[----:B------:R3:W-:Y:S01]  /*8320*/  REDG.E.ADD.F32.FTZ.RN.STRONG.GPU desc[UR6][R206.64], R19 ;  /* 0x00000013ce0079a6 */ /* 0x0007e2000c10f386 */
[-C--:B------:R-:W-:Y:S01]  /*8330*/  LEA R6, P0, R7, R234.reuse, 0x2 ;  /* 0x000000ea07067211 */ /* 0x080fe200078010ff */
[C---:B------:R-:W-:Y:S01]  /*8340*/  IMAD.IADD R9, R196.reuse, 0x1, R7 ;  /* 0x00000001c4097824 */ /* 0x040fe200078e0207 */
[-C--:B------:R-:W-:Y:S01]  /*8350*/  LEA.HI.X.SX32 R201, R5, R235.reuse, 0x2, P1 ;  /* 0x000000eb05c97211 */ /* 0x080fe200008f16ff */
[----:B------:R-:W-:Y:S01]  /*8360*/  VIADD R5, R197, 0x40 ;  /* 0x00000040c5057836 */ /* 0x000fe20000000000 */
[-C--:B------:R-:W-:Y:S01]  /*8370*/  LEA.HI.X.SX32 R7, R7, R235.reuse, 0x2, P0 ;  /* 0x000000eb07077211 */ /* 0x080fe200000f16ff */
[C---:B------:R-:W-:Y:S01]  /*8380*/  IMAD.IADD R4, R196.reuse, 0x1, R9 ;  /* 0x00000001c4047824 */ /* 0x040fe200078e0209 */
[CC--:B------:R-:W-:Y:S01]  /*8390*/  LEA R8, P0, R9.reuse, R234.reuse, 0x2 ;  /* 0x000000ea09087211 */ /* 0x0c0fe200078010ff */
[----:B------:R4:W-:Y:S01]  /*83a0*/  REDG.E.ADD.F32.FTZ.RN.STRONG.GPU desc[UR6][R200.64], R12 ;  /* 0x0000000cc80079a6 */ /* 0x0009e2000c10f386 */
[----:B-1----:R-:W-:Y:S02]  /*83b0*/  IMAD.IADD R17, R196, 0x1, R5 ;  /* 0x00000001c4117824 */ /* 0x002fe400078e0205 */
[-C--:B------:R-:W-:Y:S01]  /*83c0*/  LEA.HI.X.SX32 R9, R9, R235.reuse, 0x2, P0 ;  /* 0x000000eb09097211 */ /* 0x080fe200000f16ff */
[----:B------:R1:W-:Y:S01]  /*83d0*/  REDG.E.ADD.F32.FTZ.RN.STRONG.GPU desc[UR6][R6.64], R13 ;  /* 0x0000000d060079a6 */ /* 0x0003e2000c10f386 */
[CC--:B------:R-:W-:Y:S03]  /*83e0*/  LEA R10, P0, R4.reuse, R234.reuse, 0x2 ;  /* 0x000000ea040a7211 */ /* 0x0c0fe600078010ff */
[----:B------:R1:W-:Y:S01]  /*83f0*/  REDG.E.ADD.F32.FTZ.RN.STRONG.GPU desc[UR6][R8.64], R14 ;  /* 0x0000000e080079a6 */ /* 0x0003e2000c10f386 */
[-C--:B------:R-:W-:Y:S02]  /*8400*/  LEA.HI.X.SX32 R11, R4, R235.reuse, 0x2, P0 ;  /* 0x000000eb040b7211 */ /* 0x080fe400000f16ff */
[CC--:B--2---:R-:W-:Y:S03]  /*8410*/  LEA R18, P0, R5.reuse, R234.reuse, 0x2 ;  /* 0x000000ea05127211 */ /* 0x0c4fe600078010ff */
[----:B------:R2:W-:Y:S04]  /*8420*/  REDG.E.ADD.F32.FTZ.RN.STRONG.GPU desc[UR6][R10.64], R15 ;  /* 0x0000000f0a0079a6 */ /* 0x0005e8000c10f386 */
[----:B------:R-:W-:Y:S01]  /*8430*/  REDG.E.ADD.F32.FTZ.RN.STRONG.GPU desc[UR6][R234.64+0x100], R84 ;  /* 0x00010054ea0079a6 */ /* 0x000fe2000c10f386 */
[-C--:B---3--:R-:W-:Y:S01]  /*8440*/  LEA.HI.X.SX32 R19, R5, R235.reuse, 0x2, P0 ;  /* 0x000000eb05137211 */ /* 0x088fe200000f16ff */
[C---:B------:R-:W-:Y:S01]  /*8450*/  IMAD.IADD R5, R196.reuse, 0x1, R17 ;  /* 0x00000001c4057824 */ /* 0x040fe200078e0211 */
[CC--:B------:R-:W-:Y:S01]  /*8460*/  LEA R16, P0, R17.reuse, R234.reuse, 0x2 ;  /* 0x000000ea11107211 */ /* 0x0c0fe200078010ff */
[----:B------:R-:W-:Y:S03]  /*8470*/  REDG.E.ADD.F32.FTZ.RN.STRONG.GPU desc[UR6][R204.64+0x100], R85 ;  /* 0x00010055cc0079a6 */ /* 0x000fe6000c10f386 */
[-C--:B------:R-:W-:Y:S01]  /*8480*/  LEA.HI.X.SX32 R17, R17, R235.reuse, 0x2, P0 ;  /* 0x000000eb11117211 */ /* 0x080fe200000f16ff */
[----:B------:R-:W-:Y:S01]  /*8490*/  REDG.E.ADD.F32.FTZ.RN.STRONG.GPU desc[UR6][R18.64], R86 ;  /* 0x00000056120079a6 */ /* 0x000fe2000c10f386 */
[CC--:B----4-:R-:W-:Y:S03]  /*84a0*/  LEA R12, P1, R5.reuse, R234.reuse, 0x2 ;  /* 0x000000ea050c7211 */ /* 0x0d0fe600078210ff */
[----:B------:R3:W-:Y:S01]  /*84b0*/  REDG.E.ADD.F32.FTZ.RN.STRONG.GPU desc[UR6][R16.64], R87 ;  /* 0x00000057100079a6 */ /* 0x0007e2000c10f386 */
[C---:B-1----:R-:W-:Y:S01]  /*84c0*/  IMAD.IADD R7, R196.reuse, 0x1, R5 ;  /* 0x00000001c4077824 */ /* 0x042fe200078e0205 */
[-C--:B------:R-:W-:Y:S01]  /*84d0*/  LEA.HI.X.SX32 R13, R5, R235.reuse, 0x2, P1 ;  /* 0x000000eb050d7211 */ /* 0x080fe200008f16ff */
[----:B------:R-:W-:Y:S01]  /*84e0*/  VIADD R5, R197, 0x60 ;  /* 0x00000060c5057836 */ /* 0x000fe20000000000 */
[----:B------:R-:W-:Y:S01]  /*84f0*/  LDSM.16.MT88.4 R84, [R243+0x4000] ;  /* 0x00400000f354783b */ /* 0x000fe20000004200 */
[C---:B------:R-:W-:Y:S01]  /*8500*/  IMAD.IADD R9, R196.reuse, 0x1, R7 ;  /* 0x00000001c4097824 */ /* 0x040fe200078e0207 */
[CC--:B------:R-:W-:Y:S02]  /*8510*/  LEA R6, P0, R7.reuse, R234.reuse, 0x2 ;  /* 0x000000ea07067211 */ /* 0x0c0fe400078010ff */
[----:B------:R1:W-:Y:S01]  /*8520*/  REDG.E.ADD.F32.FTZ.RN.STRONG.GPU desc[UR6][R12.64], R88 ;  /* 0x000000580c0079a6 */ /* 0x0003e2000c10f386 */
[C---:B------:R-:W-:Y:S01]  /*8530*/  IMAD.IADD R4, R196.reuse, 0x1, R9 ;  /* 0x00000001c4047824 */ /* 0x040fe200078e0209 */
[-C--:B------:R-:W-:Y:S01]  /*8540*/  LEA.HI.X.SX32 R7, R7, R235.reuse, 0x2, P0 ;  /* 0x000000eb07077211 */ /* 0x080fe200000f16ff */
[----:B--2---:R-:W-:Y:S01]  /*8550*/  IMAD.IADD R15, R196, 0x1, R5 ;  /* 0x00000001c40f7824 */ /* 0x004fe200078e0205 */
[CC--:B------:R-:W-:Y:S03]  /*8560*/  LEA R8, P0, R9.reuse, R234.reuse, 0x2 ;  /* 0x000000ea09087211 */ /* 0x0c0fe600078010ff */
[----:B------:R2:W-:Y:S01]  /*8570*/  REDG.E.ADD.F32.FTZ.RN.STRONG.GPU desc[UR6][R6.64], R89 ;  /* 0x00000059060079a6 */ /* 0x0005e2000c10f386 */
[-C--:B------:R-:W-:Y:S02]  /*8580*/  LEA.HI.X.SX32 R9, R9, R235.reuse, 0x2, P0 ;  /* 0x000000eb09097211 */ /* 0x080fe400000f16ff */
[CC--:B------:R-:W-:Y:S03]  /*8590*/  LEA R10, P0, R4.reuse, R234.reuse, 0x2 ;  /* 0x000000ea040a7211 */ /* 0x0c0fe600078010ff */
[----:B------:R4:W-:Y:S01]  /*85a0*/  REDG.E.ADD.F32.FTZ.RN.STRONG.GPU desc[UR6][R8.64], R90 ;  /* 0x0000005a080079a6 */ /* 0x0009e2000c10f386 */
[-C--:B------:R-:W-:Y:S05]  /*85b0*/  LEA.HI.X.SX32 R11, R4, R235.reuse, 0x2, P0 ;  /* 0x000000eb040b7211 */ /* 0x080fea00000f16ff */
[----:B------:R4:W-:Y:S01]  /*85c0*/  REDG.E.ADD.F32.FTZ.RN.STRONG.GPU desc[UR6][R10.64], R91 ;  /* 0x0000005b0a0079a6 */ /* 0x0009e2000c10f386 */
[CC--:B---3--:R-:W-:Y:S03]  /*85d0*/  LEA R16, P0, R5.reuse, R234.reuse, 0x2 ;  /* 0x000000ea05107211 */ /* 0x0c8fe600078010ff */
[----:B------:R-:W-:Y:S01]  /*85e0*/  REDG.E.ADD.F32.FTZ.RN.STRONG.GPU desc[UR6][R234.64+0x180], R96 ;  /* 0x00018060ea0079a6 */ /* 0x000fe2000c10f386 */
[-C--:B------:R-:W-:Y:S01]  /*85f0*/  LEA.HI.X.SX32 R17, R5, R235.reuse, 0x2, P0 ;  /* 0x000000eb05117211 */ /* 0x080fe200000f16ff */
[C---:B------:R-:W-:Y:S01]  /*8600*/  IMAD.IADD R5, R196.reuse, 0x1, R15 ;  /* 0x00000001c4057824 */ /* 0x040fe200078e020f */
[-C--:B-1----:R-:W-:Y:S01]  /*8610*/  LEA R12, P0, R15, R234.reuse, 0x2 ;  /* 0x000000ea0f0c7211 */ /* 0x082fe200078010ff */
[----:B------:R-:W-:Y:S03]  /*8620*/  REDG.E.ADD.F32.FTZ.RN.STRONG.GPU desc[UR6][R204.64+0x180], R97 ;  /* 0x00018061cc0079a6 */ /* 0x000fe6000c10f386 */
[-C--:B------:R-:W-:Y:S02]  /*8630*/  LEA R14, P1, R5, R234.reuse, 0x2 ;  /* 0x000000ea050e7211 */ /* 0x080fe400078210ff */
[-C--:B------:R-:W-:Y:S01]  /*8640*/  LEA.HI.X.SX32 R13, R15, R235.reuse, 0x2, P0 ;  /* 0x000000eb0f0d7211 */ /* 0x080fe200000f16ff */
[----:B------:R1:W-:Y:S01]  /*8650*/  REDG.E.ADD.F32.FTZ.RN.STRONG.GPU desc[UR6][R16.64], R98 ;  /* 0x00000062100079a6 */ /* 0x0003e2000c10f386 */
[C---:B--2---:R-:W-:Y:S01]  /*8660*/  IMAD.IADD R7, R196.reuse, 0x1, R5 ;  /* 0x00000001c4077824 */ /* 0x044fe200078e0205 */
[-C--:B------:R-:W-:Y:S01]  /*8670*/  LEA.HI.X.SX32 R15, R5, R235.reuse, 0x2, P1 ;  /* 0x000000eb050f7211 */ /* 0x080fe200008f16ff */
[----:B------:R-:W-:Y:S01]  /*8680*/  VIADD R5, R197, 0x80 ;  /* 0x00000080c5057836 */ /* 0x000fe20000000000 */
[----:B------:R2:W-:Y:S02]  /*8690*/  REDG.E.ADD.F32.FTZ.RN.STRONG.GPU desc[UR6][R12.64], R99 ;  /* 0x000000630c0079a6 */ /* 0x0005e4000c10f386 */
[CC--:B------:R-:W-:Y:S01]  /*86a0*/  LEA R6, P0, R7.reuse, R234.reuse, 0x2 ;  /* 0x000000ea07067211 */ /* 0x0c0fe200078010ff */
[C---:B----4-:R-:W-:Y:S01]  /*86b0*/  IMAD.IADD R9, R196.reuse, 0x1, R7 ;  /* 0x00000001c4097824 */ /* 0x050fe200078e0207 */
[----:B------:R3:W-:Y:S02]  /*86c0*/  REDG.E.ADD.F32.FTZ.RN.STRONG.GPU desc[UR6][R14.64], R92 ;  /* 0x0000005c0e0079a6 */ /* 0x0007e4000c10f386 */
[-C--:B------:R-:W-:Y:S01]  /*86d0*/  LEA.HI.X.SX32 R7, R7, R235.reuse, 0x2, P0 ;  /* 0x000000eb07077211 */ /* 0x080fe200000f16ff */
[----:B------:R-:W-:Y:S01]  /*86e0*/  IMAD.IADD R4, R196, 0x1, R9 ;  /* 0x00000001c4047824 */ /* 0x000fe200078e0209 */
[CC--:B------:R-:W-:Y:S01]  /*86f0*/  LEA R8, P0, R9.reuse, R234.reuse, 0x2 ;  /* 0x000000ea09087211 */ /* 0x0c0fe200078010ff */
[----:B------:R-:W-:Y:S03]  /*8700*/  LDSM.16.MT88.4 R88, [R243+0x6000] ;  /* 0x00600000f358783b */ /* 0x000fe60000004200 */
[-C--:B------:R-:W-:Y:S01]  /*8710*/  LEA.HI.X.SX32 R9, R9, R235.reuse, 0x2, P0 ;  /* 0x000000eb09097211 */ /* 0x080fe200000f16ff */
[----:B------:R4:W-:Y:S01]  /*8720*/  REDG.E.ADD.F32.FTZ.RN.STRONG.GPU desc[UR6][R6.64], R93 ;  /* 0x0000005d060079a6 */ /* 0x0009e2000c10f386 */
[CC--:B------:R-:W-:Y:S03]  /*8730*/  LEA R10, P0, R4.reuse, R234.reuse, 0x2 ;  /* 0x000000ea040a7211 */ /* 0x0c0fe600078010ff */
[----:B------:R4:W-:Y:S01]  /*8740*/  REDG.E.ADD.F32.FTZ.RN.STRONG.GPU desc[UR6][R8.64], R94 ;  /* 0x0000005e080079a6 */ /* 0x0009e2000c10f386 */
[-C--:B------:R-:W-:Y:S05]  /*8750*/  LEA.HI.X.SX32 R11, R4, R235.reuse, 0x2, P0 ;  /* 0x000000eb040b7211 */ /* 0x080fea00000f16ff */
[----:B------:R4:W-:Y:S01]  /*8760*/  REDG.E.ADD.F32.FTZ.RN.STRONG.GPU desc[UR6][R10.64], R95 ;  /* 0x0000005f0a0079a6 */ /* 0x0009e2000c10f386 */
[CC--:B-1----:R-:W-:Y:S01]  /*8770*/  LEA R16, P0, R5.reuse, R234.reuse, 0x2 ;  /* 0x000000ea05107211 */ /* 0x0c2fe200078010ff */
[C---:B--2---:R-:W-:Y:S02]  /*8780*/  IMAD.IADD R13, R196.reuse, 0x1, R5 ;  /* 0x00000001c40d7824 */ /* 0x044fe400078e0205 */
[----:B------:R-:W-:Y:S01]  /*8790*/  REDG.E.ADD.F32.FTZ.RN.STRONG.GPU desc[UR6][R234.64+0x200], R100 ;  /* 0x00020064ea0079a6 */ /* 0x000fe2000c10f386 */
[-C--:B------:R-:W-:Y:S01]  /*87a0*/  LEA.HI.X.SX32 R17, R5, R235.reuse, 0x2, P0 ;  /* 0x000000eb05117211 */ /* 0x080fe200000f16ff */
[C---:B------:R-:W-:Y:S01]  /*87b0*/  IMAD.IADD R5, R196.reuse, 0x1, R13 ;  /* 0x00000001c4057824 */ /* 0x040fe200078e020d */
[CC--:B------:R-:W-:Y:S01]  /*87c0*/  LEA R12, P0, R13.reuse, R234.reuse, 0x2 ;  /* 0x000000ea0d0c7211 */ /* 0x0c0fe200078010ff */
[----:B------:R-:W-:Y:S03]  /*87d0*/  REDG.E.ADD.F32.FTZ.RN.STRONG.GPU desc[UR6][R204.64+0x200], R101 ;  /* 0x00020065cc0079a6 */ /* 0x000fe6000c10f386 */
[-C--:B------:R-:W-:Y:S01]  /*87e0*/  LEA.HI.X.SX32 R13, R13, R235.reuse, 0x2, P0 ;  /* 0x000000eb0d0d7211 */ /* 0x080fe200000f16ff */
[----:B------:R1:W-:Y:S01]  /*87f0*/  REDG.E.ADD.F32.FTZ.RN.STRONG.GPU desc[UR6][R16.64], R102 ;  /* 0x00000066100079a6 */ /* 0x0003e2000c10f386 */
[CC--:B---3--:R-:W-:Y:S01]  /*8800*/  LEA R14, P1, R5.reuse, R234.reuse, 0x2 ;  /* 0x000000ea050e7211 */ /* 0x0c8fe200078210ff */
[C---:B----4-:R-:W-:Y:S02]  /*8810*/  IMAD.IADD R7, R196.reuse, 0x1, R5 ;  /* 0x00000001c4077824 */ /* 0x050fe400078e0205 */
[----:B------:R2:W-:Y:S01]  /*8820*/  REDG.E.ADD.F32.FTZ.RN.STRONG.GPU desc[UR6][R12.64], R103 ;  /* 0x000000670c0079a6 */ /* 0x0005e2000c10f386 */
[-C--:B------:R-:W-:Y:S01]  /*8830*/  LEA.HI.X.SX32 R15, R5, R235.reuse, 0x2, P1 ;  /* 0x000000eb050f7211 */ /* 0x080fe200008f16ff */
[----:B------:R-:W-:Y:S01]  /*8840*/  VIADD R5, R197, 0xa0 ;  /* 0x000000a0c5057836 */ /* 0x000fe20000000000 */
[CC--:B------:R-:W-:Y:S01]  /*8850*/  LEA R6, P0, R7.reuse, R234.reuse, 0x2 ;  /* 0x000000ea07067211 */ /* 0x0c0fe200078010ff */
[C---:B------:R-:W-:Y:S02]  /*8860*/  IMAD.IADD R9, R196.reuse, 0x1, R7 ;  /* 0x00000001c4097824 */ /* 0x040fe400078e0207 */
[----:B------:R3:W-:Y:S01]  /*8870*/  REDG.E.ADD.F32.FTZ.RN.STRONG.GPU desc[UR6][R14.64], R104 ;  /* 0x000000680e0079a6 */ /* 0x0007e2000c10f386 */
        /* <DEDUP_REMOVED lines=8> */
[-C--:B------:R-:W-:Y:S02]  /*8900*/  LEA.HI.X.SX32 R11, R4, R235.reuse, 0x2, P0 ;  /* 0x000000eb040b7211 */ /* 0x080fe400000f16ff */
[CC--:B-1----:R-:W-:Y:S03]  /*8910*/  LEA R16, P0, R5.reuse, R234.reuse, 0x2 ;  /* 0x000000ea05107211 */ /* 0x0c2fe600078010ff */
[----:B------:R1:W-:Y:S01]  /*8920*/  REDG.E.ADD.F32.FTZ.RN.STRONG.GPU desc[UR6][R10.64], R107 ;  /* 0x0000006b0a0079a6 */ /* 0x0003e2000c10f386 */
[C---:B--2---:R-:W-:Y:S01]  /*8930*/  IMAD.IADD R13, R196.reuse, 0x1, R5 ;  /* 0x00000001c40d7824 */ /* 0x044fe200078e0205 */
[-C--:B------:R-:W-:Y:S02]  /*8940*/  LEA.HI.X.SX32 R17, R5, R235.reuse, 0x2, P0 ;  /* 0x000000eb05117211 */ /* 0x080fe400000f16ff */
[----:B------:R-:W-:Y:S01]  /*8950*/  REDG.E.ADD.F32.FTZ.RN.STRONG.GPU desc[UR6][R234.64+0x280], R112 ;  /* 0x00028070ea0079a6 */ /* 0x000fe2000c10f386 */
[C---:B------:R-:W-:Y:S01]  /*8960*/  IMAD.IADD R5, R196.reuse, 0x1, R13 ;  /* 0x00000001c4057824 */ /* 0x040fe200078e020d */
[CC--:B------:R-:W-:Y:S02]  /*8970*/  LEA R12, P0, R13.reuse, R234.reuse, 0x2 ;  /* 0x000000ea0d0c7211 */ /* 0x0c0fe400078010ff */
[----:B------:R-:W-:Y:S02]  /*8980*/  REDG.E.ADD.F32.FTZ.RN.STRONG.GPU desc[UR6][R204.64+0x280], R113 ;  /* 0x00028071cc0079a6 */ /* 0x000fe4000c10f386 */
[-C--:B------:R-:W-:Y:S02]  /*8990*/  LEA.HI.X.SX32 R13, R13, R235.reuse, 0x2, P0 ;  /* 0x000000eb0d0d7211 */ /* 0x080fe400000f16ff */
[----:B------:R2:W-:Y:S01]  /*89a0*/  REDG.E.ADD.F32.FTZ.RN.STRONG.GPU desc[UR6][R16.64], R114 ;  /* 0x00000072100079a6 */ /* 0x0005e2000c10f386 */
[CC--:B---3--:R-:W-:Y:S03]  /*89b0*/  LEA R14, P1, R5.reuse, R234.reuse, 0x2 ;  /* 0x000000ea050e7211 */ /* 0x0c8fe600078210ff */
[----:B------:R3:W-:Y:S01]  /*89c0*/  REDG.E.ADD.F32.FTZ.RN.STRONG.GPU desc[UR6][R12.64], R115 ;  /* 0x000000730c0079a6 */ /* 0x0007e2000c10f386 */
[C---:B----4-:R-:W-:Y:S01]  /*89d0*/  IMAD.IADD R7, R196.reuse, 0x1, R5 ;  /* 0x00000001c4077824 */ /* 0x050fe200078e0205 */
[-C--:B------:R-:W-:Y:S01]  /*89e0*/  LEA.HI.X.SX32 R15, R5, R235.reuse, 0x2, P1 ;  /* 0x000000eb050f7211 */ /* 0x080fe200008f16ff */
[----:B------:R-:W-:Y:S01]  /*89f0*/  VIADD R5, R197, 0xc0 ;  /* 0x000000c0c5057836 */ /* 0x000fe20000000000 */
[----:B------:R-:W-:Y:S01]  /*8a00*/  LDSM.16.MT88.4 R112, [R243+0x7800] ;  /* 0x00780000f370783b */ /* 0x000fe20000004200 */
[C---:B------:R-:W-:Y:S01]  /*8a10*/  IMAD.IADD R9, R196.reuse, 0x1, R7 ;  /* 0x00000001c4097824 */ /* 0x040fe200078e0207 */
[-C--:B------:R-:W-:Y:S01]  /*8a20*/  LEA R6, P0, R7, R234.reuse, 0x2 ;  /* 0x000000ea07067211 */ /* 0x080fe200078010ff */
[----:B------:R-:W-:Y:S01]  /*8a30*/  VIADD R197, R197, 0xe0 ;  /* 0x000000e0c5c57836 */ /* 0x000fe20000000000 */
[----:B------:R4:W-:Y:S01]  /*8a40*/  REDG.E.ADD.F32.FTZ.RN.STRONG.GPU desc[UR6][R14.64], R108 ;  /* 0x0000006c0e0079a6 */ /* 0x0009e2000c10f386 */
[----:B------:R-:W-:Y:S01]  /*8a50*/  IMAD.IADD R4, R196, 0x1, R9 ;  /* 0x00000001c4047824 */ /* 0x000fe200078e0209 */
[-C--:B------:R-:W-:Y:S02]  /*8a60*/  LEA.HI.X.SX32 R7, R7, R235.reuse, 0x2, P0 ;  /* 0x000000eb07077211 */ /* 0x080fe400000f16ff */
[CC--:B------:R-:W-:Y:S03]  /*8a70*/  LEA R8, P0, R9.reuse, R234.reuse, 0x2 ;  /* 0x000000ea09087211 */ /* 0x0c0fe600078010ff */
[----:B------:R4:W-:Y:S01]  /*8a80*/  REDG.E.ADD.F32.FTZ.RN.STRONG.GPU desc[UR6][R6.64], R109 ;  /* 0x0000006d060079a6 */ /* 0x0009e2000c10f386 */
[-C--:B------:R-:W-:Y:S02]  /*8a90*/  LEA.HI.X.SX32 R9, R9, R235.reuse, 0x2, P0 ;  /* 0x000000eb09097211 */ /* 0x080fe400000f16ff */
[CC--:B-1----:R-:W-:Y:S03]  /*8aa0*/  LEA R10, P0, R4.reuse, R234.reuse, 0x2 ;  /* 0x000000ea040a7211 */ /* 0x0c2fe600078010ff */
[----:B------:R1:W-:Y:S01]  /*8ab0*/  REDG.E.ADD.F32.FTZ.RN.STRONG.GPU desc[UR6][R8.64], R110 ;  /* 0x0000006e080079a6 */ /* 0x0003e2000c10f386 */
[-C--:B------:R-:W-:Y:S02]  /*8ac0*/  LEA.HI.X.SX32 R11, R4, R235.reuse, 0x2, P0 ;  /* 0x000000eb040b7211 */ /* 0x080fe400000f16ff */
[CC--:B--2---:R-:W-:Y:S03]  /*8ad0*/  LEA R16, P0, R5.reuse, R234.reuse, 0x2 ;  /* 0x000000ea05107211 */ /* 0x0c4fe600078010ff */
[----:B------:R2:W-:Y:S01]  /*8ae0*/  REDG.E.ADD.F32.FTZ.RN.STRONG.GPU desc[UR6][R10.64], R111 ;  /* 0x0000006f0a0079a6 */ /* 0x0005e2000c10f386 */
[C---:B---3--:R-:W-:Y:S01]  /*8af0*/  IMAD.IADD R13, R196.reuse, 0x1, R5 ;  /* 0x00000001c40d7824 */ /* 0x048fe200078e0205 */
[-C--:B------:R-:W-:Y:S02]  /*8b00*/  LEA.HI.X.SX32 R17, R5, R235.reuse, 0x2, P0 ;  /* 0x000000eb05117211 */ /* 0x080fe400000f16ff */
[----:B------:R-:W-:Y:S01]  /*8b10*/  REDG.E.ADD.F32.FTZ.RN.STRONG.GPU desc[UR6][R234.64+0x300], R116 ;  /* 0x00030074ea0079a6 */ /* 0x000fe2000c10f386 */
[C---:B------:R-:W-:Y:S01]  /*8b20*/  IMAD.IADD R5, R196.reuse, 0x1, R13 ;  /* 0x00000001c4057824 */ /* 0x040fe200078e020d */
[CC--:B------:R-:W-:Y:S02]  /*8b30*/  LEA R12, P0, R13.reuse, R234.reuse, 0x2 ;  /* 0x000000ea0d0c7211 */ /* 0x0c0fe400078010ff */
[----:B------:R-:W-:Y:S02]  /*8b40*/  REDG.E.ADD.F32.FTZ.RN.STRONG.GPU desc[UR6][R204.64+0x300], R117 ;  /* 0x00030075cc0079a6 */ /* 0x000fe4000c10f386 */
[-C--:B------:R-:W-:Y:S02]  /*8b50*/  LEA.HI.X.SX32 R13, R13, R235.reuse, 0x2, P0 ;  /* 0x000000eb0d0d7211 */ /* 0x080fe400000f16ff */
[CC--:B----4-:R-:W-:Y:S01]  /*8b60*/  LEA R14, P1, R5.reuse, R234.reuse, 0x2 ;  /* 0x000000ea050e7211 */ /* 0x0d0fe200078210ff */
[----:B------:R3:W-:Y:S01]  /*8b70*/  REDG.E.ADD.F32.FTZ.RN.STRONG.GPU desc[UR6][R16.64], R118 ;  /* 0x00000076100079a6 */ /* 0x0007e2000c10f386 */
[C---:B------:R-:W-:Y:S02]  /*8b80*/  IMAD.IADD R7, R196.reuse, 0x1, R5 ;  /* 0x00000001c4077824 */ /* 0x040fe400078e0205 */
[-C--:B------:R-:W-:Y:S01]  /*8b90*/  LEA.HI.X.SX32 R15, R5, R235.reuse, 0x2, P1 ;  /* 0x000000eb050f7211 */ /* 0x080fe200008f16ff */
[----:B------:R4:W-:Y:S01]  /*8ba0*/  REDG.E.ADD.F32.FTZ.RN.STRONG.GPU desc[UR6][R12.64], R119 ;  /* 0x000000770c0079a6 */ /* 0x0009e2000c10f386 */
[C---:B------:R-:W-:Y:S01]  /*8bb0*/  IMAD.IADD R5, R196.reuse, 0x1, R197 ;  /* 0x00000001c4057824 */ /* 0x040fe200078e02c5 */
[CC--:B------:R-:W-:Y:S01]  /*8bc0*/  LEA R6, P0, R7.reuse, R234.reuse, 0x2 ;  /* 0x000000ea07067211 */ /* 0x0c0fe200078010ff */
[C---:B-1----:R-:W-:Y:S01]  /*8bd0*/  IMAD.IADD R9, R196.reuse, 0x1, R7 ;  /* 0x00000001c4097824 */ /* 0x042fe200078e0207 */
[----:B------:R-:W-:Y:S02]  /*8be0*/  REDG.E.ADD.F32.FTZ.RN.STRONG.GPU desc[UR6][R14.64], R120 ;  /* 0x000000780e0079a6 */ /* 0x000fe4000c10f386 */
[-C--:B------:R-:W-:Y:S01]  /*8bf0*/  LEA.HI.X.SX32 R7, R7, R235.reuse, 0x2, P0 ;  /* 0x000000eb07077211 */ /* 0x080fe200000f16ff */
[----:B------:R-:W-:Y:S01]  /*8c00*/  IMAD.IADD R4, R196, 0x1, R9 ;  /* 0x00000001c4047824 */ /* 0x000fe200078e0209 */
[CC--:B------:R-:W-:Y:S01]  /*8c10*/  LEA R8, P0, R9.reuse, R234.reuse, 0x2 ;  /* 0x000000ea09087211 */ /* 0x0c0fe200078010ff */
[----:B------:R-:W-:Y:S03]  /*8c20*/  LDSM.16.MT88.4 R108, [R243+0x5800] ;  /* 0x00580000f36c783b */ /* 0x000fe60000004200 */
[-C--:B------:R-:W-:Y:S01]  /*8c30*/  LEA.HI.X.SX32 R9, R9, R235.reuse, 0x2, P0 ;  /* 0x000000eb09097211 */ /* 0x080fe200000f16ff */
[----:B------:R1:W-:Y:S01]  /*8c40*/  REDG.E.ADD.F32.FTZ.RN.STRONG.GPU desc[UR6][R6.64], R121 ;  /* 0x00000079060079a6 */ /* 0x0003e2000c10f386 */
[CC--:B--2---:R-:W-:Y:S03]  /*8c50*/  LEA R10, P0, R4.reuse, R234.reuse, 0x2 ;  /* 0x000000ea040a7211 */ /* 0x0c4fe600078010ff */
[----:B------:R-:W-:Y:S01]  /*8c60*/  REDG.E.ADD.F32.FTZ.RN.STRONG.GPU desc[UR6][R8.64], R122 ;  /* 0x0000007a080079a6 */ /* 0x000fe2000c10f386 */
[-C--:B------:R-:W-:Y:S02]  /*8c70*/  LEA.HI.X.SX32 R11, R4, R235.reuse, 0x2, P0 ;  /* 0x000000eb040b7211 */ /* 0x080fe400000f16ff */
[CC--:B---3--:R-:W-:Y:S03]  /*8c80*/  LEA R16, P0, R197.reuse, R234.reuse, 0x2 ;  /* 0x000000eac5107211 */ /* 0x0c8fe600078010ff */
[----:B------:R-:W-:Y:S01]  /*8c90*/  REDG.E.ADD.F32.FTZ.RN.STRONG.GPU desc[UR6][R10.64], R123 ;  /* 0x0000007b0a0079a6 */ /* 0x000fe2000c10f386 */
[C---:B----4-:R-:W-:Y:S01]  /*8ca0*/  IMAD.IADD R13, R196.reuse, 0x1, R5 ;  /* 0x00000001c40d7824 */ /* 0x050fe200078e0205 */
[-C--:B------:R-:W-:Y:S02]  /*8cb0*/  LEA.HI.X.SX32 R17, R197, R235.reuse, 0x2, P0 ;  /* 0x000000ebc5117211 */ /* 0x080fe400000f16ff */
[----:B------:R-:W-:Y:S01]  /*8cc0*/  LDSM.16.MT88.4 R8, [R243] ;  /* 0x00000000f308783b */ /* 0x000fe20000004200 */
[CC--:B------:R-:W-:Y:S03]  /*8cd0*/  LEA R18, P0, R5.reuse, R234.reuse, 0x2 ;  /* 0x000000ea05127211 */ /* 0x0c0fe600078010ff */
[----:B------:R-:W-:Y:S01]  /*8ce0*/  REDG.E.ADD.F32.FTZ.RN.STRONG.GPU desc[UR6][R234.64+0x380], R128 ;  /* 0x00038080ea0079a6 */ /* 0x000fe2000c10f386 */
[-C--:B------:R-:W-:Y:S02]  /*8cf0*/  LEA.HI.X.SX32 R19, R5, R235.reuse, 0x2, P0 ;  /* 0x000000eb05137211 */ /* 0x080fe400000f16ff */
[CC--:B------:R-:W-:Y:S01]  /*8d00*/  LEA R96, P0, R13.reuse, R234.reuse, 0x2 ;  /* 0x000000ea0d607211 */ /* 0x0c0fe200078010ff */
[----:B------:R-:W-:Y:S03]  /*8d10*/  REDG.E.ADD.F32.FTZ.RN.STRONG.GPU desc[UR6][R204.64+0x380], R129 ;  /* 0x00038081cc0079a6 */ /* 0x000fe6000c10f386 */
[-C--:B------:R-:W-:Y:S01]  /*8d20*/  LEA.HI.X.SX32 R97, R13, R235.reuse, 0x2, P0 ;  /* 0x000000eb0d617211 */ /* 0x080fe200000f16ff */
[C---:B-1----:R-:W-:Y:S01]  /*8d30*/  IMAD.IADD R7, R196.reuse, 0x1, R13 ;  /* 0x00000001c4077824 */ /* 0x042fe200078e020d */
[----:B------:R-:W-:Y:S03]  /*8d40*/  REDG.E.ADD.F32.FTZ.RN.STRONG.GPU desc[UR6][R16.64], R130 ;  /* 0x00000082100079a6 */ /* 0x000fe6000c10f386 */
[C---:B------:R-:W-:Y:S01]  /*8d50*/  IMAD.IADD R5, R196.reuse, 0x1, R7 ;  /* 0x00000001c4057824 */ /* 0x040fe200078e0207 */
[-C--:B------:R-:W-:Y:S01]  /*8d60*/  LEA R100, P2, R7, R234.reuse, 0x2 ;  /* 0x000000ea07647211 */ /* 0x080fe200078410ff */
[----:B------:R-:W-:Y:S02]  /*8d70*/  LDSM.16.MT88.4 R12, [R0+0x28000] ;  /* 0x02800000000c783b */ /* 0x000fe40000004200 */
[----:B------:R-:W-:Y:S01]  /*8d80*/  IMAD.IADD R196, R196, 0x1, R5 ;  /* 0x00000001c4c47824 */ /* 0x000fe200078e0205 */
[-C--:B------:R-:W-:Y:S01]  /*8d90*/  LEA R106, P1, R5, R234.reuse, 0x2 ;  /* 0x000000ea056a7211 */ /* 0x080fe200078210ff */
[----:B------:R-:W-:Y:S01]  /*8da0*/  REDG.E.ADD.F32.FTZ.RN.STRONG.GPU desc[UR6][R18.64], R131 ;  /* 0x00000083120079a6 */ /* 0x000fe2000c10f386 */
[-C--:B------:R-:W-:Y:S02]  /*8db0*/  LEA.HI.X.SX32 R101, R7, R235.reuse, 0x2, P2 ;  /* 0x000000eb07657211 */ /* 0x080fe400010f16ff */
[-C--:B------:R-:W-:Y:S01]  /*8dc0*/  LEA.HI.X.SX32 R107, R5, R235.reuse, 0x2, P1 ;  /* 0x000000eb056b7211 */ /* 0x080fe200008f16ff */
[----:B------:R-:W-:Y:S01]  /*8dd0*/  LDSM.16.MT88.4 R16, [R243+0x2000] ;  /* 0x00200000f310783b */ /* 0x000fe20000004200 */
[C---:B------:R-:W-:Y:S02]  /*8de0*/  LEA R104, P0, R196.reuse, R234, 0x2 ;  /* 0x000000eac4687211 */ /* 0x040fe400078010ff */
[----:B------:R-:W-:Y:S01]  /*8df0*/  PLOP3.LUT P1, PT, PT, PT, UP0, 0x80, 0x0 ;  /* 0x000000000000781c */ /* 0x000fe20003f2f008 */
[----:B------:R-:W1:Y:S01]  /*8e00*/  LDSM.16.MT88.4 R4, [R246+0x28000] ;  /* 0x02800000f604783b */ /* 0x000e620000004200 */
[----:B------:R-:W-:Y:S01]  /*8e10*/  LEA.HI.X.SX32 R105, R196, R235, 0x2, P0 ;  /* 0x000000ebc4697211 */ /* 0x000fe200000f16ff */
[----:B------:R-:W-:Y:S01]  /*8e20*/  @UP3 UIADD3 UR14, UP0, UR14, -0x100, URZ ;  /* 0xffffff000e0e3890 */ /* 0x000fe2000ff1e03f */
[----:B------:R-:W-:Y:S01]  /*8e30*/  PLOP3.LUT P0, PT, PT, PT, UP2, 0x80, 0x0 ;  /* 0x000000000000781c */ /* 0x000fe20003f0f028 */
[----:B------:R-:W-:Y:S02]  /*8e40*/  REDG.E.ADD.F32.FTZ.RN.STRONG.GPU desc[UR6][R96.64], R124 ;  /* 0x0000007c600079a6 */ /* 0x000fe4000c10f386 */
[----:B------:R-:W-:Y:S02]  /*8e50*/  @UP3 UIADD3.X UR13, UR13, -0x1, URZ, UP0, !UPT ;  /* 0xffffffff0d0d3890 */ /* 0x000fe400087fe43f */
[----:B------:R-:W2:Y:S04]  /*8e60*/  LDSM.16.MT88.4 R96, [R243+0x800] ;  /* 0x00080000f360783b */ /* 0x000ea80000004200 */
[----:B------:R-:W-:Y:S04]  /*8e70*/  REDG.E.ADD.F32.FTZ.RN.STRONG.GPU desc[UR6][R100.64], R125 ;  /* 0x0000007d640079a6 */ /* 0x000fe8000c10f386 */
[----:B------:R-:W3:Y:S04]  /*8e80*/  LDSM.16.MT88.4 R100, [R0+0x28800] ;  /* 0x028800000064783b */ /* 0x000ee80000004200 */
[----:B------:R-:W-:Y:S04]  /*8e90*/  REDG.E.ADD.F32.FTZ.RN.STRONG.GPU desc[UR6][R106.64], R126 ;  /* 0x0000007e6a0079a6 */ /* 0x000fe8000c10f386 */
[----:B------:R-:W-:Y:S04]  /*8ea0*/  REDG.E.ADD.F32.FTZ.RN.STRONG.GPU desc[UR6][R104.64], R127 ;  /* 0x0000007f680079a6 */ /* 0x000fe8000c10f386 */
[----:B------:R-:W-:Y:S01]  /*8eb0*/  LDSM.16.MT88.4 R104, [R243+0x7000] ;  /* 0x00700000f368783b */ /* 0x000fe20000004200 */
        /* <DEDUP_REMOVED lines=9> */
[----:B------:R-:W4:Y:S05]  /*8f50*/  LDSM.16.MT88.4 R16, [R243+0x4800] ;  /* 0x00480000f310783b */ /* 0x000f2a0000004200 */
[-C--:B------:R-:W-:Y:S06]  /*8f60*/  HMMA.16816.F32.BF16 R164, R4, R84.reuse, R164 ;  /* 0x0000005404a4723c */ /* 0x080fec00000418a4 */
[C---:B------:R-:W-:Y:S06]  /*8f70*/  HMMA.16816.F32.BF16 R168, R12.reuse, R84, R168 ;  /* 0x000000540ca8723c */ /* 0x040fec00000418a8 */
[-C--:B------:R-:W-:Y:S06]  /*8f80*/  HMMA.16816.F32.BF16 R172, R12, R86.reuse, R172 ;  /* 0x000000560cac723c */ /* 0x080fec00000418ac */
[C---:B------:R-:W-:Y:S01]  /*8f90*/  HMMA.16816.F32.BF16 R176, R4.reuse, R86, R176 ;  /* 0x0000005604b0723c */ /* 0x040fe200000418b0 */
[----:B------:R-:W4:Y:S05]  /*8fa0*/  LDSM.16.MT88.4 R84, [R243+0x6800] ;  /* 0x00680000f354783b */ /* 0x000f2a0000004200 */
[-C--:B------:R-:W-:Y:S06]  /*8fb0*/  HMMA.16816.F32.BF16 R180, R4, R88.reuse, R180 ;  /* 0x0000005804b4723c */ /* 0x080fec00000418b4 */
[C---:B------:R-:W-:Y:S06]  /*8fc0*/  HMMA.16816.F32.BF16 R184, R12.reuse, R88, R184 ;  /* 0x000000580cb8723c */ /* 0x040fec00000418b8 */
[-C--:B------:R-:W-:Y:S01]  /*8fd0*/  HMMA.16816.F32.BF16 R188, R12, R90.reuse, R188 ;  /* 0x0000005a0cbc723c */ /* 0x080fe200000418bc */
[----:B------:R-:W-:Y:S05]  /*8fe0*/  LDSM.16.MT88.4 R12, [R243+0x1000] ;  /* 0x00100000f30c783b */ /* 0x000fea0000004200 */
[----:B------:R-:W-:Y:S01]  /*8ff0*/  HMMA.16816.F32.BF16 R192, R4, R90, R192 ;  /* 0x0000005a04c0723c */ /* 0x000fe200000418c0 */
[----:B------:R-:W4:Y:S04]  /*9000*/  LDSM.16.MT88.4 R4, [R246+0x29000] ;  /* 0x02900000f604783b */ /* 0x000f280000004200 */
[----:B------:R-:W4:Y:S01]  /*9010*/  LDSM.16.MT88.4 R88, [R0+0x29000] ;  /* 0x029000000058783b */ /* 0x000f220000004200 */
[-C--:B--2---:R-:W-:Y:S06]  /*9020*/  HMMA.16816.F32.BF16 R132, R92, R96.reuse, R132 ;  /* 0x000000605c84723c */ /* 0x084fec0000041884 */
[C---:B---3--:R-:W-:Y:S06]  /*9030*/  HMMA.16816.F32.BF16 R136, R100.reuse, R96, R136 ;  /* 0x000000606488723c */ /* 0x048fec0000041888 */
        /* <DEDUP_REMOVED lines=18> */
[----:B------:R-:W2:Y:S04]  /*9160*/  LDSM.16.MT88.4 R84, [R243+0x1800] ;  /* 0x00180000f354783b */ /* 0x000ea80000004200 */
[----:B------:R-:W3:Y:S01]  /*9170*/  LDSM.16.MT88.4 R92, [R0+0x29800] ;  /* 0x02980000005c783b */ /* 0x000ee20000004200 */
[-C--:B------:R-:W-:Y:S06]  /*9180*/  HMMA.16816.F32.BF16 R132, R4, R12.reuse, R132 ;  /* 0x0000000c0484723c */ /* 0x080fec0000041884 */
        /* <DEDUP_REMOVED lines=16> */
[C---:B------:R-:W-:Y:S01]  /*9290*/  VIADD R4, R243.reuse, 0xffff8000 ;  /* 0xffff8000f3047836 */ /* 0x040fe20000000000 */
[C---:B---3--:R-:W-:Y:S05]  /*92a0*/  HMMA.16816.F32.BF16 R136, R92.reuse, R84, R136 ;  /* 0x000000545c88723c */ /* 0x048fea0000041888 */
[----:B------:R-:W-:Y:S01]  /*92b0*/  @P1 VIADD R4, R243, 0x8000 ;  /* 0x00008000f3041836 */ /* 0x000fe20000000000 */
[-C--:B------:R-:W-:Y:S05]  /*92c0*/  HMMA.16816.F32.BF16 R140, R92, R86.reuse, R140 ;  /* 0x000000565c8c723c */ /* 0x080fea000004188c */
[----:B------:R-:W-:Y:S01]  /*92d0*/  IMAD.MOV.U32 R243, RZ, RZ, R4 ;  /* 0x000000fffff37224 */ /* 0x000fe200078e0004 */
        /* <DEDUP_REMOVED lines=15> */
[----:B------:R-:W-:Y:S11]  /*93d0*/  @P0 BRA `(.L_x_367) ;  /* 0xffffffb800d40947 */ /* 0x000ff6000383ffff */
[----:B------:R-:W2:Y:S01]  /*93e0*/  LDL R117, [R1+0x18] ;  /* 0x0000180001757983 */ /* 0x000ea20000100800 */
[----:B------:R-:W-:-:S03]  /*93f0*/  ULDC UR5, c[0x0][0x390] ;  /* 0x0000e40000057ab9 */ /* 0x000fc60000000800 */
[----:B------:R-:W3:Y:S01]  /*9400*/  LDL R116, [R1+0x24] ;  /* 0x0000240001747983 */ /* 0x000ee20000100800 */
        /* <DEDUP_REMOVED lines=13> */
[----:B------:R-:W-:Y:S01]  /*94e0*/  BAR.SYNC.DEFER_BLOCKING 0x0 ;  /* 0x0000000000007b1d */ /* 0x000fe20000010000 */
[----:B------:R-:W-:Y:S01]  /*94f0*/  FMUL.FTZ R140, R140, UR5 ;  /* 0x000000058c8c7c20 */ /* 0x000fe20008410000 */
[----:B------:R-:W-:Y:S01]  /*9500*/  FMUL.FTZ R141, R141, UR5 ;  /* 0x000000058d8d7c20 */ /* 0x000fe20008410000 */
[----:B------:R-:W-:Y:S01]  /*9510*/  F2FP.BF16.F32.PACK_AB R134, R135, R134 ;  /* 0x000000868786723e */ /* 0x000fe200000010ff */
        /* <DEDUP_REMOVED lines=75> */
[----:B------:R-:W-:Y:S01]  /*99d0*/  UISETP.NE.AND UP0, UPT, UR38, -0x1, UPT ;  /* 0xffffffff2600788c */ /* 0x000fe2000bf05270 */
[----:B------:R-:W-:Y:S01]  /*99e0*/  F2FP.BF16.F32.PACK_AB R194, R195, R194 ;  /* 0x000000c2c3c2723e */ /* 0x000fe200000010ff */
[----:B------:R-:W1:Y:S01]  /*99f0*/  S2R R2, SR_TID.X ;  /* 0x0000000000027919 */ /* 0x000e620000002100 */
[----:B------:R-:W-:-:S02]  /*9a00*/  F2FP.BF16.F32.PACK_AB R184, R185, R184 ;  /* 0x000000b8b9b8723e */ /* 0x000fc400000010ff */
[----:B------:R-:W-:Y:S02]  /*9a10*/  F2FP.BF16.F32.PACK_AB R186, R187, R186 ;  /* 0x000000babbba723e */ /* 0x000fe400000010ff */
[----:B------:R-:W-:Y:S02]  /*9a20*/  F2FP.BF16.F32.PACK_AB R188, R189, R188 ;  /* 0x000000bcbdbc723e */ /* 0x000fe400000010ff */
[----:B------:R-:W-:Y:S02]  /*9a30*/  F2FP.BF16.F32.PACK_AB R190, R191, R190 ;  /* 0x000000bebfbe723e */ /* 0x000fe400000010ff */
[----:B------:R-:W-:Y:S01]  /*9a40*/  F2FP.BF16.F32.PACK_AB R20, R21, R20 ;  /* 0x000000141514723e */ /* 0x000fe200000010ff */
[----:B------:R-:W-:Y:S01]  /*9a50*/  @UP0 UIADD3 UR5, UR18, UR38, URZ ;  /* 0x0000002612050290 */ /* 0x000fe2000fffe03f */
[----:B------:R-:W-:Y:S01]  /*9a60*/  F2FP.BF16.F32.PACK_AB R22, R23, R22 ;  /* 0x000000161716723e */ /* 0x000fe200000010ff */
[----:B------:R-:W-:Y:S01]  /*9a70*/  @UP0 ULDC.64 UR8, c[0x0][0x450] ;  /* 0x0001140000080ab9 */ /* 0x000fe20000000a00 */
[----:B------:R-:W-:Y:S01]  /*9a80*/  F2FP.BF16.F32.PACK_AB R32, R33, R32 ;  /* 0x000000202120723e */ /* 0x000fe200000010ff */
[----:B------:R-:W-:Y:S01]  /*9a90*/  @UP0 UIMAD.WIDE.U32 UR12, UR5, UR8, URZ ;  /* 0x00000008050c02a5 */ /* 0x000fe2000f8e003f */
[----:B------:R-:W-:Y:S01]  /*9aa0*/  F2FP.BF16.F32.PACK_AB R34, R35, R34 ;  /* 0x000000222322723e */ /* 0x000fe200000010ff */
[----:B------:R-:W-:Y:S01]  /*9ab0*/  @UP0 UIMAD UR5, UR5, UR9, URZ ;  /* 0x00000009050502a4 */ /* 0x000fe2000f8e023f */
[----:B------:R-:W-:-:S02]  /*9ac0*/  F2FP.BF16.F32.PACK_AB R24, R25, R24 ;  /* 0x000000181918723e */ /* 0x000fc400000010ff */
[----:B------:R-:W-:Y:S01]  /*9ad0*/  F2FP.BF16.F32.PACK_AB R26, R27, R26 ;  /* 0x0000001a1b1a723e */ /* 0x000fe200000010ff */
[----:B------:R-:W-:Y:S01]  /*9ae0*/  @UP0 UIADD3 UR21, UR13, UR5, URZ ;  /* 0x000000050d150290 */ /* 0x000fe2000fffe03f */
[----:B------:R-:W-:Y:S01]  /*9af0*/  F2FP.BF16.F32.PACK_AB R28, R29, R28 ;  /* 0x0000001c1d1c723e */ /* 0x000fe200000010ff */
[----:B------:R-:W-:Y:S01]  /*9b00*/  @UP0 UMOV UR20, UR12 ;  /* 0x0000000c00140c82 */ /* 0x000fe20008000000 */
        /* <DEDUP_REMOVED lines=25> */
[----:B------:R-:W-:Y:S01]  /*9ca0*/  PLOP3.LUT P0, PT, PT, PT, UP0, 0x80, 0x0 ;  /* 0x000000000000781c */ /* 0x000fe20003f0f008 */
[----:B--2---:R2:W-:Y:S04]  /*9cb0*/  STS [R117], R132 ;  /* 0x0000008475007388 */ /* 0x0045e80000000800 */
[----:B------:R2:W-:Y:S04]  /*9cc0*/  STS [R117+0x400], R134 ;  /* 0x0004008675007388 */ /* 0x0005e80000000800 */
[----:B---3--:R2:W-:Y:S04]  /*9cd0*/  STS [R116], R144 ;  /* 0x0000009074007388 */ /* 0x0085e80000000800 */
        /* <DEDUP_REMOVED lines=61> */
[----:B-1----:R-:W-:Y:S05]  /*a0b0*/  @P0 BRA `(.L_x_368) ;  /* 0x0000000000340947 */ /* 0x002fea0003800000 */
        /* <DEDUP_REMOVED lines=13> */
.L_x_368:
[----:B------:R-:W2:Y:S01]  /*a190*/  LDL R3, [R1+0x8] ;  /* 0x0000080001037983 */ /* 0x000ea20000100800 */
[----:B------:R-:W-:Y:S01]  /*a1a0*/  @UP0 UIADD3 UR11, UR18, UR38, URZ ;  /* 0x00000026120b0290 */ /* 0x000fe2000fffe03f */
[----:B------:R-:W-:Y:S01]  /*a1b0*/  @UP0 ULDC.64 UR12, c[0x0][0x458] ;  /* 0x00011600000c0ab9 */ /* 0x000fe20000000a00 */
[----:B------:R-:W-:Y:S02]  /*a1c0*/  USHF.L.U32 UR5, UR17, 0x6, URZ ;  /* 0x0000000611057899 */ /* 0x000fe4000800063f */
[----:B------:R-:W-:Y:S02]  /*a1d0*/  @UP0 UIMAD.WIDE.U32 UR14, UR11, UR12, URZ ;  /* 0x0000000c0b0e02a5 */ /* 0x000fe4000f8e003f */
[----:B------:R-:W-:-:S04]  /*a1e0*/  @UP0 UIMAD UR11, UR11, UR13, URZ ;  /* 0x0000000d0b0b02a4 */ /* 0x000fc8000f8e023f */
[----:B------:R-:W-:Y:S01]  /*a1f0*/  @UP0 UIADD3 UR16, UR15, UR11, URZ ;  /* 0x0000000b0f100290 */ /* 0x000fe2000fffe03f */
[----:B--2---:R-:W-:Y:S01]  /*a200*/  LEA R54, R3, UR4, 0x1 ;  /* 0x0000000403367c11 */ /* 0x004fe2000f8e08ff */
[----:B------:R-:W-:Y:S10]  /*a210*/  @P0 BRA `(.L_x_369) ;  /* 0x0000000000300947 */ /* 0x000ff40003800000 */
        /* <DEDUP_REMOVED lines=12> */
.L_x_369:
[----:B------:R-:W2:Y:S01]  /*a2e0*/  LDL.64 R66, [R1+0x10] ;  /* 0x0000100001427983 */ /* 0x000ea20000100a00 */
[----:B------:R-:W-:Y:S01]  /*a2f0*/  USHF.R.S32.HI UR11, URZ, 0x1f, UR5 ;  /* 0x0000001f3f0b7899 */ /* 0x000fe20008011405 */
[----:B------:R-:W-:Y:S01]  /*a300*/  SHF.R.S32.HI R5, RZ, 0x1f, R2 ;  /* 0x0000001fff057819 */ /* 0x000fe20000011402 */
[----:B------:R-:W-:Y:S01]  /*a310*/  IMAD.U32 R3, RZ, RZ, UR8 ;  /* 0x00000008ff037e24 */ /* 0x000fe2000f8e00ff */
[----:B------:R-:W-:Y:S01]  /*a320*/  BAR.SYNC.DEFER_BLOCKING 0x0 ;  /* 0x0000000000007b1d */ /* 0x000fe20000010000 */
[----:B------:R-:W-:Y:S01]  /*a330*/  UIMAD UR15, UR11, UR8, URZ ;  /* 0x000000080b0f72a4 */ /* 0x000fe2000f8e023f */
[----:B------:R-:W-:Y:S01]  /*a340*/  LEA.HI R5, R5, R2, RZ, 0x3 ;  /* 0x0000000205057211 */ /* 0x000fe200078f18ff */
[----:B------:R-:W-:Y:S02]  /*a350*/  UIMAD UR10, UR17, -0x40, UR10 ;  /* 0xffffffc0110a78a4 */ /* 0x000fe4000f8e020a */
[----:B------:R-:W-:Y:S01]  /*a360*/  UIMAD UR15, UR5, UR9, UR15 ;  /* 0x00000009050f72a4 */ /* 0x000fe2000f8e020f */
[----:B------:R-:W-:Y:S01]  /*a370*/  BSSY B0, `(.L_x_370) ;  /* 0x0000035000007945 */ /* 0x000fe20003800000 */
[----:B------:R-:W-:Y:S01]  /*a380*/  USHF.R.S32.HI UR22, URZ, 0x1f, UR58 ;  /* 0x0000001f3f167899 */ /* 0x000fe2000801143a */
[----:B------:R-:W-:-:S03]  /*a390*/  ULDC.64 UR18, c[0x0][0x468] ;  /* 0x00011a0000127ab9 */ /* 0x000fc60000000a00 */
[----:B------:R-:W-:Y:S01]  /*a3a0*/  IMAD.U32 R2, RZ, RZ, UR15 ;  /* 0x0000000fff027e24 */ /* 0x000fe2000f8e00ff */
[----:B------:R-:W-:-:S04]  /*a3b0*/  UIMAD UR15, UR22, UR18, URZ ;  /* 0x00000012160f72a4 */ /* 0x000fc8000f8e023f */
[----:B------:R-:W-:Y:S01]  /*a3c0*/  UIMAD UR19, UR58, UR19, UR15 ;  /* 0x000000133a1372a4 */ /* 0x000fe2000f8e020f */
[----:B------:R1:W3:Y:S04]  /*a3d0*/  LDS.128 R48, [R54+0x19000] ;  /* 0x0190000036307984 */ /* 0x0002e80000000c00 */
[----:B------:R1:W4:Y:S04]  /*a3e0*/  LDS.128 R44, [R54+0x1b000] ;  /* 0x01b00000362c7984 */ /* 0x0003280000000c00 */
[----:B------:R1:W1:Y:S04]  /*a3f0*/  LDS.128 R40, [R54+0x1d000] ;  /* 0x01d0000036287984 */ /* 0x0002680000000c00 */
[----:B------:R1:W1:Y:S04]  /*a400*/  LDS.128 R36, [R54+0x1f000] ;  /* 0x01f0000036247984 */ /* 0x0002680000000c00 */
[----:B------:R1:W1:Y:S04]  /*a410*/  LDS.128 R32, [R54+0x21000] ;  /* 0x0210000036207984 */ /* 0x0002680000000c00 */
[----:B------:R1:W1:Y:S04]  /*a420*/  LDS.128 R28, [R54+0x23000] ;  /* 0x02300000361c7984 */ /* 0x0002680000000c00 */
[----:B------:R1:W1:Y:S04]  /*a430*/  LDS.128 R24, [R54+0x25000] ;  /* 0x0250000036187984 */ /* 0x0002680000000c00 */
[----:B------:R1:W1:Y:S01]  /*a440*/  LDS.128 R20, [R54+0x27000] ;  /* 0x0270000036147984 */ /* 0x0002620000000c00 */
[--C-:B--2---:R-:W-:Y:S01]  /*a450*/  SHF.R.S32.HI R59, RZ, 0x1f, R66.reuse ;  /* 0x0000001fff3b7819 */ /* 0x104fe20000011442 */
[----:B------:R-:W-:Y:S01]  /*a460*/  IMAD.MOV.U32 R58, RZ, RZ, R66 ;  /* 0x000000ffff3a7224 */ /* 0x000fe200078e0042 */
[C---:B------:R-:W-:Y:S01]  /*a470*/  IADD3 R52, R66.reuse, 0xc0, RZ ;  /* 0x000000c042347810 */ /* 0x040fe20007ffe0ff */
[----:B------:R-:W-:-:S02]  /*a480*/  VIADD R55, R66, 0x80 ;  /* 0x0000008042377836 */ /* 0x000fc40000000000 */
[----:B------:R-:W-:Y:S01]  /*a490*/  IMAD.WIDE.U32 R6, R3, UR5, R58 ;  /* 0x0000000503067c25 */ /* 0x000fe2000f8e003a */
[----:B------:R-:W-:-:S03]  /*a4a0*/  SHF.R.S32.HI R3, RZ, 0x3, R5 ;  /* 0x00000003ff037819 */ /* 0x000fc60000011405 */
[----:B------:R-:W-:Y:S01]  /*a4b0*/  VIADD R53, R66, 0x40 ;  /* 0x0000004042357836 */ /* 0x000fe20000000000 */
[----:B------:R-:W-:Y:S01]  /*a4c0*/  IADD3 R60, P0, R6, UR20, RZ ;  /* 0x00000014063c7c10 */ /* 0x000fe2000ff1e0ff */
[C---:B------:R-:W-:Y:S01]  /*a4d0*/  VIADD R4, R3.reuse, 0x20 ;  /* 0x0000002003047836 */ /* 0x040fe20000000000 */
[----:B------:R-:W-:Y:S02]  /*a4e0*/  ISETP.GE.AND P5, PT, R3, UR10, PT ;  /* 0x0000000a03007c0c */ /* 0x000fe4000bfa6270 */
[----:B------:R-:W-:Y:S02]  /*a4f0*/  IADD3.X R61, R7, UR21, R2, P0, !PT ;  /* 0x00000015073d7c10 */ /* 0x000fe400087fe402 */
[----:B------:R-:W-:Y:S02]  /*a500*/  MOV R2, UR18 ;  /* 0x0000001200027c02 */ /* 0x000fe40008000f00 */
[----:B------:R-:W-:-:S03]  /*a510*/  ISETP.GE.AND P4, PT, R4, UR10, PT ;  /* 0x0000000a04007c0c */ /* 0x000fc6000bf86270 */
[----:B------:R-:W-:Y:S01]  /*a520*/  IMAD.WIDE.U32 R60, R2, UR58, R60 ;  /* 0x0000003a023c7c25 */ /* 0x000fe2000f8e003c */
[----:B------:R-:W-:-:S03]  /*a530*/  SHF.R.S32.HI R2, RZ, 0x1f, R3 ;  /* 0x0000001fff027819 */ /* 0x000fc60000011403 */
[----:B------:R-:W-:Y:S01]  /*a540*/  VIADD R57, R61, UR19 ;  /* 0x000000133d397c36 */ /* 0x000fe20008000000 */
[----:B-1-34-:R-:W-:Y:S06]  /*a550*/  @P5 BRA `(.L_x_371) ;  /* 0x0000000000585947 */ /* 0x01afec0003800000 */
[----:B------:R-:W-:Y:S01]  /*a560*/  ULDC UR15, c[0x0][0x2d0] ;  /* 0x0000b400000f7ab9 */ /* 0x000fe20000000800 */
[----:B------:R-:W1:Y:S01]  /*a570*/  LDS.128 R16, [R54+0x1a000] ;  /* 0x01a0000036107984 */ /* 0x000e620000000c00 */
[----:B------:R-:W-:Y:S01]  /*a580*/  ISETP.GE.AND P3, PT, R66, UR15, PT ;  /* 0x0000000f42007c0c */ /* 0x000fe2000bf66270 */
[----:B------:R-:W-:Y:S01]  /*a590*/  IMAD R56, R2, UR8, RZ ;  /* 0x0000000802387c24 */ /* 0x000fe2000f8e02ff */
[----:B------:R-:W-:Y:S01]  /*a5a0*/  ISETP.GE.AND P2, PT, R53, UR15, PT ;  /* 0x0000000f35007c0c */ /* 0x000fe2000bf46270 */
[----:B------:R-:W2:Y:S01]  /*a5b0*/  LDS.128 R12, [R54+0x1c000] ;  /* 0x01c00000360c7984 */ /* 0x000ea20000000c00 */
[----:B------:R-:W-:Y:S01]  /*a5c0*/  IMAD.MOV.U32 R62, RZ, RZ, R60 ;  /* 0x000000ffff3e7224 */ /* 0x000fe200078e003c */
[----:B------:R-:W-:Y:S01]  /*a5d0*/  ISETP.GE.AND P1, PT, R55, UR15, PT ;  /* 0x0000000f37007c0c */ /* 0x000fe2000bf26270 */
[----:B------:R-:W-:Y:S01]  /*a5e0*/  IMAD.MOV.U32 R63, RZ, RZ, R57 ;  /* 0x000000ffff3f7224 */ /* 0x000fe200078e0039 */
[----:B------:R-:W3:Y:S01]  /*a5f0*/  LDS.128 R8, [R54+0x1e000] ;  /* 0x01e0000036087984 */ /* 0x000ee20000000c00 */
[C---:B------:R-:W-:Y:S01]  /*a600*/  IMAD R56, R3.reuse, UR9, R56 ;  /* 0x0000000903387c24 */ /* 0x040fe2000f8e0238 */
[----:B------:R-:W-:Y:S01]  /*a610*/  ISETP.GE.AND P0, PT, R52, UR15, PT ;  /* 0x0000000f34007c0c */ /* 0x000fe2000bf06270 */
[----:B------:R-:W-:Y:S01]  /*a620*/  IMAD.WIDE.U32 R62, R3, UR8, R62 ;  /* 0x00000008033e7c25 */ /* 0x000fe2000f8e003e */
[----:B------:R-:W-:-:S02]  /*a630*/  ULDC.64 UR18, c[0x0][0x3f0] ;  /* 0x0000fc0000127ab9 */ /* 0x000fc40000000a00 */
[----:B------:R-:W4:Y:S01]  /*a640*/  @!P3 LDS.128 R4, [R54+0x18000] ;  /* 0x018000003604b984 */ /* 0x000f220000000c00 */
[----:B------:R-:W-:Y:S01]  /*a650*/  IMAD.IADD R56, R56, 0x1, R63 ;  /* 0x0000000138387824 */ /* 0x000fe200078e023f */
[----:B------:R-:W-:-:S04]  /*a660*/  LEA R64, P6, R62, UR18, 0x1 ;  /* 0x000000123e407c11 */ /* 0x000fc8000f8c08ff */
[----:B------:R-:W-:-:S05]  /*a670*/  LEA.HI.X R65, R62, UR19, R56, 0x1, P6 ;  /* 0x000000133e417c11 */ /* 0x000fca000b0f0c38 */
[----:B-1----:R1:W-:Y:S04]  /*a680*/  @!P2 STG.E.128 desc[UR6][R64.64+0x80], R16 ;  /* 0x000080104000a986 */ /* 0x0023e8000c101d06 */
[----:B--2---:R1:W-:Y:S04]  /*a690*/  @!P1 STG.E.128 desc[UR6][R64.64+0x100], R12 ;  /* 0x0001000c40009986 */ /* 0x0043e8000c101d06 */
[----:B---3--:R1:W-:Y:S04]  /*a6a0*/  @!P0 STG.E.128 desc[UR6][R64.64+0x180], R8 ;  /* 0x0001800840008986 */ /* 0x0083e8000c101d06 */
[----:B----4-:R1:W-:Y:S02]  /*a6b0*/  @!P3 STG.E.128 desc[UR6][R64.64], R4 ;  /* 0x000000044000b986 */ /* 0x0103e4000c101d06 */
.L_x_371:
[----:B------:R-:W-:Y:S05]  /*a6c0*/  BSYNC B0 ;  /* 0x0000000000007941 */ /* 0x000fea0003800000 */
.L_x_370:
        /* <DEDUP_REMOVED lines=17> */
[----:B------:R2:W-:Y:S04]  /*a7e0*/  @!P3 STG.E.128 desc[UR6][R8.64], R48 ;  /* 0x000000300800b986 */ /* 0x0005e8000c101d06 */
[----:B------:R2:W-:Y:S04]  /*a7f0*/  @!P2 STG.E.128 desc[UR6][R8.64+0x80], R44 ;  /* 0x0000802c0800a986 */ /* 0x0005e8000c101d06 */
[----:B------:R2:W-:Y:S04]  /*a800*/  @!P1 STG.E.128 desc[UR6][R8.64+0x100], R40 ;  /* 0x0001002808009986 */ /* 0x0005e8000c101d06 */
[----:B------:R2:W-:Y:S02]  /*a810*/  @!P0 STG.E.128 desc[UR6][R8.64+0x180], R36 ;  /* 0x0001802408008986 */ /* 0x0005e4000c101d06 */
.L_x_373:
[----:B------:R-:W-:Y:S05]  /*a820*/  BSYNC B0 ;  /* 0x0000000000007941 */ /* 0x000fea0003800000 */
.L_x_372:
[----:B-1----:R1:W3:Y:S01]  /*a830*/  LDS.128 R12, [R54+0x20000] ;  /* 0x02000000360c7984 */ /* 0x0022e20000000c00 */
[----:B--2---:R-:W-:Y:S01]  /*a840*/  IMAD.U32 R37, RZ, RZ, UR12 ;  /* 0x0000000cff257e24 */ /* 0x004fe2000f8e00ff */
[----:B------:R-:W-:Y:S01]  /*a850*/  UIMAD UR11, UR11, UR12, URZ ;  /* 0x0000000c0b0b72a4 */ /* 0x000fe2000f8e023f */
[----:B------:R-:W-:Y:S01]  /*a860*/  BSSY B0, `(.L_x_374) ;  /* 0x0000023000007945 */ /* 0x000fe20003800000 */
[----:B------:R1:W2:Y:S01]  /*a870*/  LDS.128 R8, [R54+0x22000] ;  /* 0x0220000036087984 */ /* 0x0002a20000000c00 */
[----:B------:R-:W-:Y:S01]  /*a880*/  IMAD.WIDE.U32 R36, R37, UR5, R58 ;  /* 0x0000000525247c25 */ /* 0x000fe2000f8e003a */
[----:B------:R-:W-:Y:S02]  /*a890*/  UIMAD UR5, UR5, UR13, UR11 ;  /* 0x0000000d050572a4 */ /* 0x000fe4000f8e020b */
[----:B------:R1:W4:Y:S01]  /*a8a0*/  LDS.128 R4, [R54+0x24000] ;  /* 0x0240000036047984 */ /* 0x0003220000000c00 */
        /* <DEDUP_REMOVED lines=12> */
[----:B------:R-:W-:Y:S01]  /*a970*/  IMAD R36, R2, UR12, RZ ;  /* 0x0000000c02247c24 */ /* 0x000fe2000f8e02ff */
[----:B------:R-:W-:Y:S01]  /*a980*/  ULDC UR5, c[0x0][0x2d0] ;  /* 0x0000b40000057ab9 */ /* 0x000fe20000000800 */
[----:B------:R-:W-:Y:S01]  /*a990*/  IMAD.MOV.U32 R40, RZ, RZ, R38 ;  /* 0x000000ffff287224 */ /* 0x000fe200078e0026 */
[----:B------:R-:W-:Y:S01]  /*a9a0*/  ISETP.GE.AND P3, PT, R66, UR5, PT ;  /* 0x0000000542007c0c */ /* 0x000fe2000bf66270 */
[----:B------:R-:W-:Y:S01]  /*a9b0*/  IMAD.MOV.U32 R41, RZ, RZ, R37 ;  /* 0x000000ffff297224 */ /* 0x000fe200078e0025 */
[----:B------:R-:W-:Y:S01]  /*a9c0*/  ISETP.GE.AND P2, PT, R53, UR5, PT ;  /* 0x0000000535007c0c */ /* 0x000fe2000bf46270 */
[----:B------:R-:W-:Y:S01]  /*a9d0*/  IMAD R36, R3, UR13, R36 ;  /* 0x0000000d03247c24 */ /* 0x000fe2000f8e0224 */
[----:B------:R-:W-:Y:S01]  /*a9e0*/  ISETP.GE.AND P1, PT, R55, UR5, PT ;  /* 0x0000000537007c0c */ /* 0x000fe2000bf26270 */
[----:B------:R-:W-:Y:S01]  /*a9f0*/  IMAD.WIDE.U32 R40, R3, UR12, R40 ;  /* 0x0000000c03287c25 */ /* 0x000fe2000f8e0028 */
[----:B------:R-:W-:Y:S01]  /*aa00*/  ISETP.GE.AND P0, PT, R52, UR5, PT ;  /* 0x0000000534007c0c */ /* 0x000fe2000bf06270 */
[----:B------:R-:W-:-:S02]  /*aa10*/  ULDC.64 UR8, c[0x0][0x3f8] ;  /* 0x0000fe0000087ab9 */ /* 0x000fc40000000a00 */
[----:B------:R-:W-:Y:S01]  /*aa20*/  IMAD.IADD R36, R36, 0x1, R41 ;  /* 0x0000000124247824 */ /* 0x000fe200078e0229 */
[----:B------:R-:W-:-:S04]  /*aa30*/  LEA R42, P5, R40, UR8, 0x1 ;  /* 0x00000008282a7c11 */ /* 0x000fc8000f8a08ff */
[----:B------:R-:W-:-:S05]  /*aa40*/  LEA.HI.X R43, R40, UR9, R36, 0x1, P5 ;  /* 0x00000009282b7c11 */ /* 0x000fca000a8f0c24 */
[----:B---3--:R3:W-:Y:S04]  /*aa50*/  @!P3 STG.E.128 desc[UR6][R42.64], R12 ;  /* 0x0000000c2a00b986 */ /* 0x0087e8000c101d06 */
[----:B--2---:R3:W-:Y:S04]  /*aa60*/  @!P2 STG.E.128 desc[UR6][R42.64+0x80], R8 ;  /* 0x000080082a00a986 */ /* 0x0047e8000c101d06 */
[----:B----4-:R3:W-:Y:S04]  /*aa70*/  @!P1 STG.E.128 desc[UR6][R42.64+0x100], R4 ;  /* 0x000100042a009986 */ /* 0x0107e8000c101d06 */
[----:B-1----:R3:W-:Y:S02]  /*aa80*/  @!P0 STG.E.128 desc[UR6][R42.64+0x180], R16 ;  /* 0x000180102a008986 */ /* 0x0027e4000c101d06 */
.L_x_375:
[----:B------:R-:W-:Y:S05]  /*aa90*/  BSYNC B0 ;  /* 0x0000000000007941 */ /* 0x000fea0003800000 */
.L_x_374:
        /* <DEDUP_REMOVED lines=12> */
[----:B---34-:R-:W-:-:S03]  /*ab60*/  LEA R4, P4, R36, UR8, 0x1 ;  /* 0x0000000824047c11 */ /* 0x018fc6000f8808ff */
[----:B------:R-:W-:-:S04]  /*ab70*/  IMAD R2, R3, UR13, R2 ;  /* 0x0000000d03027c24 */ /* 0x000fc8000f8e0202 */
[----:B------:R-:W-:-:S05]  /*ab80*/  IMAD.IADD R2, R2, 0x1, R37 ;  /* 0x0000000102027824 */ /* 0x000fca00078e0225 */
[----:B------:R-:W-:-:S05]  /*ab90*/  LEA.HI.X R5, R36, UR9, R2, 0x1, P4 ;  /* 0x0000000924057c11 */ /* 0x000fca000a0f0c02 */
[----:B------:R3:W-:Y:S04]  /*aba0*/  @!P3 STG.E.128 desc[UR6][R4.64], R32 ;  /* 0x000000200400b986 */ /* 0x0007e8000c101d06 */
[----:B------:R3:W-:Y:S04]  /*abb0*/  @!P2 STG.E.128 desc[UR6][R4.64+0x80], R28 ;  /* 0x0000801c0400a986 */ /* 0x0007e8000c101d06 */
[----:B------:R3:W-:Y:S04]  /*abc0*/  @!P1 STG.E.128 desc[UR6][R4.64+0x100], R24 ;  /* 0x0001001804009986 */ /* 0x0007e8000c101d06 */
[----:B------:R3:W-:Y:S02]  /*abd0*/  @!P0 STG.E.128 desc[UR6][R4.64+0x180], R20 ;  /* 0x0001801404008986 */ /* 0x0007e4000c101d06 */
.L_x_346:
[----:B------:R-:W-:Y:S05]  /*abe0*/  BSYNC B1 ;  /* 0x0000000000017941 */ /* 0x000fea0003800000 */
.L_x_332:
[----:B------:R-:W-:Y:S01]  /*abf0*/  ULDC UR8, c[0x0][0x2c8] ;  /* 0x0000b20000087ab9 */ /* 0x000fe20000000800 */
[----:B------:R-:W-:Y:S02]  /*ac00*/  UIADD3 UR61, UR61, 0x1, URZ ;  /* 0x000000013d3d7890 */ /* 0x000fe4000fffe03f */
[----:B------:R-:W-:-:S04]  /*ac10*/  UIADD3 UR8, UR8, 0x3f, URZ ;  /* 0x0000003f08087890 */ /* 0x000fc8000fffe03f */
[----:B------:R-:W-:-:S04]  /*ac20*/  USHF.R.S32.HI UR5, URZ, 0x1f, UR8 ;  /* 0x0000001f3f057899 */ /* 0x000fc80008011408 */
[----:B------:R-:W-:-:S03]  /*ac30*/  ULEA.HI UR5, UR5, UR8, URZ, 0x6 ;  /* 0x0000000805057291 */ /* 0x000fc6000f8f303f */
[----:B------:R-:W-:Y:S01]  /*ac40*/  ULDC UR8, c[0x0][0xc] ;  /* 0x0000030000087ab9 */ /* 0x000fe20000000800 */
[----:B------:R-:W-:Y:S02]  /*ac50*/  USHF.R.S32.HI UR5, URZ, 0x6, UR5 ;  /* 0x000000063f057899 */ /* 0x000fe40008011405 */
[----:B------:R-:W-:-:S04]  /*ac60*/  UIADD3 UR17, UR8, UR17, URZ ;  /* 0x0000001108117290 */ /* 0x000fc8000fffe03f */
[----:B------:R-:W-:-:S06]  /*ac70*/  UISETP.GE.AND UP0, UPT, UR17, UR5, UPT ;  /* 0x000000051100728c */ /* 0x000fcc000bf06270 */
[----:B------:R-:W-:-:S13]  /*ac80*/  PLOP3.LUT P0, PT, PT, PT, UP0, 0x80, 0x0 ;  /* 0x000000000000781c */ /* 0x000fda0003f0f008 */
[----:B------:R-:W-:Y:S05]  /*ac90*/  @P0 BRA `(.L_x_376) ;  /* 0x0000000000040947 */ /* 0x000fea0003800000 */
[----:B------:R-:W-:Y:S05]  /*aca0*/  BRA `(.L_x_377) ;  /* 0xffffff5c00507947 */ /* 0x000fea000383ffff */
.L_x_376:
[----:B------:R-:W-:Y:S05]  /*acb0*/  EXIT ;  /* 0x000000000000794d */ /* 0x000fea0003800000 */
.L_x_378:
        /* <DEDUP_REMOVED lines=12> */
.L_x_1041:


//--------------------- .text._ZN5flash44flash_bwd_dq_dk_dv_loop_seqk_parallel_kernelI23Flash_bwd_kernel_traitsILi256ELi64ELi64ELi8ELi4ELi2ELi2ELb0ELb0EN7cutlass10bfloat16_tE19Flash_kernel_traitsILi256ELi64ELi64ELi8ES3_EELb0ELb1ELb0ELb0ELb0ELb1ELb0EEEvNS_16Flash_bwd_paramsE --------------------------
	.section	.text._ZN5flash44flash_bwd_dq_dk_dv_loop_seqk_parallel_kernelI23Flash_bwd_kernel_traitsILi256ELi64ELi64ELi8ELi4ELi2ELi2ELb0ELb0EN7cutlass10bfloat16_tE19Flash_kernel_traitsILi256ELi64ELi64ELi8ES3_EELb0ELb1ELb0ELb0ELb0ELb1ELb0EEEvNS_16Flash_bwd_paramsE,"ax",@progbits
	.align	128
        .global         _ZN5flash44flash_bwd_dq_dk_dv_loop_seqk_parallel_kernelI23Flash_bwd_kernel_traitsILi256ELi64ELi64ELi8ELi4ELi2ELi2ELb0ELb0EN7cutlass10bfloat16_tE19Flash_kernel_traitsILi256ELi64ELi64ELi8ES3_EELb0ELb1ELb0ELb0ELb0ELb1ELb0EEEvNS_16Flash_bwd_paramsE
        .type           _ZN5flash44flash_bwd_dq_dk_dv_loop_seqk_parallel_kernelI23Flash_bwd_kernel_traitsILi256ELi64ELi64ELi8ELi4ELi2ELi2ELb0ELb0EN7cutlass10bfloat16_tE19Flash_kernel_traitsILi256ELi64ELi64ELi8ES3_EELb0ELb1ELb0ELb0ELb0ELb1ELb0EEEvNS_16Flash_bwd_paramsE,@function
        .size           _ZN5flash44flash_bwd_dq_dk_dv_loop_seqk_parallel_kernelI23Flash_bwd_kernel_traitsILi256ELi64ELi64ELi8ELi4ELi2ELi2ELb0ELb0EN7cutlass10bfloat16_tE19Flash_kernel_traitsILi256ELi64ELi64ELi8ES3_EELb0ELb1ELb0ELb0ELb0ELb1ELb0EEEvNS_16Flash_bwd_paramsE,(.L_x_1042 - _ZN5flash44flash_bwd_dq_dk_dv_loop_seqk_parallel_kernelI23Flash_bwd_kernel_traitsILi256ELi64ELi64ELi8ELi4ELi2ELi2ELb0ELb0EN7cutlass10bfloat16_tE19Flash_kernel_traitsILi256ELi64ELi64ELi8ES3_EELb0ELb1ELb0ELb0ELb0ELb1ELb0EEEvNS_16Flash_bwd_paramsE)
        .other          _ZN5flash44flash_bwd_dq_dk_dv_loop_seqk_parallel_kernelI23Flash_bwd_kernel_traitsILi256ELi64ELi64ELi8ELi4ELi2ELi2ELb0ELb0EN7cutlass10bfloat16_tE19Flash_kernel_traitsILi256ELi64ELi64ELi8ES3_EELb0ELb1ELb0ELb0ELb0ELb1ELb0EEEvNS_16Flash_bwd_paramsE,@"STO_CUDA_ENTRY STV_DEFAULT"
_ZN5flash44flash_bwd_dq_dk_dv_loop_seqk_parallel_kernelI23Flash_bwd_kernel_traitsILi256ELi64ELi64ELi8ELi4ELi2ELi2ELb0ELb0EN7cutlass10bfloat16_tE19Flash_kernel_traitsILi256ELi64ELi64ELi8ES3_EELb0ELb1ELb0ELb0ELb0ELb1ELb0EEEvNS_16Flash_bwd_paramsE:
.text._ZN5flash44flash_bwd_dq_dk_dv_loop_seqk_parallel_kernelI23Flash_bwd_kernel_traitsILi256ELi64ELi64ELi8ELi4ELi2ELi2ELb0ELb0EN7cutlass10bfloat16_tE19Flash_kernel_traitsILi256ELi64ELi64ELi8ES3_EELb0ELb1ELb0ELb0ELb0ELb1ELb0EEEvNS_16Flash_bwd_paramsE:
        /* <DEDUP_REMOVED lines=14> */
[----:B------:R-:W-:Y:S01]  /*00e0*/  IMAD.MOV.U32 R213, RZ, RZ, 0x20 ;  /* 0x00000020ffd57424 */ /* 0x000fe200078e00ff */
[----:B------:R-:W-:Y:S01]  /*00f0*/  UMOV UR58, 0xffff8000 ;  /* 0xffff8000003a7882 */ /* 0x000fe20000000000 */
[----:B------:R-:W-:Y:S02]  /*0100*/  IMAD.MOV.U32 R215, RZ, RZ, 0x40 ;  /* 0x00000040ffd77424 */ /* 0x000fe400078e00ff */
[----:B------:R-:W-:Y:S02]  /*0110*/  IMAD.MOV.U32 R239, RZ, RZ, -0x10 ;  /* 0xfffffff0ffef7424 */ /* 0x000fe400078e00ff */
[----:B------:R-:W3:Y:S08]  /*0120*/  S2UR UR54, SR_CTAID.Z ;  /* 0x00000000003679c3 */ /* 0x000ef00000002700 */
[----:B------:R-:W4:Y:S01]  /*0130*/  S2UR UR45, SR_CTAID.Y ;  /* 0x00000000002d79c3 */ /* 0x000f220000002600 */
[----:B--2---:R-:W-:Y:S01]  /*0140*/  ULEA UR4, UR4, UR5, 0x18 ;  /* 0x0000000504047291 */ /* 0x004fe2000f8ec03f */
[----:B-1----:R-:W-:Y:S01]  /*0150*/  SHF.R.S32.HI R12, RZ, 0x1f, R13 ;  /* 0x0000001fff0c7819 */ /* 0x002fe2000001140d */
[----:B------:R-:W-:Y:S01]  /*0160*/  IMAD.SHL.U32 R249, R13, 0x2, RZ ;  /* 0x000000020df97824 */ /* 0x000fe200078e00ff */
[----:B---3--:R-:W-:-:S02]  /*0170*/  USHF.R.S32.HI UR5, URZ, 0x1f, UR54 ;  /* 0x0000001f3f057899 */ /* 0x008fc40008011436 */
[CC--:B------:R-:W-:Y:S02]  /*0180*/  LEA.HI R2, R12.reuse, R13.reuse, RZ, 0x5 ;  /* 0x0000000d0c027211 */ /* 0x0c0fe400078f28ff */
[----:B------:R-:W-:Y:S02]  /*0190*/  LEA.HI R6, R12, R13, RZ, 0x4 ;  /* 0x0000000d0c067211 */ /* 0x000fe400078f20ff */
[--C-:B------:R-:W-:Y:S01]  /*01a0*/  SHF.R.S32.HI R0, RZ, 0x5, R2.reuse ;  /* 0x00000005ff007819 */ /* 0x100fe20000011402 */
[----:B----4-:R-:W-:Y:S01]  /*01b0*/  USHF.R.S32.HI UR6, URZ, 0x1f, UR45 ;  /* 0x0000001f3f067899 */ /* 0x010fe2000801142d */
[----:B------:R-:W-:Y:S02]  /*01c0*/  SHF.R.S32.HI R3, RZ, 0x1f, R2 ;  /* 0x0000001fff037819 */ /* 0x000fe40000011402 */
[-C--:B------:R-:W-:Y:S02]  /*01d0*/  LEA.HI R2, R2, R0.reuse, RZ, 0x1 ;  /* 0x0000000002027211 */ /* 0x080fe400078f08ff */
[----:B------:R-:W-:-:S02]  /*01e0*/  LEA.HI R3, R3, R0, RZ, 0x2 ;  /* 0x0000000003037211 */ /* 0x000fc400078f10ff */
[----:B------:R-:W-:Y:S02]  /*01f0*/  LOP3.LUT R2, R2, 0xfffffffe, RZ, 0xc0, !PT ;  /* 0xfffffffe02027812 */ /* 0x000fe400078ec0ff */
[----:B------:R-:W-:Y:S02]  /*0200*/  LOP3.LUT R3, R3, 0xfffffffc, RZ, 0xc0, !PT ;  /* 0xfffffffc03037812 */ /* 0x000fe400078ec0ff */
[----:B------:R-:W-:Y:S01]  /*0210*/  SHF.R.S32.HI R5, RZ, 0x4, R6 ;  /* 0x00000004ff057819 */ /* 0x000fe20000011406 */
[----:B------:R-:W-:Y:S01]  /*0220*/  IMAD.IADD R222, R0, 0x1, -R2 ;  /* 0x0000000100de7824 */ /* 0x000fe200078e0a02 */
[----:B------:R-:W-:Y:S01]  /*0230*/  LEA.HI R16, R12, R13, RZ, 0x2 ;  /* 0x0000000d0c107211 */ /* 0x000fe200078f10ff */
[----:B------:R-:W-:Y:S01]  /*0240*/  IMAD.IADD R14, R0, 0x1, -R3 ;  /* 0x00000001000e7824 */ /* 0x000fe200078e0a03 */
[----:B------:R-:W-:Y:S02]  /*0250*/  LEA.HI R0, R6, R5, RZ, 0x1 ;  /* 0x0000000506007211 */ /* 0x000fe400078f08ff */
[----:B------:R-:W-:-:S02]  /*0260*/  LEA.HI R15, R12, R13, RZ, 0x3 ;  /* 0x0000000d0c0f7211 */ /* 0x000fc400078f18ff */
[----:B------:R-:W-:Y:S02]  /*0270*/  LOP3.LUT R0, R0, 0xfffffffe, RZ, 0xc0, !PT ;  /* 0xfffffffe00007812 */ /* 0x000fe400078ec0ff */
[--C-:B------:R-:W-:Y:S02]  /*0280*/  SHF.R.S32.HI R7, RZ, 0x2, R16.reuse ;  /* 0x00000002ff077819 */ /* 0x100fe40000011410 */
[----:B------:R-:W-:Y:S01]  /*0290*/  SHF.R.S32.HI R3, RZ, 0x1f, R16 ;  /* 0x0000001fff037819 */ /* 0x000fe20000011410 */
[----:B------:R-:W-:Y:S01]  /*02a0*/  IMAD.IADD R10, R5, 0x1, -R0 ;  /* 0x00000001050a7824 */ /* 0x000fe200078e0a00 */
[----:B------:R-:W-:Y:S02]  /*02b0*/  SHF.R.S32.HI R2, RZ, 0x3, R15 ;  /* 0x00000003ff027819 */ /* 0x000fe4000001140f */
[----:B------:R-:W-:Y:S01]  /*02c0*/  LOP3.LUT R4, R15, 0xfffffff8, RZ, 0xc0, !PT ;  /* 0xfffffff80f047812 */ /* 0x000fe200078ec0ff */
[----:B------:R-:W-:Y:S01]  /*02d0*/  IMAD.SHL.U32 R218, R10, 0x200, RZ ;  /* 0x000002000ada7824 */ /* 0x000fe200078e00ff */
[----:B------:R-:W-:Y:S01]  /*02e0*/  LEA.HI R3, R3, R7, RZ, 0x3 ;  /* 0x0000000703037211 */ /* 0x000fe200078f18ff */
[----:B------:R-:W-:-:S02]  /*02f0*/  IMAD.SHL.U32 R2, R2, 0x40, RZ ;  /* 0x0000004002027824 */ /* 0x000fc400078e00ff */
[----:B------:R-:W-:Y:S01]  /*0300*/  IMAD.IADD R0, R13, 0x1, -R4 ;  /* 0x000000010d007824 */ /* 0x000fe200078e0a04 */
[----:B------:R-:W-:Y:S02]  /*0310*/  LOP3.LUT R4, R6, 0xfffffff0, RZ, 0xc0, !PT ;  /* 0xfffffff006047812 */ /* 0x000fe400078ec0ff */
[----:B------:R-:W-:Y:S01]  /*0320*/  LOP3.LUT R3, R3, 0xfffffff8, RZ, 0xc0, !PT ;  /* 0xfffffff803037812 */ /* 0x000fe200078ec0ff */
[----:B------:R-:W-:Y:S01]  /*0330*/  IMAD.SHL.U32 R5, R0, 0x8, RZ ;  /* 0x0000000800057824 */ /* 0x000fe200078e00ff */
[----:B------:R-:W-:Y:S01]  /*0340*/  LOP3.LUT R2, R2, 0x1c0, RZ, 0xc0, !PT ;  /* 0x000001c002027812 */ /* 0x000fe200078ec0ff */
[----:B------:R-:W-:Y:S01]  /*0350*/  IMAD.IADD R4, R13, 0x1, -R4 ;  /* 0x000000010d047824 */ /* 0x000fe200078e0a04 */
[----:B------:R-:W-:Y:S01]  /*0360*/  LOP3.LUT P4, RZ, R0, 0x2, RZ, 0xc0, !PT ;  /* 0x0000000200ff7812 */ /* 0x000fe2000788c0ff */
[----:B------:R-:W-:Y:S01]  /*0370*/  IMAD.IADD R6, R7, 0x1, -R3 ;  /* 0x0000000107067824 */ /* 0x000fe200078e0a03 */
[----:B------:R-:W-:Y:S02]  /*0380*/  LOP3.LUT R3, R2, 0x38, R5, 0xf8, !PT ;  /* 0x0000003802037812 */ /* 0x000fe400078ef805 */
[----:B------:R-:W-:-:S02]  /*0390*/  SHF.R.U32.HI R2, RZ, 0x3, R2 ;  /* 0x00000003ff027819 */ /* 0x000fc40000011602 */
[C---:B------:R-:W-:Y:S01]  /*03a0*/  LOP3.LUT P3, RZ, R0.reuse, 0x4, RZ, 0xc0, !PT ;  /* 0x0000000400ff7812 */ /* 0x040fe2000786c0ff */
[----:B------:R-:W-:Y:S01]  /*03b0*/  IMAD.SHL.U32 R0, R0, 0x40, RZ ;  /* 0x0000004000007824 */ /* 0x000fe200078e00ff */
[----:B------:R-:W-:Y:S02]  /*03c0*/  SHF.R.S32.HI R5, RZ, 0x1f, R4 ;  /* 0x0000001fff057819 */ /* 0x000fe40000011404 */
[----:B------:R-:W-:Y:S01]  /*03d0*/  LOP3.LUT R8, R3, R2, RZ, 0x3c, !PT ;  /* 0x0000000203087212 */ /* 0x000fe200078e3cff */
[----:B------:R-:W-:Y:S01]  /*03e0*/  IMAD.SHL.U32 R2, R222, 0x10, RZ ;  /* 0x00000010de027824 */ /* 0x000fe200078e00ff */
[----:B------:R-:W-:Y:S02]  /*03f0*/  LEA.HI R3, R12, R13, RZ, 0x7 ;  /* 0x0000000d0c037211 */ /* 0x000fe400078f38ff */
[----:B------:R-:W-:Y:S02]  /*0400*/  LEA.HI R11, R5, R4, RZ, 0x3 ;  /* 0x00000004050b7211 */ /* 0x000fe400078f18ff */
[----:B------:R-:W-:-:S02]  /*0410*/  LOP3.LUT R0, R0, 0x1c0, RZ, 0xc0, !PT ;  /* 0x000001c000007812 */ /* 0x000fc400078ec0ff */
[----:B------:R-:W-:Y:S02]  /*0420*/  SHF.R.S32.HI R7, RZ, 0x7, R3 ;  /* 0x00000007ff077819 */ /* 0x000fe40000011403 */
[----:B------:R-:W-:Y:S02]  /*0430*/  LOP3.LUT R3, R11, 0xfffffff8, RZ, 0xc0, !PT ;  /* 0xfffffff80b037812 */ /* 0x000fe400078ec0ff */
[----:B------:R-:W-:Y:S02]  /*0440*/  LOP3.LUT R5, R0, 0x10, R2, 0xf8, !PT ;  /* 0x0000001000057812 */ /* 0x000fe400078ef802 */
[----:B------:R-:W-:Y:S01]  /*0450*/  LOP3.LUT R2, R6, 0x1, RZ, 0xc0, !PT ;  /* 0x0000000106027812 */ /* 0x000fe200078ec0ff */
[----:B------:R-:W-:Y:S01]  /*0460*/  IMAD.IADD R9, R4, 0x1, -R3 ;  /* 0x0000000104097824 */ /* 0x000fe200078e0a03 */
[----:B------:R-:W-:Y:S01]  /*0470*/  LOP3.LUT R214, R0, 0x8, R15, 0xf8, !PT ;  /* 0x0000000800d67812 */ /* 0x000fe200078ef80f */
[----:B------:R-:W-:Y:S01]  /*0480*/  IMAD R3, R7, 0x800, R218 ;  /* 0x0000080007037824 */ /* 0x000fe200078e02da */
[----:B------:R-:W-:-:S02]  /*0490*/  SHF.R.U32.HI R0, RZ, 0x3, R0 ;  /* 0x00000003ff007819 */ /* 0x000fc40000011600 */
[----:B------:R-:W-:Y:S02]  /*04a0*/  LOP3.LUT R4, R5, 0x8, R15, 0xf8, !PT ;  /* 0x0000000805047812 */ /* 0x000fe400078ef80f */
[----:B------:R-:W-:Y:S02]  /*04b0*/  ISETP.NE.U32.AND P0, PT, R2, 0x1, PT ;  /* 0x000000010200780c */ /* 0x000fe40003f05070 */
[----:B------:R-:W-:Y:S02]  /*04c0*/  LEA.HI R2, R12, R13, RZ, 0x6 ;  /* 0x0000000d0c027211 */ /* 0x000fe400078f30ff */
[----:B------:R-:W-:Y:S02]  /*04d0*/  LOP3.LUT R214, R214, R0, RZ, 0x3c, !PT ;  /* 0x00000000d6d67212 */ /* 0x000fe400078e3cff */
[----:B------:R-:W-:Y:S02]  /*04e0*/  LOP3.LUT R218, R218, R4, R0, 0xf6, !PT ;  /* 0x00000004dada7212 */ /* 0x000fe400078ef600 */
[----:B------:R-:W-:Y:S01]  /*04f0*/  SHF.R.S32.HI R0, RZ, 0x6, R2 ;  /* 0x00000006ff007819 */ /* 0x000fe20000011402 */
[----:B------:R-:W-:Y:S01]  /*0500*/  IMAD.IADD R214, R3, 0x1, R214 ;  /* 0x0000000103d67824 */ /* 0x000fe200078e02d6 */
[----:B------:R-:W-:-:S02]  /*0510*/  LOP3.LUT R3, R16, 0x7ffffffc, RZ, 0xc0, !PT ;  /* 0x7ffffffc10037812 */ /* 0x000fc400078ec0ff */
[----:B------:R-:W-:Y:S01]  /*0520*/  R2P PR, R6, 0x6 ;  /* 0x0000000606007804 */ /* 0x000fe20000000000 */
[C---:B------:R-:W-:Y:S01]  /*0530*/  IMAD R250, R0.reuse, 0x200, R8 ;  /* 0x0000020000fa7824 */ /* 0x040fe200078e0208 */
[----:B------:R-:W-:Y:S01]  /*0540*/  SEL R213, R213, 0xffffffe0, !P4 ;  /* 0xffffffe0d5d57807 */ /* 0x000fe20006000000 */
[----:B------:R-:W-:Y:S01]  /*0550*/  IMAD.SHL.U32 R2, R0, 0x8, RZ ;  /* 0x0000000800027824 */ /* 0x000fe200078e00ff */
[----:B------:R-:W-:Y:S01]  /*0560*/  SEL R215, R215, 0xffffffc0, !P3 ;  /* 0xffffffc0d7d77807 */ /* 0x000fe20005800000 */
[----:B------:R-:W-:Y:S01]  /*0570*/  IMAD.SHL.U32 R0, R6, 0x40, RZ ;  /* 0x0000004006007824 */ /* 0x000fe200078e00ff */
[----:B------:R-:W-:Y:S01]  /*0580*/  SEL R239, R239, 0x10, !P0 ;  /* 0x00000010efef7807 */ /* 0x000fe20004000000 */
[----:B------:R-:W-:Y:S01]  /*0590*/  IMAD.IADD R4, R13, 0x1, -R3 ;  /* 0x000000010d047824 */ /* 0x000fe200078e0a03 */
[----:B------:R-:W-:Y:S01]  /*05a0*/  LOP3.LUT R2, R2, 0x18, RZ, 0xc0, !PT ;  /* 0x0000001802027812 */ /* 0x000fe200078ec0ff */
[----:B------:R-:W-:Y:S01]  /*05b0*/  IMAD.SHL.U32 R3, R7, 0x20, RZ ;  /* 0x0000002007037824 */ /* 0x000fe200078e00ff */
[----:B------:R-:W-:Y:S01]  /*05c0*/  LOP3.LUT R0, R0, 0x1c0, RZ, 0xc0, !PT ;  /* 0x000001c000007812 */ /* 0x000fe200078ec0ff */
[----:B------:R-:W-:Y:S01]  /*05d0*/  IMAD.SHL.U32 R6, R10, 0x20, RZ ;  /* 0x000000200a067824 */ /* 0x000fe200078e00ff */
[----:B------:R-:W-:Y:S01]  /*05e0*/  LEA R218, R218, UR4, 0x1 ;  /* 0x00000004dada7c11 */ /* 0x000fe2000f8e08ff */
[----:B------:R-:W-:Y:S01]  /*05f0*/  IMAD.SHL.U32 R4, R4, 0x2, RZ ;  /* 0x0000000204047824 */ /* 0x000fe200078e00ff */
[----:B------:R-:W-:Y:S01]  /*0600*/  LOP3.LUT R249, R3, 0x6, R249, 0xf8, !PT ;  /* 0x0000000603f97812 */ /* 0x000fe200078ef8f9 */
[----:B------:R-:W-:Y:S01]  /*0610*/  IMAD.SHL.U32 R7, R9, 0x40, RZ ;  /* 0x0000004009077824 */ /* 0x000fe200078e00ff */
[----:B------:R-:W-:Y:S01]  /*0620*/  LOP3.LUT R5, R0, 0x20, R3, 0xf8, !PT ;  /* 0x0000002000057812 */ /* 0x000fe200078ef803 */
[----:B------:R-:W-:Y:S01]  /*0630*/  IMAD R8, R14, 0x400, R4 ;  /* 0x000004000e087824 */ /* 0x000fe200078e0204 */
[----:B------:R-:W-:Y:S01]  /*0640*/  SHF.R.U32.HI R3, RZ, 0x3, R0 ;  /* 0x00000003ff037819 */ /* 0x000fe20000011600 */
[----:B------:R-:W-:Y:S01]  /*0650*/  IMAD.SHL.U32 R214, R214, 0x2, RZ ;  /* 0x00000002d6d67824 */ /* 0x000fe200078e00ff */
[----:B------:R-:W-:Y:S01]  /*0660*/  LOP3.LUT R9, R2, 0x20, R6, 0xf8, !PT ;  /* 0x0000002002097812 */ /* 0x000fe200078ef806 */
[----:B------:R-:W-:Y:S01]  /*0670*/  IMAD.IADD R219, R215, 0x1, R218 ;  /* 0x00000001d7db7824 */ /* 0x000fe200078e02da */
[----:B------:R-:W-:-:S02]  /*0680*/  LOP3.LUT R6, R5, R3, RZ, 0x3c, !PT ;  /* 0x0000000305067212 */ /* 0x000fc400078e3cff */
[----:B------:R-:W-:Y:S01]  /*0690*/  LOP3.LUT R5, R3, R0, R2, 0x1e, !PT ;  /* 0x0000000003057212 */ /* 0x000fe200078e1e02 */
[----:B------:R-:W-:Y:S01]  /*06a0*/  IMAD R0, R222, 0x400, R4 ;  /* 0x00000400de007824 */ /* 0x000fe200078e0204 */
[----:B------:R-:W-:Y:S01]  /*06b0*/  LOP3.LUT R3, R7, 0x1c0, RZ, 0xc0, !PT ;  /* 0x000001c007037812 */ /* 0x000fe200078ec0ff */
[----:B------:R-:W-:Y:S02]  /*06c0*/  IMAD.SHL.U32 R4, R10, 0x8, RZ ;  /* 0x000000080a047824 */ /* 0x000fe400078e00ff */
[----:B------:R-:W-:Y:S01]  /*06d0*/  IMAD.IADD R5, R0, 0x1, R5 ;  /* 0x0000000100057824 */ /* 0x000fe200078e0205 */
[--C-:B------:R-:W-:Y:S01]  /*06e0*/  SHF.R.U32.HI R2, RZ, 0x3, R3.reuse ;  /* 0x00000003ff027819 */ /* 0x100fe20000011603 */
[----:B------:R-:W-:Y:S01]  /*06f0*/  IMAD.SHL.U32 R0, R11, 0x40, RZ ;  /* 0x000000400b007824 */ /* 0x000fe200078e00ff */
[----:B------:R-:W-:Y:S01]  /*0700*/  LOP3.LUT R4, R3, 0x8, R4, 0xf8, !PT ;  /* 0x0000000803047812 */ /* 0x000fe200078ef804 */
[----:B------:R-:W-:Y:S01]  /*0710*/  IMAD.IADD R6, R8, 0x1, R6 ;  /* 0x0000000108067824 */ /* 0x000fe200078e0206 */
[----:B------:R-:W-:-:S02]  /*0720*/  LOP3.LUT R3, R2, R9, R3, 0x1e, !PT ;  /* 0x0000000902037212 */ /* 0x000fc400078e1e03 */
[----:B------:R-:W-:Y:S02]  /*0730*/  LOP3.LUT R0, R0, 0xfffffe00, RZ, 0xc0, !PT ;  /* 0xfffffe0000007812 */ /* 0x000fe400078ec0ff */
[----:B------:R-:W-:Y:S02]  /*0740*/  LOP3.LUT R2, R4, R2, RZ, 0x3c, !PT ;  /* 0x0000000204027212 */ /* 0x000fe400078e3cff */
[----:B------:R-:W-:Y:S01]  /*0750*/  LOP3.LUT R227, R3, R0, RZ, 0xfc, !PT ;  /* 0x0000000003e37212 */ /* 0x000fe200078efcff */
[--C-:B------:R-:W-:Y:S01]  /*0760*/  IMAD R4, R14, 0x400, R0.reuse ;  /* 0x000004000e047824 */ /* 0x100fe200078e0200 */
[----:B------:R-:W-:Y:S01]  /*0770*/  LEA R233, R6, UR4, 0x1 ;  /* 0x0000000406e97c11 */ /* 0x000fe2000f8e08ff */
[----:B------:R-:W-:Y:S02]  /*0780*/  IMAD R222, R222, 0x400, R0 ;  /* 0x00000400dede7824 */ /* 0x000fe400078e0200 */
[----:B------:R-:W-:Y:S01]  /*0790*/  IMAD.U32 R0, RZ, RZ, UR5 ;  /* 0x00000005ff007e24 */ /* 0x000fe2000f8e00ff */
[----:B------:R-:W-:Y:S01]  /*07a0*/  USHF.L.U32 UR5, UR45, 0x7, URZ ;  /* 0x000000072d057899 */ /* 0x000fe2000800063f */
[----:B------:R-:W-:-:S02]  /*07b0*/  IMAD.IADD R226, R4, 0x1, R2 ;  /* 0x0000000104e27824 */ /* 0x000fc400078e0202 */
[----:B------:R-:W-:Y:S02]  /*07c0*/  IMAD.IADD R222, R2, 0x1, R222 ;  /* 0x0000000102de7824 */ /* 0x000fe400078e02de */
[----:B------:R-:W-:Y:S01]  /*07d0*/  IMAD.U32 R0, RZ, RZ, UR6 ;  /* 0x00000006ff007e24 */ /* 0x000fe2000f8e00ff */
[----:B------:R-:W-:Y:S01]  /*07e0*/  UIADD3 UR6, UR4, 0x18000, URZ ;  /* 0x0001800004067890 */ /* 0x000fe2000fffe03f */
[----:B------:R-:W-:Y:S01]  /*07f0*/  IMAD.U32 R2, RZ, RZ, UR5 ;  /* 0x00000005ff027e24 */ /* 0x000fe2000f8e00ff */
[----:B------:R-:W-:Y:S01]  /*0800*/  USHF.R.S32.HI UR5, URZ, 0x1f, UR54 ;  /* 0x0000001f3f057899 */ /* 0x000fe20008011436 */
[C---:B------:R-:W-:Y:S02]  /*0810*/  VIADD R238, R233.reuse, 0x20 ;  /* 0x00000020e9ee7836 */ /* 0x040fe40000000000 */
[----:B------:R-:W-:Y:S01]  /*0820*/  @P1 VIADD R238, R233, 0xffffffe0 ;  /* 0xffffffe0e9ee1836 */ /* 0x000fe20000000000 */
[----:B------:R-:W-:Y:S01]  /*0830*/  LEA R245, R5, UR6, 0x1 ;  /* 0x0000000605f57c11 */ /* 0x000fe2000f8e08ff */
[----:B------:R-:W-:Y:S01]  /*0840*/  VIADD R216, R214, UR6 ;  /* 0x00000006d6d87c36 */ /* 0x000fe20008000000 */
[----:B------:R-:W-:Y:S01]  /*0850*/  ULDC.64 UR6, c[0x0][0x208] ;  /* 0x0000820000067ab9 */ /* 0x000fe20000000a00 */
[----:B------:R-:W-:Y:S01]  /*0860*/  IMAD.U32 R0, RZ, RZ, UR5 ;  /* 0x00000005ff007e24 */ /* 0x000fe2000f8e00ff */
[----:B------:R-:W-:Y:S01]  /*0870*/  UIADD3 UR5, UR4, 0x28000, URZ ;  /* 0x0002800004057890 */ /* 0x000fe2000fffe03f */
[----:B------:R-:W-:-:S02]  /*0880*/  IMAD.IADD R213, R216, 0x1, R213 ;  /* 0x00000001d8d57824 */ /* 0x000fc400078e02d5 */
[----:B------:R-:W-:Y:S02]  /*0890*/  IMAD.IADD R216, R216, 0x1, R215 ;  /* 0x00000001d8d87824 */ /* 0x000fe400078e02d7 */
[----:B------:R-:W-:Y:S01]  /*08a0*/  VIADD R246, R245, 0x40 ;  /* 0x00000040f5f67836 */ /* 0x000fe20000000000 */
[----:B------:R-:W-:Y:S01]  /*08b0*/  LEA R222, R222, UR5, 0x1 ;  /* 0x00000005dede7c11 */ /* 0x000fe2000f8e08ff */
[----:B------:R-:W-:Y:S02]  /*08c0*/  IMAD.IADD R240, R233, 0x1, R239 ;  /* 0x00000001e9f07824 */ /* 0x000fe400078e02ef */
[----:B------:R-:W-:Y:S02]  /*08d0*/  IMAD.IADD R215, R213, 0x1, R215 ;  /* 0x00000001d5d77824 */ /* 0x000fe400078e02d7 */
[----:B------:R-:W-:Y:S02]  /*08e0*/  @P2 VIADD R246, R245, 0xffffffc0 ;  /* 0xffffffc0f5f62836 */ /* 0x000fe40000000000 */
[----:B------:R-:W-:-:S07]  /*08f0*/  IMAD.IADD R239, R239, 0x1, R238 ;  /* 0x00000001efef7824 */ /* 0x000fce00078e02ee */
.L_x_413:
        /* <DEDUP_REMOVED lines=16> */
[----:B-12---:R-:W-:Y:S01]  /*0a00*/  IMAD.U32 R2, RZ, RZ, UR8 ;  /* 0x00000008ff027e24 */ /* 0x006fe2000f8e00ff */
        /* <DEDUP_REMOVED lines=11> */
[----:B------:R-:W-:-:S03]  /*0ac0*/  PLOP3.LUT P3, PT, PT, PT, UP2, 0x80, 0x0 ;  /* 0x000000000000781c */ /* 0x000fc60003f6f028 */
[----:B------:R-:W-:Y:S01]  /*0ad0*/  UISETP.EQ.OR.EX UP4, UPT, UR13, URZ, !UP1, UP4 ;  /* 0x0000003f0d00728c */ /* 0x000fe2000cf82740 */
[----:B------:R-:W2:Y:S01]  /*0ae0*/  @P1 LDG.E R7, desc[UR6][R4.64] ;  /* 0x0000000604071981 */ /* 0x000ea2000c1e1900 */
        /* <DEDUP_REMOVED lines=9> */
[----:B------:R-:W-:Y:S01]  /*0b80*/  UMOV UR18, URZ ;  /* 0x0000003f00127c82 */ /* 0x000fe20008000000 */
[----:B------:R-:W-:Y:S01]  /*0b90*/  IMAD.U32 R3, RZ, RZ, UR5 ;  /* 0x00000005ff037e24 */ /* 0x000fe2000f8e00ff */
[----:B------:R-:W-:-:S04]  /*0ba0*/  @!UP3 ULDC.64 UR8, c[0x0][0x318] ;  /* 0x0000c6000008bab9 */ /* 0x000fc80000000a00 */
[----:B------:R-:W5:Y:S01]  /*0bb0*/  @!P2 LDG.E R4, desc[UR6][R2.64] ;  /* 0x000000060204a981 */ /* 0x000f62000c1e1900 */
[----:B------:R-:W-:Y:S01]  /*0bc0*/  @!UP3 UISETP.NE.U32.AND UP0, UPT, UR8, URZ, UPT ;  /* 0x0000003f0800b28c */ /* 0x000fe2000bf05070 */
[----:B------:R-:W-:Y:S02]  /*0bd0*/  UMOV UR5, 0xffffffff ;  /* 0xffffffff00057882 */ /* 0x000fe40000000000 */
[----:B------:R-:W-:Y:S01]  /*0be0*/  @!UP3 ULDC UR8, c[0x0][0x2cc] ;  /* 0x0000b3000008bab9 */ /* 0x000fe20000000800 */
[----:B------:R-:W-:Y:S01]  /*0bf0*/  @!UP3 UISETP.NE.AND.EX UP0, UPT, UR9, URZ, UPT, UP0 ;  /* 0x0000003f0900b28c */ /* 0x000fe2000bf05300 */
[----:B------:R-:W-:Y:S01]  /*0c00*/  UMOV UR30, 0xffffffff ;  /* 0xffffffff001e7882 */ /* 0x000fe20000000000 */
[----:B------:R-:W-:Y:S02]  /*0c10*/  USHF.L.U32 UR28, UR17, 0x6, URZ ;  /* 0x00000006111c7899 */ /* 0x000fe4000800063f */
[----:B------:R-:W-:-:S03]  /*0c20*/  @!UP3 USEL UR9, UR8, URZ, UP0 ;  /* 0x0000003f0809b287 */ /* 0x000fc60008000000 */
[----:B------:R-:W-:Y:S01]  /*0c30*/  ULDC UR8, c[0x0][0x2c8] ;  /* 0x0000b20000087ab9 */ /* 0x000fe20000000800 */
[----:B--2---:R-:W-:Y:S02]  /*0c40*/  @P1 R2UR UR18, R7 ;  /* 0x00000000071212ca */ /* 0x004fe400000e0000 */
[----:B---3--:R-:W-:Y:S02]  /*0c50*/  @P0 R2UR UR10, R5 ;  /* 0x00000000050a02ca */ /* 0x008fe400000e0000 */
        /* <DEDUP_REMOVED lines=13> */
.L_x_379:
        /* <DEDUP_REMOVED lines=11> */
[----:B------:R-:W-:Y:S02]  /*0de0*/  UIMAD.WIDE.U32 UR20, UR45, UR8, URZ ;  /* 0x000000082d1472a5 */ /* 0x000fe4000f8e003f */
[----:B------:R-:W-:Y:S01]  /*0df0*/  UIMAD UR8, UR56, UR8, URZ ;  /* 0x00000008380872a4 */ /* 0x000fe2000f8e023f */
[----:B------:R-:W2:Y:S01]  /*0e00*/  S2UR UR11, SR_CTAID.X ;  /* 0x00000000000b79c3 */ /* 0x000ea20000002500 */
[----:B------:R-:W-:Y:S01]  /*0e10*/  ULDC UR57, c[0x0][0x2d4] ;  /* 0x0000b50000397ab9 */ /* 0x000fe20000000800 */
[----:B------:R-:W-:-:S02]  /*0e20*/  USHF.L.U32 UR14, UR45, 0x7, URZ ;  /* 0x000000072d0e7899 */ /* 0x000fc4000800063f */
[----:B------:R-:W-:Y:S02]  /*0e30*/  UIMAD UR36, UR45, UR9, UR8 ;  /* 0x000000092d2472a4 */ /* 0x000fe4000f8e0208 */
[----:B------:R-:W-:Y:S01]  /*0e40*/  USHF.R.S32.HI UR46, URZ, 0x1f, UR57 ;  /* 0x0000001f3f2e7899 */ /* 0x000fe20008011439 */
[----:B------:R-:W-:Y:S01]  /*0e50*/  @!UP0 ULDC.64 UR8, c[0x0][0x418] ;  /* 0x0001060000088ab9 */ /* 0x000fe20000000a00 */
[----:B------:R-:W-:Y:S01]  /*0e60*/  ULDC.64 UR34, c[0x0][0x240] ;  /* 0x0000900000227ab9 */ /* 0x000fe20000000a00 */
[----:B------:R-:W-:Y:S01]  /*0e70*/  ULDC UR60, c[0x0][0x2dc] ;  /* 0x0000b700003c7ab9 */ /* 0x000fe20000000800 */
[----:B------:R-:W-:Y:S01]  /*0e80*/  ULDC UR59, c[0x0][0x270] ;  /* 0x00009c00003b7ab9 */ /* 0x000fe20000000800 */
[----:B------:R-:W-:Y:S02]  /*0e90*/  USEL UR37, UR14, URZ, UP2 ;  /* 0x0000003f0e257287 */ /* 0x000fe40009000000 */
[----:B------:R-:W-:Y:S01]  /*0ea0*/  @!UP0 UIMAD.WIDE.U32 UR40, UR45, UR8, URZ ;  /* 0x000000082d2882a5 */ /* 0x000fe2000f8e003f */
[----:B-1----:R-:W-:Y:S01]  /*0eb0*/  IABS R5, R6 ;  /* 0x0000000600057213 */ /* 0x002fe20000000000 */
[----:B------:R-:W-:Y:S01]  /*0ec0*/  UIMAD.WIDE.U32 UR14, UR5, UR34, URZ ;  /* 0x00000022050e72a5 */ /* 0x000fe2000f8e003f */
[----:B------:R-:W-:Y:S01]  /*0ed0*/  ISETP.NE.AND P3, PT, R6, RZ, PT ;  /* 0x000000ff0600720c */ /* 0x000fe20003f65270 */
[----:B------:R-:W-:Y:S01]  /*0ee0*/  UIMAD UR23, UR5, UR35, URZ ;  /* 0x00000023051772a4 */ /* 0x000fe2000f8e023f */
[----:B------:R-:W1:Y:S01]  /*0ef0*/  I2F.RP R2, R5 ;  /* 0x0000000500027306 */ /* 0x000e620000209400 */
[----:B------:R-:W-:-:S02]  /*0f00*/  USHF.L.U64.HI UR16, UR45, 0x7, UR56 ;  /* 0x000000072d107899 */ /* 0x000fc40008010238 */
[----:B------:R-:W-:Y:S02]  /*0f10*/  USEL UR53, UR20, UR14, !UP0 ;  /* 0x0000000e14357287 */ /* 0x000fe4000c000000 */
[----:B--2---:R-:W-:Y:S02]  /*0f20*/  UIMAD.WIDE.U32 UR32, UR11, UR12, URZ ;  /* 0x0000000c0b2072a5 */ /* 0x004fe4000f8e003f */
[----:B------:R-:W-:Y:S02]  /*0f30*/  USEL UR39, UR16, URZ, UP2 ;  /* 0x0000003f10277287 */ /* 0x000fe40009000000 */
[----:B------:R-:W-:Y:S02]  /*0f40*/  UIMAD UR49, UR11, UR13, UR33 ;  /* 0x0000000d0b3172a4 */ /* 0x000fe4000f8e0221 */
[----:B------:R-:W-:Y:S01]  /*0f50*/  @!UP0 UIMAD UR11, UR56, UR8, URZ ;  /* 0x00000008380b82a4 */ /* 0x000fe2000f8e023f */
[----:B------:R-:W-:Y:S01]  /*0f60*/  @UP0 ULDC.64 UR12, c[0x0][0x420] ;  /* 0x00010800000c0ab9 */ /* 0x000fe20000000a00 */
[----:B------:R-:W-:Y:S01]  /*0f70*/  ULDC.U8 UR24, c[0x0][0x3d8] ;  /* 0x0000f60000187ab9 */ /* 0x000fe20000000000 */
[----:B-1----:R-:W1:Y:S01]  /*0f80*/  MUFU.RCP R2, R2 ;  /* 0x0000000200027308 */ /* 0x002e620000001000 */
[----:B------:R-:W-:-:S02]  /*0f90*/  @!UP0 UIMAD UR44, UR45, UR9, UR11 ;  /* 0x000000092d2c82a4 */ /* 0x000fc4000f8e020b */
[----:B------:R-:W-:Y:S02]  /*0fa0*/  UIADD3 UR11, UR29, 0x3f, URZ ;  /* 0x0000003f1d0b7890 */ /* 0x000fe4000fffe03f */
[----:B------:R-:W-:Y:S02]  /*0fb0*/  @UP0 UIMAD.WIDE.U32 UR42, UR5, UR12, URZ ;  /* 0x0000000c052a02a5 */ /* 0x000fe4000f8e003f */
[----:B------:R-:W-:Y:S02]  /*0fc0*/  USHF.R.S32.HI UR19, URZ, 0x1f, UR11 ;  /* 0x0000001f3f137899 */ /* 0x000fe4000801140b */
[----:B------:R-:W-:Y:S02]  /*0fd0*/  @UP0 UIMAD UR48, UR5, UR13, UR43 ;  /* 0x0000000d053002a4 */ /* 0x000fe4000f8e022b */
[----:B------:R-:W-:Y:S02]  /*0fe0*/  ULEA.HI UR33, UR19, UR11, URZ, 0x6 ;  /* 0x0000000b13217291 */ /* 0x000fe4000f8f303f */
[----:B------:R-:W-:-:S02]  /*0ff0*/  UIMAD UR11, UR46, UR45, URZ ;  /* 0x0000002d2e0b72a4 */ /* 0x000fc4000f8e023f */
[----:B------:R-:W-:Y:S01]  /*1000*/  UIMAD.WIDE UR8, UR60, UR59, URZ ;  /* 0x0000003b3c0872a5 */ /* 0x000fe2000f8e023f */
[----:B-1----:R-:W-:Y:S01]  /*1010*/  VIADD R2, R2, 0xffffffe ;  /* 0x0ffffffe02027836 */ /* 0x002fe20000000000 */
[----:B------:R-:W-:Y:S02]  /*1020*/  UIMAD.WIDE.U32 UR12, UR45, UR57, URZ ;  /* 0x000000392d0c72a5 */ /* 0x000fe4000f8e003f */
[----:B------:R-:W-:Y:S01]  /*1030*/  UIMAD UR11, UR56, UR57, UR11 ;  /* 0x00000039380b72a4 */ /* 0x000fe2000f8e020b */
[----:B------:R-:W1:Y:S01]  /*1040*/  F2I.FTZ.U32.TRUNC.NTZ R3, R2 ;  /* 0x0000000200037305 */ /* 0x000e62000021f000 */
[----:B------:R-:W-:Y:S02]  /*1050*/  UIADD3 UR46, UR21, UR36, URZ ;  /* 0x00000024152e7290 */ /* 0x000fe4000fffe03f */
[----:B------:R-:W-:Y:S02]  /*1060*/  @UP0 UIADD3 UR46, UR15, UR23, URZ ;  /* 0x000000170f2e0290 */ /* 0x000fe4000fffe03f */
[----:B------:R-:W-:-:S02]  /*1070*/  UIMAD UR15, UR9, UR12, URZ ;  /* 0x0000000c090f72a4 */ /* 0x000fc4000f8e023f */
[----:B------:R-:W-:Y:S02]  /*1080*/  UIADD3 UR11, UR13, UR11, URZ ;  /* 0x0000000b0d0b7290 */ /* 0x000fe4000fffe03f */
[----:B------:R-:W-:Y:S02]  /*1090*/  ULOP3.LUT UR14, UR33, 0xffffffc0, URZ, 0xc0, !UPT ;  /* 0xffffffc0210e7892 */ /* 0x000fe4000f8ec03f */
[----:B------:R-:W-:Y:S02]  /*10a0*/  UIMAD.WIDE.U32 UR20, UR8, UR12, URZ ;  /* 0x0000000c081472a5 */ /* 0x000fe4000f8e003f */
[----:B------:R-:W-:Y:S01]  /*10b0*/  UIMAD UR11, UR8, UR11, UR15 ;  /* 0x0000000b080b72a4 */ /* 0x000fe2000f8e020f */
[----:B-1----:R-:W-:Y:S01]  /*10c0*/  IMAD.MOV R0, RZ, RZ, -R3 ;  /* 0x000000ffff007224 */ /* 0x002fe200078e0a03 */
[----:B------:R-:W-:Y:S01]  /*10d0*/  UIADD3 UR16, UR14, -0x40, URZ ;  /* 0xffffffc00e107890 */ /* 0x000fe2000fffe03f */
[----:B------:R-:W-:Y:S01]  /*10e0*/  IMAD.MOV.U32 R2, RZ, RZ, RZ ;  /* 0x000000ffff027224 */ /* 0x000fe200078e00ff */
[----:B------:R-:W-:Y:S01]  /*10f0*/  UISETP.NE.AND UP3, UPT, UR24, URZ, UPT ;  /* 0x0000003f1800728c */ /* 0x000fe2000bf65270 */
[----:B------:R-:W-:Y:S01]  /*1100*/  IMAD R0, R0, R5, RZ ;  /* 0x0000000500007224 */ /* 0x000fe200078e02ff */
[----:B------:R-:W-:-:S02]  /*1110*/  UIMAD.WIDE.U32 UR12, UR8, UR5, URZ ;  /* 0x00000005080c72a5 */ /* 0x000fc4000f8e003f */
[----:B------:R-:W-:Y:S01]  /*1120*/  UIADD3 UR47, UR21, UR11, URZ ;  /* 0x0000000b152f7290 */ /* 0x000fe2000fffe03f */
[----:B------:R-:W-:Y:S01]  /*1130*/  IMAD.HI.U32 R0, R3, R0, R2 ;  /* 0x0000000003007227 */ /* 0x000fe200078e0002 */
[----:B------:R-:W-:Y:S01]  /*1140*/  MOV R2, R4 ;  /* 0x0000000400027202 */ /* 0x000fe20000000f00 */
[----:B------:R-:W-:Y:S02]  /*1150*/  UISETP.NE.AND UP1, UPT, UR30, -0x1, UPT ;  /* 0xffffffff1e00788c */ /* 0x000fe4000bf25270 */
[----:B------:R-:W-:Y:S02]  /*1160*/  USHF.R.S32.HI UR21, URZ, 0x1f, UR16 ;  /* 0x0000001f3f157899 */ /* 0x000fe40008011410 */
[----:B------:R-:W-:Y:S01]  /*1170*/  IMAD.HI.U32 R0, R0, R2, RZ ;  /* 0x0000000200007227 */ /* 0x000fe200078e00ff */
[----:B------:R-:W-:Y:S02]  /*1180*/  UIADD3 UR11, UP2, UR16, UR37, URZ ;  /* 0x00000025100b7290 */ /* 0x000fe4000ff5e03f */
[----:B------:R-:W-:Y:S01]  /*1190*/  UIMAD UR15, UR9, UR5, URZ ;  /* 0x00000005090f72a4 */ /* 0x000fe2000f8e023f */
[----:B------:R-:W-:Y:S01]  /*11a0*/  IMAD.MOV R3, RZ, RZ, -R0 ;  /* 0x000000ffff037224 */ /* 0x000fe200078e0a00 */
[----:B------:R-:W-:-:S02]  /*11b0*/  USEL UR55, UR20, UR12, !UP0 ;  /* 0x0000000c14377287 */ /* 0x000fc4000c000000 */
[----:B------:R-:W-:Y:S01]  /*11c0*/  UIADD3.X UR12, UR21, UR39, URZ, UP2, !UPT ;  /* 0x00000027150c7290 */ /* 0x000fe200097fe43f */
[C---:B------:R-:W-:Y:S01]  /*11d0*/  IMAD R2, R5.reuse, R3, R2 ;  /* 0x0000000305027224 */ /* 0x040fe200078e0202 */
[----:B------:R-:W-:Y:S01]  /*11e0*/  UIMAD UR9, UR9, UR11, URZ ;  /* 0x0000000b090972a4 */ /* 0x000fe2000f8e023f */
[----:B------:R-:W-:Y:S01]  /*11f0*/  ULDC UR61, c[0x0][0x2c4] ;  /* 0x0000b100003d7ab9 */ /* 0x000fe20000000800 */
[----:B------:R-:W-:Y:S02]  /*1200*/  UIMAD.WIDE.U32 UR36, UR8, UR11, URZ ;  /* 0x0000000b082472a5 */ /* 0x000fe4000f8e003f */
[----:B------:R-:W-:Y:S01]  /*1210*/  ISETP.GT.U32.AND P1, PT, R5, R2, PT ;  /* 0x000000020500720c */ /* 0x000fe20003f24070 */
[----:B------:R-:W-:Y:S02]  /*1220*/  UIMAD UR19, UR8, UR12, UR9 ;  /* 0x0000000c081372a4 */ /* 0x000fe4000f8e0209 */
[----:B------:R-:W-:Y:S01]  /*1230*/  @UP3 UIMAD UR8, UR45, UR61, URZ ;  /* 0x0000003d2d0832a4 */ /* 0x000fe2000f8e023f */
[----:B------:R-:W-:Y:S01]  /*1240*/  ULDC.U8 UR25, c[0x0][0x480] ;  /* 0x0001200000197ab9 */ /* 0x000fe20000000000 */
[----:B------:R-:W-:-:S02]  /*1250*/  @UP1 UIADD3 UR22, UR18, UR30, URZ ;  /* 0x0000001e12161290 */ /* 0x000fc4000fffe03f */
[----:B------:R-:W-:Y:S02]  /*1260*/  @UP1 UIADD3 UR31, UR18, UR30, URZ ;  /* 0x0000001e121f1290 */ /* 0x000fe4000fffe03f */
[----:B------:R-:W-:Y:S01]  /*1270*/  UISETP.NE.AND UP4, UPT, UR25, URZ, UPT ;  /* 0x0000003f1900728c */ /* 0x000fe2000bf85270 */
[----:B------:R-:W-:-:S03]  /*1280*/  @UP1 ULDC.64 UR26, c[0x0][0x248] ;  /* 0x00009200001a1ab9 */ /* 0x000fc60000000a00 */
[----:B------:R-:W-:Y:S01]  /*1290*/  @!P1 IMAD.IADD R2, R2, 0x1, -R5 ;  /* 0x0000000102029824 */ /* 0x000fe200078e0a05 */
[----:B------:R-:W-:Y:S01]  /*12a0*/  @!P1 IADD3 R0, R0, 0x1, RZ ;  /* 0x0000000100009810 */ /* 0x000fe20007ffe0ff */
[----:B------:R-:W-:Y:S01]  /*12b0*/  @UP1 ULDC.64 UR24, c[0x0][0x250] ;  /* 0x0000940000181ab9 */ /* 0x000fe20000000a00 */
[----:B------:R-:W-:Y:S01]  /*12c0*/  @UP0 UIADD3 UR47, UR13, UR15, URZ ;  /* 0x0000000f0d2f0290 */ /* 0x000fe2000fffe03f */
[----:B------:R-:W-:Y:S01]  /*12d0*/  PLOP3.LUT P1, PT, PT, PT, UP3, 0x80, 0x0 ;  /* 0x000000000000781c */ /* 0x000fe20003f2f038 */
[----:B------:R-:W-:Y:S01]  /*12e0*/  @UP3 USEL UR9, UR8, UR5, !UP0 ;  /* 0x0000000508093287 */ /* 0x000fe2000c000000 */
[----:B------:R-:W-:Y:S01]  /*12f0*/  ISETP.GE.U32.AND P0, PT, R2, R5, PT ;  /* 0x000000050200720c */ /* 0x000fe20003f06070 */
[----:B------:R-:W-:Y:S01]  /*1300*/  @UP1 UIMAD.WIDE.U32 UR14, UR22, UR26, URZ ;  /* 0x0000001a160e12a5 */ /* 0x000fe2000f8e003f */
[----:B------:R-:W-:Y:S01]  /*1310*/  LOP3.LUT R2, R6, UR54, RZ, 0x3c, !PT ;  /* 0x0000003606027c12 */ /* 0x000fe2000f8e3cff */
[----:B------:R-:W-:Y:S02]  /*1320*/  @UP1 UIMAD UR22, UR22, UR27, URZ ;  /* 0x0000001b161612a4 */ /* 0x000fe4000f8e023f */
[----:B------:R-:W-:Y:S01]  /*1330*/  @UP1 UIMAD.WIDE.U32 UR12, UR31, UR24, URZ ;  /* 0x000000181f0c12a5 */ /* 0x000fe2000f8e003f */
[----:B------:R-:W-:Y:S01]  /*1340*/  ISETP.GE.AND P2, PT, R2, RZ, PT ;  /* 0x000000ff0200720c */ /* 0x000fe20003f46270 */
[----:B------:R-:W-:Y:S01]  /*1350*/  @UP3 ULDC UR8, c[0x0][0x2e4] ;  /* 0x0000b90000083ab9 */ /* 0x000fe20000000800 */
[----:B------:R-:W-:-:S02]  /*1360*/  UIMAD UR50, UR54, UR60, URZ ;  /* 0x0000003c363272a4 */ /* 0x000fc4000f8e023f */
[----:B------:R-:W-:Y:S02]  /*1370*/  @UP3 UIMAD UR20, UR54, UR8, UR9 ;  /* 0x00000008361432a4 */ /* 0x000fe4000f8e0209 */
[----:B------:R-:W-:Y:S01]  /*1380*/  @UP1 UIMAD UR11, UR31, UR25, URZ ;  /* 0x000000191f0b12a4 */ /* 0x000fe2000f8e023f */
[----:B------:R-:W-:Y:S01]  /*1390*/  @P0 VIADD R0, R0, 0x1 ;  /* 0x0000000100000836 */ /* 0x000fe20000000000 */
[----:B------:R-:W-:Y:S01]  /*13a0*/  PLOP3.LUT P0, PT, PT, PT, UP1, 0x80, 0x0 ;  /* 0x000000000000781c */ /* 0x000fe20003f0f018 */
[----:B------:R-:W-:Y:S02]  /*13b0*/  @!UP3 UIMAD UR8, UR45, UR59, UR54 ;  /* 0x0000003b2d08b2a4 */ /* 0x000fe4000f8e0236 */
[----:B------:R-:W-:Y:S01]  /*13c0*/  IMAD.MOV.U32 R4, RZ, RZ, R0 ;  /* 0x000000ffff047224 */ /* 0x000fe200078e0000 */
[----:B------:R-:W-:Y:S02]  /*13d0*/  @!UP0 UIADD3 UR48, UR41, UR44, URZ ;  /* 0x0000002c29308290 */ /* 0x000fe4000fffe03f */
[----:B------:R-:W-:-:S02]  /*13e0*/  USEL UR51, UR32, URZ, UP4 ;  /* 0x0000003f20337287 */ /* 0x000fc4000a000000 */
[----:B------:R-:W-:Y:S01]  /*13f0*/  @UP1 UIADD3 UR31, UR15, UR22, URZ ;  /* 0x000000160f1f1290 */ /* 0x000fe2000fffe03f */
[----:B------:R-:W-:Y:S01]  /*1400*/  @!P2 IADD3 R4, -R4, RZ, RZ ;  /* 0x000000ff0404a210 */ /* 0x000fe20007ffe1ff */
[----:B------:R-:W-:Y:S01]  /*1410*/  USHF.R.S32.HI UR38, URZ, 0x1f, UR28 ;  /* 0x0000001f3f267899 */ /* 0x000fe2000801141c */
[----:B------:R-:W-:Y:S01]  /*1420*/  @!P3 LOP3.LUT R4, RZ, R6, RZ, 0x33, !PT ;  /* 0x00000006ff04b212 */ /* 0x000fe200078e33ff */
[----:B------:R-:W-:Y:S02]  /*1430*/  USHF.R.S32.HI UR52, URZ, 0x1f, UR50 ;  /* 0x0000001f3f347899 */ /* 0x000fe40008011432 */
[----:B------:R-:W-:Y:S02]  /*1440*/  USHF.R.S32.HI UR39, URZ, 0x6, UR33 ;  /* 0x000000063f277899 */ /* 0x000fe40008011421 */
[----:B------:R-:W-:Y:S02]  /*1450*/  @UP1 UIADD3 UR32, UR13, UR11, URZ ;  /* 0x0000000b0d201290 */ /* 0x000fe4000fffe03f */
[----:B------:R-:W-:-:S02]  /*1460*/  USEL UR49, UR49, URZ, UP4 ;  /* 0x0000003f31317287 */ /* 0x000fc4000a000000 */
[----:B------:R-:W-:Y:S02]  /*1470*/  @!UP3 UIMAD UR20, UR8, UR61, URZ ;  /* 0x0000003d0814b2a4 */ /* 0x000fe4000f8e023f */
[----:B------:R-:W-:Y:S01]  /*1480*/  UIADD3 UR44, UR37, UR19, URZ ;  /* 0x00000013252c7290 */ /* 0x000fe2000fffe03f */
        /* <DEDUP_REMOVED lines=15> */
.L_x_381:
        /* <DEDUP_REMOVED lines=13> */
.L_x_382:
        /* <DEDUP_REMOVED lines=11> */
.L_x_383:
[----:B------:R-:W-:-:S04]  /*1700*/  UIMAD UR5, UR45, UR59, UR54 ;  /* 0x0000003b2d0572a4 */ /* 0x000fc8000f8e0236 */
[----:B------:R-:W-:-:S12]  /*1710*/  UIMAD UR5, UR5, UR57, URZ ;  /* 0x00000039050572a4 */ /* 0x000fd8000f8e023f */
.L_x_384:
[----:B------:R-:W1:Y:S01]  /*1720*/  S2R R21, SR_TID.X ;  /* 0x0000000000157919 */ /* 0x000e620000002100 */
[----:B------:R-:W2:Y:S01]  /*1730*/  LDC.64 R10, c[0x0][0x420] ;  /* 0x00010800ff0a7b82 */ /* 0x000ea20000000a00 */
[----:B------:R-:W-:Y:S01]  /*1740*/  UIADD3 UR37, UR16, UR5, URZ ;  /* 0x0000000510257290 */ /* 0x000fe2000fffe03f */
[----:B------:R-:W-:Y:S01]  /*1750*/  BSSY B1, `(.L_x_380) ;  /* 0x0000737000017945 */ /* 0x000fe20003800000 */
[----:B------:R-:W-:Y:S01]  /*1760*/  UIADD3 UR5, -UR10, UR29, UR28 ;  /* 0x0000001d0a057290 */ /* 0x000fe2000fffe11c */
[----:B------:R-:W-:Y:S01]  /*1770*/  ULDC UR9, c[0x0][0x398] ;  /* 0x0000e60000097ab9 */ /* 0x000fe20000000800 */
[----:B------:R-:W-:Y:S01]  /*1780*/  ULDC.64 UR12, c[0x0][0x428] ;  /* 0x00010a00000c7ab9 */ /* 0x000fe20000000a00 */
[----:B------:R-:W-:Y:S02]  /*1790*/  UIMAD UR19, UR60, UR59, URZ ;  /* 0x0000003b3c1372a4 */ /* 0x000fe4000f8e023f */
[----:B------:R-:W-:Y:S02]  /*17a0*/  UIADD3 UR5, UR5, -UR9, URZ ;  /* 0x8000000905057290 */ /* 0x000fe4000fffe03f */
[----:B------:R-:W-:Y:S01]  /*17b0*/  UIADD3 UR33, UR16, UR20, URZ ;  /* 0x0000001410217290 */ /* 0x000fe2000fffe03f */
[----:B------:R-:W-:Y:S01]  /*17c0*/  ULDC.64 UR14, c[0x0][0x258] ;  /* 0x00009600000e7ab9 */ /* 0x000fe20000000a00 */
[----:B------:R-:W-:Y:S01]  /*17d0*/  ULDC.64 UR60, c[0x0][0x2b0] ;  /* 0x0000ac00003c7ab9 */ /* 0x000fe20000000a00 */
[----:B------:R-:W-:Y:S01]  /*17e0*/  IMAD.U32 R12, RZ, RZ, UR14 ;  /* 0x0000000eff0c7e24 */ /* 0x000fe2000f8e00ff */
[----:B------:R-:W-:Y:S01]  /*17f0*/  ULDC.64 UR42, c[0x0][0x210] ;  /* 0x00008400002a7ab9 */ /* 0x000fe20000000a00 */
[----:B------:R-:W-:Y:S01]  /*1800*/  ULDC.64 UR40, c[0x0][0x3e0] ;  /* 0x0000f80000287ab9 */ /* 0x000fe20000000a00 */
[----:B-1----:R-:W-:-:S04]  /*1810*/  SHF.R.S32.HI R28, RZ, 0x1f, R21 ;  /* 0x0000001fff1c7819 */ /* 0x002fc80000011415 */
[CC--:B------:R-:W-:Y:S02]  /*1820*/  LEA.HI R0, R28.reuse, R21.reuse, RZ, 0x3 ;  /* 0x000000151c007211 */ /* 0x0c0fe400078f18ff */
[----:B------:R-:W-:Y:S02]  /*1830*/  LEA.HI R16, R28, R21, RZ, 0x5 ;  /* 0x000000151c107211 */ /* 0x000fe400078f28ff */
[----:B------:R-:W-:Y:S02]  /*1840*/  LOP3.LUT R2, R0, 0xfffffff8, RZ, 0xc0, !PT ;  /* 0xfffffff800027812 */ /* 0x000fe400078ec0ff */
[----:B------:R-:W-:Y:S02]  /*1850*/  SHF.R.S32.HI R0, RZ, 0x3, R0 ;  /* 0x00000003ff007819 */ /* 0x000fe40000011400 */
[----:B------:R-:W-:Y:S01]  /*1860*/  SHF.R.S32.HI R17, RZ, 0x5, R16 ;  /* 0x00000005ff117819 */ /* 0x000fe20000011410 */
[----:B------:R-:W-:Y:S01]  /*1870*/  IMAD.IADD R2, R21, 0x1, -R2 ;  /* 0x0000000115027824 */ /* 0x000fe200078e0a02 */
[----:B------:R-:W-:-:S02]  /*1880*/  SHF.R.S32.HI R18, RZ, 0x1f, R0 ;  /* 0x0000001fff127819 */ /* 0x000fc40000011400 */
[----:B------:R-:W-:Y:S01]  /*1890*/  IADD3 R5, P1, R0, UR16, RZ ;  /* 0x0000001000057c10 */ /* 0x000fe2000ff3e0ff */
[----:B------:R-:W-:Y:S02]  /*18a0*/  IMAD.SHL.U32 R2, R2, 0x8, RZ ;  /* 0x0000000802027824 */ /* 0x000fe400078e00ff */
[C---:B--2---:R-:W-:Y:S01]  /*18b0*/  IMAD R14, R18.reuse, R10, RZ ;  /* 0x0000000a120e7224 */ /* 0x044fe200078e02ff */
[----:B------:R-:W-:Y:S02]  /*18c0*/  IADD3.X R6, R18, UR21, RZ, P1, !PT ;  /* 0x0000001512067c10 */ /* 0x000fe40008ffe4ff */
[----:B------:R-:W-:Y:S01]  /*18d0*/  SHF.R.S32.HI R3, RZ, 0x1f, R2 ;  /* 0x0000001fff037819 */ /* 0x000fe20000011402 */
[----:B------:R-:W-:Y:S02]  /*18e0*/  IMAD R14, R0, R11, R14 ;  /* 0x0000000b000e7224 */ /* 0x000fe400078e020e */
[----:B------:R-:W-:Y:S02]  /*18f0*/  IMAD R8, R6, UR34, RZ ;  /* 0x0000002206087c24 */ /* 0x000fe4000f8e02ff */
[----:B------:R-:W-:-:S04]  /*1900*/  IMAD.WIDE.U32 R6, R5, UR34, R2 ;  /* 0x0000002205067c25 */ /* 0x000fc8000f8e0002 */
[----:B------:R-:W-:Y:S01]  /*1910*/  IMAD R5, R5, UR35, R8 ;  /* 0x0000002305057c24 */ /* 0x000fe2000f8e0208 */
[----:B------:R-:W-:Y:S01]  /*1920*/  IADD3 R8, P1, R6, UR53, RZ ;  /* 0x0000003506087c10 */ /* 0x000fe2000ff3e0ff */
[----:B------:R-:W-:-:S03]  /*1930*/  USHF.R.S32.HI UR53, URZ, 0x1f, UR54 ;  /* 0x0000001f3f357899 */ /* 0x000fc60008011436 */
[----:B------:R-:W-:Y:S01]  /*1940*/  IADD3.X R9, R7, UR46, R5, P1, !PT ;  /* 0x0000002e07097c10 */ /* 0x000fe20008ffe405 */
[----:B------:R-:W-:Y:S01]  /*1950*/  IMAD R5, R10, UR21, RZ ;  /* 0x000000150a057c24 */ /* 0x000fe2000f8e02ff */
[----:B------:R-:W-:Y:S01]  /*1960*/  IADD3 R6, P1, R2, UR8, RZ ;  /* 0x0000000802067c10 */ /* 0x000fe2000ff3e0ff */
[----:B------:R-:W-:Y:S02]  /*1970*/  USHF.L.U32 UR8, UR19, 0x6, URZ ;  /* 0x0000000613087899 */ /* 0x000fe4000800063f */
[----:B------:R-:W-:Y:S01]  /*1980*/  IMAD R5, R11, UR16, R5 ;  /* 0x000000100b057c24 */ /* 0x000fe2000f8e0205 */
[----:B------:R-:W-:Y:S01]  /*1990*/  IADD3.X R7, R3, UR48, RZ, P1, !PT ;  /* 0x0000003003077c10 */ /* 0x000fe20008ffe4ff */
[----:B------:R-:W-:Y:S01]  /*19a0*/  UIADD3 UR11, UP2, UP0, UR36, UR8, UR50 ;  /* 0x00000008240b7290 */ /* 0x000fe2000f85e032 */
[----:B------:R-:W-:Y:S01]  /*19b0*/  IMAD.WIDE.U32 R8, R12, UR54, R8 ;  /* 0x000000360c087c25 */ /* 0x000fe2000f8e0008 */
[----:B------:R-:W-:Y:S02]  /*19c0*/  USHF.R.S32.HI UR8, URZ, 0x1f, UR8 ;  /* 0x0000001f3f087899 */ /* 0x000fe40008011408 */
[----:B------:R-:W-:Y:S01]  /*19d0*/  UIMAD UR9, UR53, UR12, URZ ;  /* 0x0000000c350972a4 */ /* 0x000fe2000f8e023f */
[----:B------:R-:W-:Y:S01]  /*19e0*/  IMAD.WIDE.U32 R6, R10, UR16, R6 ;  /* 0x000000100a067c25 */ /* 0x000fe2000f8e0006 */
[----:B------:R-:W-:Y:S01]  /*19f0*/  USHF.R.S32.HI UR16, URZ, 0x1f, UR5 ;  /* 0x0000001f3f107899 */ /* 0x000fe20008011405 */
[----:B------:R-:W-:Y:S01]  /*1a00*/  LEA R236, P3, R8, UR42, 0x1 ;  /* 0x0000002a08ec7c11 */ /* 0x000fe2000f8608ff */
[----:B------:R-:W-:Y:S01]  /*1a10*/  UIADD3.X UR8, UR44, UR8, UR52, UP2, UP0 ;  /* 0x000000082c087290 */ /* 0x000fe200097e0434 */
[----:B------:R-:W-:Y:S01]  /*1a20*/  IMAD.IADD R7, R7, 0x1, R5 ;  /* 0x0000000107077824 */ /* 0x000fe200078e0205 */
[----:B------:R-:W-:Y:S01]  /*1a30*/  ULEA.HI UR16, UR16, UR5, URZ, 0x6 ;  /* 0x0000000510107291 */ /* 0x000fe2000f8f303f */
[----:B------:R-:W-:Y:S01]  /*1a40*/  IMAD.U32 R5, RZ, RZ, UR12 ;  /* 0x0000000cff057e24 */ /* 0x000fe2000f8e00ff */
[----:B------:R-:W-:-:S02]  /*1a50*/  UIADD3 UR11, UP3, UP2, UR51, UR11, UR55 ;  /* 0x0000000b330b7290 */ /* 0x000fc4000fa7e037 */
[----:B------:R-:W-:Y:S01]  /*1a60*/  USHF.R.S32.HI UR16, URZ, 0x6, UR16 ;  /* 0x000000063f107899 */ /* 0x000fe20008011410 */
[----:B------:R-:W-:Y:S01]  /*1a70*/  IMAD.WIDE.U32 R6, R5, UR54, R6 ;  /* 0x0000003605067c25 */ /* 0x000fe2000f8e0006 */
[----:B------:R-:W-:Y:S01]  /*1a80*/  LOP3.LUT R5, R16, 0xffffffe0, RZ, 0xc0, !PT ;  /* 0xffffffe010057812 */ /* 0x000fe200078ec0ff */
[----:B------:R-:W-:Y:S02]  /*1a90*/  UIADD3.X UR5, UR49, UR8, UR47, UP3, UP2 ;  /* 0x0000000831057290 */ /* 0x000fe40009fe442f */
[----:B------:R-:W-:Y:S02]  /*1aa0*/  UISETP.LT.AND UP0, UPT, URZ, UR16, UPT ;  /* 0x000000103f00728c */ /* 0x000fe4000bf01270 */
[----:B------:R-:W-:Y:S01]  /*1ab0*/  IMAD.IADD R5, R21, 0x1, -R5 ;  /* 0x0000000115057824 */ /* 0x000fe200078e0a05 */
[----:B------:R-:W-:Y:S01]  /*1ac0*/  ULDC.64 UR20, c[0x0][0x400] ;  /* 0x0001000000147ab9 */ /* 0x000fe20000000a00 */
[----:B------:R-:W-:Y:S02]  /*1ad0*/  USEL UR16, URZ, UR16, !UP0 ;  /* 0x000000103f107287 */ /* 0x000fe4000c000000 */
[----:B------:R-:W-:Y:S01]  /*1ae0*/  IMAD R13, R17, UR19, R5 ;  /* 0x00000013110d7c24 */ /* 0x000fe2000f8e0205 */
[----:B------:R-:W-:-:S02]  /*1af0*/  UIMAD UR13, UR54, UR13, UR9 ;  /* 0x0000000d360d72a4 */ /* 0x000fc4000f8e0209 */
[----:B------:R-:W-:Y:S02]  /*1b00*/  UIMAD UR9, UR53, UR14, URZ ;  /* 0x0000000e350972a4 */ /* 0x000fe4000f8e023f */
[----:B------:R-:W-:Y:S01]  /*1b10*/  IADD3 R12, P1, R13, UR11, RZ ;  /* 0x0000000b0d0c7c10 */ /* 0x000fe2000ff3e0ff */
[----:B------:R-:W-:Y:S01]  /*1b20*/  UISETP.GT.AND UP0, UPT, UR39, UR16, UPT ;  /* 0x000000102700728c */ /* 0x000fe2000bf04270 */
[----:B------:R-:W-:Y:S01]  /*1b30*/  VIADD R7, R7, UR13 ;  /* 0x0000000d07077c36 */ /* 0x000fe20008000000 */
[----:B------:R-:W-:Y:S01]  /*1b40*/  UIMAD UR15, UR54, UR15, UR9 ;  /* 0x0000000f360f72a4 */ /* 0x000fe2000f8e0209 */
[----:B------:R-:W-:Y:S01]  /*1b50*/  LEA.HI.X.SX32 R13, R13, UR5, 0x1, P1 ;  /* 0x000000050d0d7c11 */ /* 0x000fe200088f0eff */
[----:B------:R-:W-:Y:S01]  /*1b60*/  UIMAD.WIDE UR8, UR33, 0x4, UR60 ;  /* 0x00000004210878a5 */ /* 0x000fe2000f8e023c */
[----:B------:R-:W-:Y:S01]  /*1b70*/  LEA R228, P1, R12, UR20, 0x2 ;  /* 0x000000140ce47c11 */ /* 0x000fe2000f8210ff */
[----:B------:R-:W-:Y:S01]  /*1b80*/  IMAD.WIDE.U32 R6, R0, R10, R6 ;  /* 0x0000000a00067225 */ /* 0x000fe200078e0006 */
[----:B------:R-:W-:Y:S01]  /*1b90*/  ULDC.64 UR60, c[0x0][0x478] ;  /* 0x00011e00003c7ab9 */ /* 0x000fe20000000a00 */
[----:B------:R-:W-:Y:S01]  /*1ba0*/  UIADD3 UR5, UR39, -0x1, URZ ;  /* 0xffffffff27057890 */ /* 0x000fe2000fffe03f */
[----:B------:R-:W-:Y:S01]  /*1bb0*/  LEA.HI.X R229, R12, UR21, R13, 0x2, P1 ;  /* 0x000000150ce57c11 */ /* 0x000fe200088f140d */
[----:B------:R-:W-:Y:S01]  /*1bc0*/  VIADD R9, R9, UR15 ;  /* 0x0000000f09097c36 */ /* 0x000fe20008000000 */
[----:B------:R-:W-:Y:S01]  /*1bd0*/  PLOP3.LUT P1, PT, PT, PT, UP0, 0x80, 0x0 ;  /* 0x000000000000781c */ /* 0x000fe20003f2f008 */
[----:B------:R-:W-:Y:S01]  /*1be0*/  UIMAD.WIDE UR14, UR37, 0x4, UR60 ;  /* 0x00000004250e78a5 */ /* 0x000fe2000f8e023c */
[----:B------:R-:W-:Y:S01]  /*1bf0*/  IMAD.IADD R7, R7, 0x1, R14 ;  /* 0x0000000107077824 */ /* 0x000fe200078e020e */
[----:B------:R-:W-:Y:S01]  /*1c00*/  LEA R234, P2, R6, UR40, 0x1 ;  /* 0x0000002806ea7c11 */ /* 0x000fe2000f8408ff */
[----:B------:R-:W-:Y:S01]  /*1c10*/  UMOV UR12, UR8 ;  /* 0x00000008000c7c82 */ /* 0x000fe20008000000 */
[----:B------:R-:W-:Y:S01]  /*1c20*/  LEA.HI.X R237, R8, UR43, R9, 0x1, P3 ;  /* 0x0000002b08ed7c11 */ /* 0x000fe200098f0c09 */
[----:B------:R-:W-:Y:S01]  /*1c30*/  UMOV UR11, UR9 ;  /* 0x00000009000b7c82 */ /* 0x000fe20008000000 */
[----:B------:R-:W-:Y:S01]  /*1c40*/  LEA.HI.X R235, R6, UR41, R7, 0x1, P2 ;  /* 0x0000002906eb7c11 */ /* 0x000fe200090f0c07 */
[----:B------:R-:W-:-:S05]  /*1c50*/  UMOV UR13, UR15 ;  /* 0x0000000f000d7c82 */ /* 0x000fca0008000000 */
        /* <DEDUP_REMOVED lines=20> */
.L_x_386:
        /* <DEDUP_REMOVED lines=19> */
.L_x_387:
[----:B------:R-:W-:Y:S01]  /*1ed0*/  UIMAD UR5, UR38, UR8, URZ ;  /* 0x00000008260572a4 */ /* 0x000fe2000f8e023f */
[----:B------:R-:W-:Y:S01]  /*1ee0*/  IMAD.U32 R4, RZ, RZ, UR8 ;  /* 0x00000008ff047e24 */ /* 0x000fe2000f8e00ff */
[----:B------:R-:W-:Y:S01]  /*1ef0*/  UIMAD UR10, UR17, -0x40, UR10 ;  /* 0xffffffc0110a78a4 */ /* 0x000fe2000f8e020a */
        /* <DEDUP_REMOVED lines=30> */
.L_x_389:
[----:B------:R-:W-:Y:S05]  /*20e0*/  BSYNC B0 ;  /* 0x0000000000007941 */ /* 0x000fea0003800000 */
.L_x_388:
[----:B------:R-:W-:Y:S04]  /*20f0*/  BSSY B0, `(.L_x_390) ;  /* 0x0000010000007945 */ /* 0x000fe80003800000 */
[----:B------:R-:W-:Y:S05]  /*2100*/  @P0 BRA `(.L_x_391) ;  /* 0x0000000000380947 */ /* 0x000fea0003800000 */
[----:B-1----:R-:W-:Y:S01]  /*2110*/  IADD3 R4, P2, R0, 0x20, RZ ;  /* 0x0000002000047810 */ /* 0x002fe20007f5e0ff */
[----:B------:R-:W-:Y:S01]  /*2120*/  ULDC.64 UR10, c[0x0][0x3f0] ;  /* 0x0000fc00000a7ab9 */ /* 0x000fe20000000a00 */
[----:B------:R-:W-:Y:S02]  /*2130*/  MOV R7, R10 ;  /* 0x0000000a00077202 */ /* 0x000fe40000000f00 */
[----:B------:R-:W-:Y:S01]  /*2140*/  IADD3.X R5, RZ, R18, RZ, P2, !PT ;  /* 0x00000012ff057210 */ /* 0x000fe200017fe4ff */
        /* <DEDUP_REMOVED lines=10> */
.L_x_391:
[----:B------:R-:W-:Y:S05]  /*21f0*/  BSYNC B0 ;  /* 0x0000000000007941 */ /* 0x000fea0003800000 */
.L_x_390:
[----:B-12---:R-:W-:Y:S01]  /*2200*/  IMAD.U32 R4, RZ, RZ, UR12 ;  /* 0x0000000cff047e24 */ /* 0x006fe2000f8e00ff */
[----:B------:R-:W-:Y:S01]  /*2210*/  UIMAD UR5, UR38, UR12, URZ ;  /* 0x0000000c260572a4 */ /* 0x000fe2000f8e023f */
[----:B------:R-:W-:Y:S01]  /*2220*/  BSSY B0, `(.L_x_392) ;  /* 0x000001b000007945 */ /* 0x000fe20003800000 */
[----:B------:R-:W-:Y:S01]  /*2230*/  USHF.R.S32.HI UR10, URZ, 0x1f, UR54 ;  /* 0x0000001f3f0a7899 */ /* 0x000fe20008011436 */
[----:B------:R-:W-:Y:S01]  /*2240*/  IMAD.WIDE.U32 R2, R4, UR28, R2 ;  /* 0x0000001c04027c25 */ /* 0x000fe2000f8e0002 */
[----:B------:R-:W-:Y:S01]  /*2250*/  UIMAD UR5, UR28, UR13, UR5 ;  /* 0x0000000d1c0572a4 */ /* 0x000fe2000f8e0205 */
[----:B------:R-:W-:Y:S01]  /*2260*/  ULDC.64 UR8, c[0x0][0x470] ;  /* 0x00011c0000087ab9 */ /* 0x000fe20000000a00 */
[----:B------:R-:W-:-:S04]  /*2270*/  IADD3 R4, P2, R2, UR16, RZ ;  /* 0x0000001002047c10 */ /* 0x000fc8000ff5e0ff */
        /* <DEDUP_REMOVED lines=21> */
.L_x_393:
[----:B------:R-:W-:Y:S05]  /*23d0*/  BSYNC B0 ;  /* 0x0000000000007941 */ /* 0x000fea0003800000 */
.L_x_392:
        /* <DEDUP_REMOVED lines=14> */
[----:B------:R1:W-:Y:S01]  /*24c0*/  STG.E.128 desc[UR6][R2.64+0x180], RZ ;  /* 0x000180ff02007986 */ /* 0x0003e2000c101d06 */
[----:B------:R-:W-:Y:S05]  /*24d0*/  BRA `(.L_x_394) ;  /* 0x0000006400787947 */ /* 0x000fea0003800000 */
.L_x_385:
[----:B------:R-:W-:Y:S01]  /*24e0*/  PLOP3.LUT P0, PT, PT, PT, UP4, 0x80, 0x0 ;  /* 0x000000000000781c */ /* 0x000fe20003f0f048 */
[----:B------:R-:W-:Y:S01]  /*24f0*/  UIMAD UR8, UR5, -0x40, UR29 ;  /* 0xffffffc0050878a4 */ /* 0x000fe2000f8e021d */
[----:B------:R-:W-:Y:S01]  /*2500*/  VIADD R12, R0, 0x20 ;  /* 0x00000020000c7836 */ /* 0x000fe20000000000 */
[----:B------:R-:W-:Y:S01]  /*2510*/  ULEA.HI UR9, UR5, UR5, URZ, 0x1 ;  /* 0x0000000505097291 */ /* 0x000fe2000f8f083f */
[----:B------:R-:W-:Y:S01]  /*2520*/  IMAD.WIDE.U32 R6, R10, 0x40, RZ ;  /* 0x000000400a067825 */ /* 0x000fe200078e00ff */
[----:B------:R-:W-:Y:S01]  /*2530*/  LEA R232, R250, UR4, 0x1 ;  /* 0x00000004fae87c11 */ /* 0x000fe2000f8e08ff */
[----:B------:R-:W-:Y:S07]  /*2540*/  BSSY B0, `(.L_x_395) ;  /* 0x000003d000007945 */ /* 0x000fee0003800000 */
[----:B------:R-:W-:Y:S01]  /*2550*/  @P0 BAR.SYNC.DEFER_BLOCKING 0x0 ;  /* 0x0000000000000b1d */ /* 0x000fe20000010000 */
[----:B------:R-:W-:Y:S01]  /*2560*/  ISETP.GE.AND P1, PT, R12, UR8, PT ;  /* 0x000000080c007c0c */ /* 0x000fe2000bf26270 */
[----:B------:R-:W-:Y:S01]  /*2570*/  IMAD.SHL.U32 R11, R11, 0x40, RZ ;  /* 0x000000400b0b7824 */ /* 0x000fe200078e00ff */
[----:B------:R-:W-:Y:S01]  /*2580*/  ISETP.GE.AND P2, PT, R0, UR8, PT ;  /* 0x0000000800007c0c */ /* 0x000fe2000bf46270 */
[----:B------:R-:W-:-:S04]  /*2590*/  ULOP3.LUT UR9, UR9, 0xfffffffe, URZ, 0xc0, !UPT ;  /* 0xfffffffe09097892 */ /* 0x000fc8000f8ec03f */
[----:B------:R-:W-:-:S04]  /*25a0*/  UIADD3 UR9, UR5, -UR9, URZ ;  /* 0x8000000905097290 */ /* 0x000fc8000fffe03f */
[----:B------:R-:W-:Y:S02]  /*25b0*/  UISETP.NE.AND UP0, UPT, UR9, 0x1, UPT ;  /* 0x000000010900788c */ /* 0x000fe4000bf05270 */
[----:B------:R-:W-:-:S04]  /*25c0*/  @!P1 IADD3 R6, P3, R234, R6, RZ ;  /* 0x00000006ea069210 */ /* 0x000fc80007f7e0ff */
[----:B------:R-:W-:Y:S02]  /*25d0*/  @!P1 IADD3.X R7, R235, R7, R11, P3, !PT ;  /* 0x00000007eb079210 */ /* 0x000fe40001ffe40b */
[----:B------:R-:W-:Y:S01]  /*25e0*/  PLOP3.LUT P0, PT, PT, PT, UP0, 0x80, 0x0 ;  /* 0x000000000000781c */ /* 0x000fe20003f0f008 */
        /* <DEDUP_REMOVED lines=21> */
[----:B------:R2:W-:Y:S02]  /*2740*/  @!P1 LDGSTS.E.BYPASS.LTC128B.128 [R232+0x17000], desc[UR6][R6.64+0x180] ;  /* 0x1700018006e89fae */ /* 0x0005e4000b901d46 */
[----:B--2---:R-:W-:-:S05]  /*2750*/  VIADD R6, R250, 0x4000 ;  /* 0x00004000fa067836 */ /* 0x004fca0000000000 */
[----:B------:R-:W-:-:S04]  /*2760*/  SEL R6, R6, R250, !P0 ;  /* 0x000000fa06067207 */ /* 0x000fc80004000000 */
[----:B------:R-:W-:Y:S01]  /*2770*/  LEA R231, R6, UR4, 0x1 ;  /* 0x0000000406e77c11 */ /* 0x000fe2000f8e08ff */
[----:B-1----:R-:W-:Y:S06]  /*2780*/  @!P2 BRA `(.L_x_396) ;  /* 0x000000000044a947 */ /* 0x002fec0003800000 */
        /* <DEDUP_REMOVED lines=17> */
.L_x_396:
[----:B------:R-:W-:Y:S01]  /*28a0*/  @!PT LDS RZ, [RZ] ;  /* 0x00000000fffff984 */ /* 0x000fe20000000800 */
[----:B------:R-:W-:Y:S01]  /*28b0*/  @!PT LDS RZ, [RZ] ;  /* 0x00000000fffff984 */ /* 0x000fe20000000800 */
[----:B------:R-:W-:Y:S01]  /*28c0*/  @!PT LDS RZ, [RZ] ;  /* 0x00000000fffff984 */ /* 0x000fe20000000800 */
[----:B------:R1:W-:Y:S04]  /*28d0*/  LDGSTS.E.BYPASS.LTC128B.128 [R231], desc[UR6][R236.64] ;  /* 0x00000000ece77fae */ /* 0x0003e8000b901d46 */
[----:B------:R1:W-:Y:S04]  /*28e0*/  LDGSTS.E.BYPASS.LTC128B.128 [R231+0x2000], desc[UR6][R236.64+0x80] ;  /* 0x02000080ece77fae */ /* 0x0003e8000b901d46 */
[----:B------:R1:W-:Y:S04]  /*28f0*/  LDGSTS.E.BYPASS.LTC128B.128 [R231+0x4000], desc[UR6][R236.64+0x100] ;  /* 0x04000100ece77fae */ /* 0x0003e8000b901d46 */
[----:B------:R1:W-:Y:S02]  /*2900*/  LDGSTS.E.BYPASS.LTC128B.128 [R231+0x6000], desc[UR6][R236.64+0x180] ;  /* 0x06000180ece77fae */ /* 0x0003e4000b901d46 */
.L_x_397:
[----:B------:R-:W-:Y:S05]  /*2910*/  BSYNC B0 ;  /* 0x0000000000007941 */ /* 0x000fea0003800000 */
.L_x_395:
        /* <DEDUP_REMOVED lines=21> */
.L_x_399:
[----:B------:R-:W-:Y:S01]  /*2a70*/  IMAD.U32 R7, RZ, RZ, UR9 ;  /* 0x00000009ff077e24 */ /* 0x000fe2000f8e00ff */
[----:B------:R-:W-:-:S04]  /*2a80*/  IADD3 R6, P1, R236, UR20, RZ ;  /* 0x00000014ec067c10 */ /* 0x000fc8000ff3e0ff */
[----:B------:R-:W-:-:S05]  /*2a90*/  IADD3.X R7, R237, UR21, R7, P1, !PT ;  /* 0x00000015ed077c10 */ /* 0x000fca0008ffe407 */
[----:B------:R-:W-:Y:S01]  /*2aa0*/  @!PT LDS RZ, [RZ] ;  /* 0x00000000fffff984 */ /* 0x000fe20000000800 */
[----:B------:R-:W-:Y:S01]  /*2ab0*/  @!PT LDS RZ, [RZ] ;  /* 0x00000000fffff984 */ /* 0x000fe20000000800 */
[----:B------:R-:W-:Y:S01]  /*2ac0*/  @!PT LDS RZ, [RZ] ;  /* 0x00000000fffff984 */ /* 0x000fe20000000800 */
[----:B------:R3:W-:Y:S04]  /*2ad0*/  LDGSTS.E.BYPASS.LTC128B.128 [R231+0x1000], desc[UR6][R6.64] ;  /* 0x0100000006e77fae */ /* 0x0007e8000b901d46 */
[----:B------:R3:W-:Y:S04]  /*2ae0*/  LDGSTS.E.BYPASS.LTC128B.128 [R231+0x3000], desc[UR6][R6.64+0x80] ;  /* 0x0300008006e77fae */ /* 0x0007e8000b901d46 */
[----:B------:R3:W-:Y:S04]  /*2af0*/  LDGSTS.E.BYPASS.LTC128B.128 [R231+0x5000], desc[UR6][R6.64+0x100] ;  /* 0x0500010006e77fae */ /* 0x0007e8000b901d46 */
[----:B------:R3:W-:Y:S02]  /*2b00*/  LDGSTS.E.BYPASS.LTC128B.128 [R231+0x7000], desc[UR6][R6.64+0x180] ;  /* 0x0700018006e77fae */ /* 0x0007e4000b901d46 */
.L_x_400:
[----:B------:R-:W-:Y:S05]  /*2b10*/  BSYNC B0 ;  /* 0x0000000000007941 */ /* 0x000fea0003800000 */
.L_x_398:
[----:B------:R-:W-:Y:S01]  /*2b20*/  SHF.R.S32.HI R14, RZ, 0x1f, R5 ;  /* 0x0000001fff0e7819 */ /* 0x000fe20000011405 */
[----:B------:R-:W-:Y:S01]  /*2b30*/  UIMAD UR15, UR38, UR26, URZ ;  /* 0x0000001a260f72a4 */ /* 0x000fe2000f8e023f */
[----:B---3--:R-:W-:Y:S01]  /*2b40*/  IMAD.U32 R6, RZ, RZ, UR26 ;  /* 0x0000001aff067e24 */ /* 0x008fe2000f8e00ff */
[----:B------:R-:W-:Y:S01]  /*2b50*/  UIMAD UR9, UR38, UR24, URZ ;  /* 0x00000018260972a4 */ /* 0x000fe2000f8e023f */
[----:B------:R-:W-:Y:S01]  /*2b60*/  LEA.HI R14, R14, R5, RZ, 0x2 ;  /* 0x000000050e0e7211 */ /* 0x000fe200078f10ff */
[----:B------:R-:W-:Y:S01]  /*2b70*/  IMAD.U32 R5, RZ, RZ, UR24 ;  /* 0x00000018ff057e24 */ /* 0x000fe2000f8e00ff */
[----:B------:R-:W-:Y:S01]  /*2b80*/  UIMAD UR19, UR28, UR27, UR15 ;  /* 0x0000001b1c1372a4 */ /* 0x000fe2000f8e020f */
[----:B------:R-:W-:Y:S01]  /*2b90*/  SHF.R.S32.HI R8, RZ, 0x1f, R16 ;  /* 0x0000001fff087819 */ /* 0x000fe20000011410 */
[----:B------:R-:W-:Y:S01]  /*2ba0*/  UIMAD UR15, UR28, UR25, UR9 ;  /* 0x000000191c0f72a4 */ /* 0x000fe2000f8e0209 */
[----:B------:R-:W-:Y:S01]  /*2bb0*/  IMAD.WIDE.U32 R6, R6, UR28, R2 ;  /* 0x0000001c06067c25 */ /* 0x000fe2000f8e0002 */
[----:B------:R-:W-:Y:S01]  /*2bc0*/  UIMAD UR9, UR17, -0x40, UR10 ;  /* 0xffffffc0110978a4 */ /* 0x000fe2000f8e020a */
[----:B------:R-:W-:Y:S01]  /*2bd0*/  SHF.R.S32.HI R14, RZ, 0x2, R14 ;  /* 0x00000002ff0e7819 */ /* 0x000fe2000001140e */
[----:B------:R-:W-:Y:S01]  /*2be0*/  ULDC.64 UR20, c[0x0][0x268] ;  /* 0x00009a0000147ab9 */ /* 0x000fe20000000a00 */
[----:B------:R-:W-:Y:S01]  /*2bf0*/  IMAD.WIDE.U32 R2, R5, UR28, R2 ;  /* 0x0000001c05027c25 */ /* 0x000fe2000f8e0002 */
[----:B------:R-:W-:Y:S01]  /*2c00*/  LEA.HI R5, R8, R17, RZ, 0x2 ;  /* 0x0000001108057211 */ /* 0x000fe200078f10ff */
[----:B------:R-:W3:Y:S01]  /*2c10*/  LDC R248, c[0x0][0x270] ;  /* 0x00009c00fff87b82 */ /* 0x000ee20000000800 */
[----:B------:R-:W-:Y:S01]  /*2c20*/  ISETP.GE.AND P1, PT, R12, UR9, PT ;  /* 0x000000090c007c0c */ /* 0x000fe2000bf26270 */
[----:B------:R-:W-:Y:S01]  /*2c30*/  IMAD.U32 R8, RZ, RZ, UR15 ;  /* 0x0000000fff087e24 */ /* 0x000fe2000f8e00ff */
[----:B------:R-:W-:Y:S01]  /*2c40*/  IADD3 R2, P2, R2, UR22, RZ ;  /* 0x0000001602027c10 */ /* 0x000fe2000ff5e0ff */
[----:B------:R-:W-:Y:S01]  /*2c50*/  IMAD.U32 R9, RZ, RZ, UR19 ;  /* 0x00000013ff097e24 */ /* 0x000fe2000f8e00ff */
[----:B------:R-:W-:Y:S01]  /*2c60*/  LOP3.LUT R5, R5, 0xfffffffc, RZ, 0xc0, !PT ;  /* 0xfffffffc05057812 */ /* 0x000fe200078ec0ff */
[----:B------:R-:W-:Y:S01]  /*2c70*/  IMAD.MOV.U32 R241, RZ, RZ, 0x7f800000 ;  /* 0x7f800000fff17424 */ /* 0x000fe200078e00ff */
[----:B------:R-:W-:Y:S01]  /*2c80*/  IADD3.X R3, R3, UR32, R8, P2, !PT ;  /* 0x0000002003037c10 */ /* 0x000fe200097fe408 */
[----:B------:R-:W-:Y:S01]  /*2c90*/  IMAD.MOV.U32 R242, RZ, RZ, 0x7f800000 ;  /* 0x7f800000fff27424 */ /* 0x000fe200078e00ff */
[----:B------:R-:W-:Y:S01]  /*2ca0*/  ISETP.GE.AND P2, PT, R0, UR9, PT ;  /* 0x0000000900007c0c */ /* 0x000fe2000bf46270 */
[----:B------:R-:W-:Y:S01]  /*2cb0*/  IMAD.IADD R5, R17, 0x1, -R5 ;  /* 0x0000000111057824 */ /* 0x000fe200078e0a05 */
[----:B------:R-:W-:Y:S01]  /*2cc0*/  IADD3 R6, P3, R6, UR23, RZ ;  /* 0x0000001706067c10 */ /* 0x000fe2000ff7e0ff */
[----:B------:R-:W-:Y:S01]  /*2cd0*/  ULDC.64 UR22, c[0x0][0x260] ;  /* 0x0000980000167ab9 */ /* 0x000fe20000000a00 */
[----:B------:R-:W-:Y:S01]  /*2ce0*/  IMAD.WIDE.U32 R2, R4, UR20, R2 ;  /* 0x0000001404027c25 */ /* 0x000fe2000f8e0002 */
[----:B------:R-:W1:Y:S01]  /*2cf0*/  @!P1 LDC.64 R26, c[0x0][0x218] ;  /* 0x00008600ff1a9b82 */ /* 0x000e620000000a00 */
[----:B------:R-:W-:-:S02]  /*2d00*/  IADD3.X R7, R7, UR31, R9, P3, !PT ;  /* 0x0000001f07077c10 */ /* 0x000fc40009ffe409 */
[----:B------:R-:W-:Y:S02]  /*2d10*/  IMAD.MOV.U32 R221, RZ, RZ, 0x20 ;  /* 0x00000020ffdd7424 */ /* 0x000fe400078e00ff */
[----:B------:R-:W-:Y:S01]  /*2d20*/  IMAD.MOV.U32 R220, RZ, RZ, 0x40 ;  /* 0x00000040ffdc7424 */ /* 0x000fe200078e00ff */
[----:B------:R-:W-:Y:S01]  /*2d30*/  CS2R R190, SRZ ;  /* 0x0000000000be7805 */ /* 0x000fe2000001ff00 */
[----:B------:R-:W-:Y:S01]  /*2d40*/  IMAD R8, R15, UR22, RZ ;  /* 0x000000160f087c24 */ /* 0x000fe2000f8e02ff */
[----:B------:R-:W2:Y:S01]  /*2d50*/  @!P2 LDC.64 R22, c[0x0][0x218] ;  /* 0x00008600ff16ab82 */ /* 0x000ea20000000a00 */
[----:B------:R-:W-:Y:S01]  /*2d60*/  IMAD R14, R5, 0x10, R14 ;  /* 0x00000010050e7824 */ /* 0x000fe200078e020e */
[----:B------:R1:W-:Y:S01]  /*2d70*/  @P2 STS.128 [R232+0x18000], RZ ;  /* 0x018000ffe8002388 */ /* 0x0003e20000000c00 */
[----:B------:R-:W-:Y:S01]  /*2d80*/  IMAD R5, R15, UR20, RZ ;  /* 0x000000140f057c24 */ /* 0x000fe2000f8e02ff */
[----:B------:R-:W-:Y:S01]  /*2d90*/  UIADD3 UR19, UR29, 0x40, UR28 ;  /* 0x000000401d137890 */ /* 0x000fe2000fffe01c */
[----:B------:R-:W-:Y:S01]  /*2da0*/  IMAD R10, R4, UR23, R8 ;  /* 0x00000017040a7c24 */ /* 0x000fe2000f8e0208 */
[----:B------:R-:W-:Y:S01]  /*2db0*/  @!P1 IADD3 R8, P3, R0, 0x20, RZ ;  /* 0x0000002000089810 */ /* 0x000fe20007f7e0ff */
[C---:B------:R-:W-:Y:S01]  /*2dc0*/  IMAD.WIDE.U32 R6, R4.reuse, UR22, R6 ;  /* 0x0000001604067c25 */ /* 0x040fe2000f8e0006 */
[----:B------:R-:W4:Y:S01]  /*2dd0*/  @!P2 LDC.64 R24, c[0x0][0x220] ;  /* 0x00008800ff18ab82 */ /* 0x000f220000000a00 */
[----:B------:R1:W-:Y:S01]  /*2de0*/  @P2 STS.128 [R232+0x1a000], RZ ;  /* 0x01a000ffe8002388 */ /* 0x0003e20000000c00 */
[----:B------:R-:W-:Y:S01]  /*2df0*/  CS2R R188, SRZ ;  /* 0x0000000000bc7805 */ /* 0x000fe2000001ff00 */
[----:B------:R-:W-:Y:S01]  /*2e00*/  IMAD R9, R4, UR21, R5 ;  /* 0x0000001504097c24 */ /* 0x000fe2000f8e0205 */
[----:B------:R-:W-:Y:S01]  /*2e10*/  CS2R R194, SRZ ;  /* 0x0000000000c27805 */ /* 0x000fe2000001ff00 */
[----:B------:R-:W-:Y:S01]  /*2e20*/  VIADD R4, R14, 0x8 ;  /* 0x000000080e047836 */ /* 0x000fe20000000000 */
[----:B------:R1:W-:Y:S01]  /*2e30*/  @P2 STS.128 [R232+0x1c000], RZ ;  /* 0x01c000ffe8002388 */ /* 0x0003e20000000c00 */
[----:B------:R-:W-:Y:S01]  /*2e40*/  IMAD.IADD R3, R3, 0x1, R9 ;  /* 0x0000000103037824 */ /* 0x000fe200078e0209 */
[----:B------:R-:W-:Y:S01]  /*2e50*/  CS2R R192, SRZ ;  /* 0x0000000000c07805 */ /* 0x000fe2000001ff00 */
[----:B------:R-:W-:Y:S01]  /*2e60*/  IMAD.IADD R5, R7, 0x1, R10 ;  /* 0x0000000107057824 */ /* 0x000fe200078e020a */
[----:B------:R-:W-:Y:S01]  /*2e70*/  ISETP.GE.AND P5, PT, R4, UR8, PT ;  /* 0x0000000804007c0c */ /* 0x000fe2000bfa6270 */
[----:B------:R-:W-:Y:S01]  /*2e80*/  @!P1 IMAD.X R9, RZ, RZ, R18, P3 ;  /* 0x000000ffff099224 */ /* 0x000fe200018e0612 */
[----:B------:R-:W-:Y:S01]  /*2e90*/  @!P1 IADD3 R10, P3, R0, 0x20, RZ ;  /* 0x00000020000a9810 */ /* 0x000fe20007f7e0ff */
[----:B------:R-:W-:Y:S01]  /*2ea0*/  @!P2 IMAD.MOV.U32 R4, RZ, RZ, R6 ;  /* 0x000000ffff04a224 */ /* 0x000fe200078e0006 */
[----:B------:R1:W-:Y:S01]  /*2eb0*/  @P2 STS.128 [R232+0x1e000], RZ ;  /* 0x01e000ffe8002388 */ /* 0x0003e20000000c00 */
[----:B------:R-:W-:Y:S01]  /*2ec0*/  @!P2 IMAD R11, R18, UR26, RZ ;  /* 0x0000001a120bac24 */ /* 0x000fe2000f8e02ff */
[----:B------:R-:W-:Y:S01]  /*2ed0*/  CS2R R186, SRZ ;  /* 0x0000000000ba7805 */ /* 0x000fe2000001ff00 */
[----:B------:R-:W-:Y:S01]  /*2ee0*/  @!P1 IMAD.MOV.U32 R7, RZ, RZ, R5 ;  /* 0x000000ffff079224 */ /* 0x000fe200078e0005 */
[----:B------:R-:W-:Y:S01]  /*2ef0*/  CS2R R184, SRZ ;  /* 0x0000000000b87805 */ /* 0x000fe2000001ff00 */
[----:B------:R-:W-:Y:S01]  /*2f00*/  @!P1 IMAD R9, R9, UR26, RZ ;  /* 0x0000001a09099c24 */ /* 0x000fe2000f8e02ff */
[----:B------:R-:W-:Y:S01]  /*2f10*/  CS2R R182, SRZ ;  /* 0x0000000000b67805 */ /* 0x000fe2000001ff00 */
[C---:B------:R-:W-:Y:S01]  /*2f20*/  @!P2 IMAD R19, R0.reuse, UR27, R11 ;  /* 0x0000001b0013ac24 */ /* 0x040fe2000f8e020b */
[----:B------:R-:W-:Y:S01]  /*2f30*/  CS2R R180, SRZ ;  /* 0x0000000000b47805 */ /* 0x000fe2000001ff00 */
[----:B------:R-:W-:Y:S01]  /*2f40*/  @!P2 IMAD.WIDE.U32 R12, R0, UR26, R4 ;  /* 0x0000001a000cac25 */ /* 0x000fe2000f8e0004 */
[----:B------:R-:W-:-:S02]  /*2f50*/  CS2R R174, SRZ ;  /* 0x0000000000ae7805 */ /* 0x000fc4000001ff00 */
[----:B------:R-:W-:Y:S02]  /*2f60*/  CS2R R172, SRZ ;  /* 0x0000000000ac7805 */ /* 0x000fe4000001ff00 */
[----:B------:R-:W-:Y:S01]  /*2f70*/  CS2R R178, SRZ ;  /* 0x0000000000b27805 */ /* 0x000fe2000001ff00 */
[----:B------:R-:W-:Y:S01]  /*2f80*/  @!P2 IMAD R15, R18, UR24, RZ ;  /* 0x00000018120fac24 */ /* 0x000fe2000f8e02ff */
[----:B------:R-:W-:Y:S01]  /*2f90*/  CS2R R176, SRZ ;  /* 0x0000000000b07805 */ /* 0x000fe2000001ff00 */
[----:B------:R-:W-:Y:S01]  /*2fa0*/  @!P1 IMAD.X R11, RZ, RZ, R18, P3 ;  /* 0x000000ffff0b9224 */ /* 0x000fe200018e0612 */
[----:B------:R-:W-:Y:S01]  /*2fb0*/  CS2R R170, SRZ ;  /* 0x0000000000aa7805 */ /* 0x000fe2000001ff00 */
[C---:B------:R-:W-:Y:S01]  /*2fc0*/  @!P1 IMAD R18, R8.reuse, UR27, R9 ;  /* 0x0000001b08129c24 */ /* 0x040fe2000f8e0209 */
[----:B------:R-:W-:Y:S01]  /*2fd0*/  CS2R R168, SRZ ;  /* 0x0000000000a87805 */ /* 0x000fe2000001ff00 */
[----:B------:R-:W-:Y:S01]  /*2fe0*/  @!P1 IMAD.WIDE.U32 R4, R8, UR26, R6 ;  /* 0x0000001a08049c25 */ /* 0x000fe2000f8e0006 */
[----:B------:R-:W-:-:S02]  /*2ff0*/  CS2R R166, SRZ ;  /* 0x0000000000a67805 */ /* 0x000fc4000001ff00 */
[----:B------:R-:W-:Y:S02]  /*3000*/  CS2R R164, SRZ ;  /* 0x0000000000a47805 */ /* 0x000fe4000001ff00 */
[----:B------:R-:W-:Y:S01]  /*3010*/  CS2R R158, SRZ ;  /* 0x00000000009e7805 */ /* 0x000fe2000001ff00 */
[--C-:B------:R-:W-:Y:S01]  /*3020*/  @!P1 IMAD.MOV.U32 R17, RZ, RZ, R3.reuse ;  /* 0x000000ffff119224 */ /* 0x100fe200078e0003 */
[----:B-1----:R-:W-:Y:S01]  /*3030*/  @!P1 LEA R6, P3, R4, R26, 0x1 ;  /* 0x0000001a04069211 */ /* 0x002fe200078608ff */
[----:B------:R-:W-:Y:S01]  /*3040*/  @!P2 IMAD.WIDE.U32 R8, R0, UR24, R2 ;  /* 0x000000180008ac25 */ /* 0x000fe2000f8e0002 */
[----:B------:R-:W-:Y:S02]  /*3050*/  CS2R R156, SRZ ;  /* 0x00000000009c7805 */ /* 0x000fe4000001ff00 */
[----:B------:R-:W-:Y:S02]  /*3060*/  CS2R R162, SRZ ;  /* 0x0000000000a27805 */ /* 0x000fe4000001ff00 */
[----:B------:R-:W-:Y:S01]  /*3070*/  CS2R R160, SRZ ;  /* 0x0000000000a07805 */ /* 0x000fe2000001ff00 */
[----:B------:R-:W-:Y:S01]  /*3080*/  @!P1 IMAD.MOV.U32 R16, RZ, RZ, R2 ;  /* 0x000000ffff109224 */ /* 0x000fe200078e0002 */
[----:B--2---:R-:W-:Y:S01]  /*3090*/  @!P2 LEA R2, P4, R12, R22, 0x1 ;  /* 0x000000160c02a211 */ /* 0x004fe200078808ff */
[----:B------:R-:W-:Y:S01]  /*30a0*/  @!P2 IMAD.IADD R3, R13, 0x1, R19 ;  /* 0x000000010d03a824 */ /* 0x000fe200078e0213 */
[----:B------:R-:W-:Y:S01]  /*30b0*/  CS2R R154, SRZ ;  /* 0x00000000009a7805 */ /* 0x000fe2000001ff00 */
[----:B------:R-:W-:Y:S01]  /*30c0*/  @!P2 IMAD R20, R0, UR25, R15 ;  /* 0x000000190014ac24 */ /* 0x000fe2000f8e020f */
[----:B------:R-:W-:Y:S01]  /*30d0*/  CS2R R152, SRZ ;  /* 0x0000000000987805 */ /* 0x000fe2000001ff00 */
[----:B------:R-:W-:Y:S01]  /*30e0*/  @!P1 IMAD R0, R11, UR24, RZ ;  /* 0x000000180b009c24 */ /* 0x000fe2000f8e02ff */
[----:B------:R-:W-:Y:S01]  /*30f0*/  @!P2 LEA.HI.X R3, R12, R23, R3, 0x1, P4 ;  /* 0x000000170c03a211 */ /* 0x000fe200020f0c03 */
[----:B------:R-:W-:Y:S01]  /*3100*/  @!P1 IMAD.IADD R5, R5, 0x1, R18 ;  /* 0x0000000105059824 */ /* 0x000fe200078e0212 */
[----:B------:R-:W1:Y:S01]  /*3110*/  @!P1 LDC.64 R12, c[0x0][0x220] ;  /* 0x00008800ff0c9b82 */ /* 0x000e620000000a00 */
[----:B------:R-:W-:Y:S01]  /*3120*/  @!P1 IMAD R15, R10, UR25, R0 ;  /* 0x000000190a0f9c24 */ /* 0x000fe2000f8e0200 */
[----:B------:R-:W-:Y:S01]  /*3130*/  CS2R R150, SRZ ;  /* 0x0000000000967805 */ /* 0x000fe2000001ff00 */
[----:B------:R-:W-:Y:S01]  /*3140*/  @!P2 IMAD.IADD R0, R9, 0x1, R20 ;  /* 0x000000010900a824 */ /* 0x000fe200078e0214 */
[----:B------:R-:W-:Y:S01]  /*3150*/  @!P1 LEA.HI.X R7, R4, R27, R5, 0x1, P3 ;  /* 0x0000001b04079211 */ /* 0x000fe200018f0c05 */
[----:B------:R-:W-:Y:S01]  /*3160*/  @!P1 IMAD.WIDE.U32 R10, R10, UR24, R16 ;  /* 0x000000180a0a9c25 */ /* 0x000fe2000f8e0010 */
[----:B------:R-:W-:Y:S01]  /*3170*/  @!PT LDS RZ, [RZ] ;  /* 0x00000000fffff984 */ /* 0x000fe20000000800 */
[----:B------:R-:W-:Y:S01]  /*3180*/  @!PT LDS RZ, [RZ] ;  /* 0x00000000fffff984 */ /* 0x000fe20000000800 */
[----:B------:R-:W-:Y:S01]  /*3190*/  @!PT LDS RZ, [RZ] ;  /* 0x00000000fffff984 */ /* 0x000fe20000000800 */
[----:B------:R-:W-:Y:S01]  /*31a0*/  @!P2 LDGSTS.E.BYPASS.LTC128B.128 [R232+0x18000], desc[UR6][R2.64] ;  /* 0x1800000002e8afae */ /* 0x000fe2000b901d46 */
[----:B----4-:R-:W-:-:S02]  /*31b0*/  @!P2 LEA R4, P3, R8, R24, 0x1 ;  /* 0x000000180804a211 */ /* 0x010fc400078608ff */
[----:B------:R-:W-:Y:S01]  /*31c0*/  CS2R R148, SRZ ;  /* 0x0000000000947805 */ /* 0x000fe2000001ff00 */
[----:B------:R-:W-:Y:S01]  /*31d0*/  IMAD.SHL.U32 R244, R14, 0x4, RZ ;  /* 0x000000040ef47824 */ /* 0x000fe200078e00ff */
[----:B------:R-:W-:Y:S01]  /*31e0*/  @!P2 LDGSTS.E.BYPASS.LTC128B.128 [R232+0x1a000], desc[UR6][R2.64+0x80] ;  /* 0x1a00008002e8afae */ /* 0x000fe2000b901d46 */
[----:B------:R-:W-:Y:S01]  /*31f0*/  @!P2 LEA.HI.X R5, R8, R25, R0, 0x1, P3 ;  /* 0x000000190805a211 */ /* 0x000fe200018f0c00 */
[----:B------:R-:W-:Y:S01]  /*3200*/  IMAD.MOV.U32 R252, RZ, RZ, 0x8 ;  /* 0x00000008fffc7424 */ /* 0x000fe200078e00ff */
[----:B------:R-:W-:Y:S01]  /*3210*/  SHF.R.S32.HI R0, RZ, 0x1f, R14 ;  /* 0x0000001fff007819 */ /* 0x000fe2000001140e */
[----:B------:R-:W-:Y:S01]  /*3220*/  @!P2 LDGSTS.E.BYPASS.LTC128B.128 [R232+0x1c000], desc[UR6][R2.64+0x100] ;  /* 0x1c00010002e8afae */ /* 0x000fe2000b901d46 */
[----:B------:R-:W-:Y:S02]  /*3230*/  CS2R R142, SRZ ;  /* 0x00000000008e7805 */ /* 0x000fe4000001ff00 */
[----:B------:R-:W-:Y:S02]  /*3240*/  CS2R R140, SRZ ;  /* 0x00000000008c7805 */ /* 0x000fe4000001ff00 */
[----:B------:R-:W-:Y:S01]  /*3250*/  SHF.L.U64.HI R243, R14, 0x2, R0 ;  /* 0x000000020ef37819 */ /* 0x000fe20000010200 */
[----:B------:R2:W-:Y:S01]  /*3260*/  @!P2 LDGSTS.E.BYPASS.LTC128B.128 [R232+0x1e000], desc[UR6][R2.64+0x180] ;  /* 0x1e00018002e8afae */ /* 0x0005e2000b901d46 */
        /* <DEDUP_REMOVED lines=28> */
[----:B------:R-:W-:Y:S01]  /*3430*/  CS2R R56, SRZ ;  /* 0x0000000000387805 */ /* 0x000fe2000001ff00 */
[----:B--2---:R-:W-:Y:S01]  /*3440*/  @!P1 IMAD.IADD R3, R11, 0x1, R15 ;  /* 0x000000010b039824 */ /* 0x004fe200078e020f */
[C---:B-1----:R-:W-:Y:S01]  /*3450*/  @!P1 LEA R2, P3, R10.reuse, R12, 0x1 ;  /* 0x0000000c0a029211 */ /* 0x042fe200078608ff */
[----:B------:R-:W-:Y:S01]  /*3460*/  @!P1 LDGSTS.E.BYPASS.LTC128B.128 [R232+0x1d000], desc[UR6][R6.64+0x100] ;  /* 0x1d00010006e89fae */ /* 0x000fe2000b901d46 */
[----:B------:R-:W-:Y:S02]  /*3470*/  CS2R R54, SRZ ;  /* 0x0000000000367805 */ /* 0x000fe4000001ff00 */
[----:B------:R-:W-:Y:S02]  /*3480*/  CS2R R52, SRZ ;  /* 0x0000000000347805 */ /* 0x000fe4000001ff00 */
[----:B------:R-:W-:Y:S01]  /*3490*/  @!P1 LEA.HI.X R3, R10, R13, R3, 0x1, P3 ;  /* 0x0000000d0a039211 */ /* 0x000fe200018f0c03 */
[----:B------:R-:W-:Y:S01]  /*34a0*/  @!P1 LDGSTS.E.BYPASS.LTC128B.128 [R232+0x1f000], desc[UR6][R6.64+0x180] ;  /* 0x1f00018006e89fae */ /* 0x000fe2000b901d46 */
[----:B------:R-:W-:-:S02]  /*34b0*/  ISETP.GE.AND P3, PT, R14, UR8, PT ;  /* 0x000000080e007c0c */ /* 0x000fc4000bf66270 */
        /* <DEDUP_REMOVED lines=15> */
[----:B------:R-:W-:Y:S01]  /*35b0*/  ULDC UR20, c[0x0][0x2dc] ;  /* 0x0000b70000147ab9 */ /* 0x000fe20000000800 */
[----:B------:R-:W-:-:S02]  /*35c0*/  ULDC UR15, c[0x0][0x2ec] ;  /* 0x0000bb00000f7ab9 */ /* 0x000fc40000000800 */
[----:B------:R-:W-:Y:S01]  /*35d0*/  @!PT LDS RZ, [RZ] ;  /* 0x00000000fffff984 */ /* 0x000fe20000000800 */
[----:B------:R-:W-:Y:S01]  /*35e0*/  @!PT LDS RZ, [RZ] ;  /* 0x00000000fffff984 */ /* 0x000fe20000000800 */
[----:B------:R-:W-:Y:S01]  /*35f0*/  @!PT LDS RZ, [RZ] ;  /* 0x00000000fffff984 */ /* 0x000fe20000000800 */
[----:B------:R-:W-:Y:S04]  /*3600*/  @!P2 LDGSTS.E.BYPASS.LTC128B.128 [R232+0x20000], desc[UR6][R4.64] ;  /* 0x2000000004e8afae */ /* 0x000fe8000b901d46 */
[----:B------:R-:W-:Y:S04]  /*3610*/  @!P2 LDGSTS.E.BYPASS.LTC128B.128 [R232+0x22000], desc[UR6][R4.64+0x80] ;  /* 0x2200008004e8afae */ /* 0x000fe8000b901d46 */
[----:B------:R-:W-:Y:S04]  /*3620*/  @!P2 LDGSTS.E.BYPASS.LTC128B.128 [R232+0x24000], desc[UR6][R4.64+0x100] ;  /* 0x2400010004e8afae */ /* 0x000fe8000b901d46 */
[----:B------:R1:W-:Y:S01]  /*3630*/  @!P2 LDGSTS.E.BYPASS.LTC128B.128 [R232+0x26000], desc[UR6][R4.64+0x180] ;  /* 0x2600018004e8afae */ /* 0x0003e2000b901d46 */
[----:B------:R-:W-:-:S03]  /*3640*/  LEA.HI R0, R28, R21, RZ, 0x4 ;  /* 0x000000151c007211 */ /* 0x000fc600078f20ff */
[----:B------:R4:W-:Y:S01]  /*3650*/  @P1 STS.128 [R232+0x21000], RZ ;  /* 0x021000ffe8001388 */ /* 0x0009e20000000c00 */
[----:B-1----:R-:W-:-:S03]  /*3660*/  IADD3 R4, P2, R244, UR12, RZ ;  /* 0x0000000cf4047c10 */ /* 0x002fc6000ff5e0ff */
[----:B------:R4:W-:Y:S01]  /*3670*/  @P1 STS.128 [R232+0x23000], RZ ;  /* 0x023000ffe8001388 */ /* 0x0009e20000000c00 */
[----:B------:R-:W-:-:S03]  /*3680*/  IADD3.X R5, R243, UR11, RZ, P2, !PT ;  /* 0x0000000bf3057c10 */ /* 0x000fc600097fe4ff */
[----:B------:R4:W-:Y:S04]  /*3690*/  @P1 STS.128 [R232+0x25000], RZ ;  /* 0x025000ffe8001388 */ /* 0x0009e80000000c00 */
[----:B------:R-:W5:Y:S04]  /*36a0*/  @!P3 LDG.E R241, desc[UR6][R4.64] ;  /* 0x0000000604f1b981 */ /* 0x000f68000c1e1900 */
[----:B------:R-:W5:Y:S01]  /*36b0*/  @!P5 LDG.E R242, desc[UR6][R4.64+0x20] ;  /* 0x0000200604f2d981 */ /* 0x000f62000c1e1900 */
[----:B------:R-:W-:-:S03]  /*36c0*/  LOP3.LUT R0, R0, 0xfffffff0, RZ, 0xc0, !PT ;  /* 0xfffffff000007812 */ /* 0x000fc600078ec0ff */
[----:B------:R4:W-:Y:S02]  /*36d0*/  @P1 STS.128 [R232+0x27000], RZ ;  /* 0x027000ffe8001388 */ /* 0x0009e40000000c00 */
[----:B------:R-:W-:Y:S02]  /*36e0*/  IMAD.IADD R0, R21, 0x1, -R0 ;  /* 0x0000000115007824 */ /* 0x000fe400078e0a00 */
[----:B------:R-:W-:Y:S01]  /*36f0*/  @!PT LDS RZ, [RZ] ;  /* 0x00000000fffff984 */ /* 0x000fe20000000800 */
[----:B------:R-:W-:Y:S01]  /*3700*/  @!PT LDS RZ, [RZ] ;  /* 0x00000000fffff984 */ /* 0x000fe20000000800 */
[----:B------:R-:W-:Y:S01]  /*3710*/  @!PT LDS RZ, [RZ] ;  /* 0x00000000fffff984 */ /* 0x000fe20000000800 */
[----:B------:R-:W-:Y:S04]  /*3720*/  @!P1 LDGSTS.E.BYPASS.LTC128B.128 [R232+0x21000], desc[UR6][R2.64] ;  /* 0x2100000002e89fae */ /* 0x000fe8000b901d46 */
[----:B------:R-:W-:Y:S04]  /*3730*/  @!P1 LDGSTS.E.BYPASS.LTC128B.128 [R232+0x23000], desc[UR6][R2.64+0x80] ;  /* 0x2300008002e89fae */ /* 0x000fe8000b901d46 */
[----:B------:R-:W-:Y:S04]  /*3740*/  @!P1 LDGSTS.E.BYPASS.LTC128B.128 [R232+0x25000], desc[UR6][R2.64+0x100] ;  /* 0x2500010002e89fae */ /* 0x000fe8000b901d46 */
[----:B------:R1:W-:Y:S04]  /*3750*/  @!P1 LDGSTS.E.BYPASS.LTC128B.128 [R232+0x27000], desc[UR6][R2.64+0x180] ;  /* 0x2700018002e89fae */ /* 0x0003e8000b901d46 */
[----:B------:R-:W0:Y:S01]  /*3760*/  LDGDEPBAR ;  /* 0x00000000000079af */ /* 0x000e220000000000 */
[----:B-1----:R-:W-:-:S04]  /*3770*/  SHF.R.S32.HI R2, RZ, 0x1f, R0 ;  /* 0x0000001fff027819 */ /* 0x002fc80000011400 */
[----:B------:R-:W-:-:S04]  /*3780*/  LEA.HI R2, R2, R0, RZ, 0x3 ;  /* 0x0000000002027211 */ /* 0x000fc800078f18ff */
[----:B------:R-:W-:-:S05]  /*3790*/  LOP3.LUT R2, R2, 0xfffffff8, RZ, 0xc0, !PT ;  /* 0xfffffff802027812 */ /* 0x000fca00078ec0ff */
[----:B------:R-:W-:-:S05]  /*37a0*/  IMAD.IADD R0, R0, 0x1, -R2 ;  /* 0x0000000100007824 */ /* 0x000fca00078e0a02 */
[----:B------:R-:W-:Y:S01]  /*37b0*/  R2P PR, R0, 0x6 ;  /* 0x0000000600007804 */ /* 0x000fe20000000000 */
[----:B------:R-:W-:Y:S02]  /*37c0*/  VIADD R0, R226, 0x4000 ;  /* 0x00004000e2007836 */ /* 0x000fe40000000000 */
[----:B------:R-:W-:Y:S02]  /*37d0*/  VIADD R2, R227, 0x4000 ;  /* 0x00004000e3027836 */ /* 0x000fe40000000000 */
[----:B------:R-:W-:Y:S01]  /*37e0*/  SEL R221, R221, 0xffffffe0, !P1 ;  /* 0xffffffe0dddd7807 */ /* 0x000fe20004800000 */
[----:B------:R-:W-:Y:S01]  /*37f0*/  IMAD.U32 R3, RZ, RZ, UR29 ;  /* 0x0000001dff037e24 */ /* 0x000fe2000f8e00ff */
[----:B------:R-:W-:Y:S01]  /*3800*/  SEL R220, R220, 0xffffffc0, !P2 ;  /* 0xffffffc0dcdc7807 */ /* 0x000fe20005000000 */
[----:B------:R-:W-:Y:S01]  /*3810*/  VIADD R14, R14, 0x1 ;  /* 0x000000010e0e7836 */ /* 0x000fe20000000000 */
[----:B------:R-:W-:Y:S01]  /*3820*/  SEL R0, R0, R226, !P0 ;  /* 0x000000e200007207 */ /* 0x000fe20004000000 */
[----:B------:R-:W-:Y:S01]  /*3830*/  IMAD.IADD R223, R222, 0x1, R221 ;  /* 0x00000001dedf7824 */ /* 0x000fe200078e02dd */
[----:B------:R-:W-:-:S02]  /*3840*/  SEL R2, R2, R227, !P0 ;  /* 0x000000e302027207 */ /* 0x000fc40004000000 */
[----:B------:R-:W-:Y:S02]  /*3850*/  CS2R R28, SRZ ;  /* 0x00000000001c7805 */ /* 0x000fe4000001ff00 */
[----:B------:R-:W-:Y:S02]  /*3860*/  IADD3 R247, R14, UR10, -R3 ;  /* 0x0000000a0ef77c10 */ /* 0x000fe4000fffe803 */
[----:B------:R-:W-:Y:S02]  /*3870*/  CS2R R26, SRZ ;  /* 0x00000000001a7805 */ /* 0x000fe4000001ff00 */
[----:B------:R-:W-:Y:S02]  /*3880*/  CS2R R24, SRZ ;  /* 0x0000000000187805 */ /* 0x000fe4000001ff00 */
[----:B------:R-:W-:Y:S02]  /*3890*/  CS2R R22, SRZ ;  /* 0x0000000000167805 */ /* 0x000fe4000001ff00 */
[----:B------:R-:W-:-:S02]  /*38a0*/  CS2R R20, SRZ ;  /* 0x0000000000147805 */ /* 0x000fc4000001ff00 */
[----:B------:R-:W-:Y:S01]  /*38b0*/  LEA R217, R0, UR4, 0x1 ;  /* 0x0000000400d97c11 */ /* 0x000fe2000f8e08ff */
[----:B------:R-:W-:Y:S01]  /*38c0*/  IMAD.IADD R224, R222, 0x1, R220 ;  /* 0x00000001dee07824 */ /* 0x000fe200078e02dc */
[----:B------:R-:W-:Y:S01]  /*38d0*/  LEA R212, R2, UR4, 0x1 ;  /* 0x0000000402d47c11 */ /* 0x000fe2000f8e08ff */
[----:B------:R-:W-:Y:S01]  /*38e0*/  IMAD.IADD R225, R220, 0x1, R223 ;  /* 0x00000001dce17824 */ /* 0x000fe200078e02df */
[----:B---34-:R-:W-:-:S12]  /*38f0*/  UIADD3 UR19, UR19, -UR10, URZ ;  /* 0x8000000a13137290 */ /* 0x018fd8000fffe03f */
.L_x_403:
[----:B------:R-:W0:Y:S01]  /*3900*/  LDGDEPBAR ;  /* 0x00000000000079af */ /* 0x000e220000000000 */
[----:B------:R-:W-:Y:S01]  /*3910*/  IMAD.IADD R3, R217, 0x1, R221 ;  /* 0x00000001d9037824 */ /* 0x000fe200078e02dd */
[----:B-----5:R-:W-:Y:S01]  /*3920*/  FSETP.NEU.FTZ.AND P1, PT, R241, -INF , PT ;  /* 0xff800000f100780b */ /* 0x020fe20003f3d000 */
[----:B------:R-:W-:Y:S01]  /*3930*/  IMAD.IADD R2, R217, 0x1, R220 ;  /* 0x00000001d9027824 */ /* 0x000fe200078e02dc */
[----:B------:R-:W-:Y:S02]  /*3940*/  USHF.L.U32 UR8, UR5, 0x6, URZ ;  /* 0x0000000605087899 */ /* 0x000fe4000800063f */
[----:B------:R-:W-:Y:S01]  /*3950*/  IADD3 R0, R3, R220, RZ ;  /* 0x000000dc03007210 */ /* 0x000fe20007ffe0ff */
        /* <DEDUP_REMOVED lines=8> */
[----:B------:R-:W-:Y:S04]  /*39e0*/  LDSM.16.M88.4 R16, [R217] ;  /* 0x00000000d910783b */ /* 0x000fe80000000200 */
        /* <DEDUP_REMOVED lines=83> */
[----:B------:R3:W1:Y:S01]  /*3f20*/  LDSM.16.M88.4 R92, [R3+0x6000] ;  /* 0x00600000035c783b */ /* 0x0006620000000200 */
[C---:B----4-:R-:W-:Y:S06]  /*3f30*/  HMMA.16816.F32.BF16 R4, R100.reuse, R104, R4 ;  /* 0x000000686404723c */ /* 0x050fec0000041804 */
[C---:B------:R-:W-:Y:S01]  /*3f40*/  HMMA.16816.F32.BF16 R8, R100.reuse, R106, R8 ;  /* 0x0000006a6408723c */ /* 0x040fe20000041808 */
[----:B------:R-:W-:Y:S05]  /*3f50*/  LDSM.16.M88.4 R104, [R216+0x6000] ;  /* 0x00600000d868783b */ /* 0x000fea0000000200 */
[C---:B--2---:R-:W-:Y:S06]  /*3f60*/  HMMA.16816.F32.BF16 R12, R100.reuse, R88, R12 ;  /* 0x00000058640c723c */ /* 0x044fec000004180c */
[----:B------:R-:W-:Y:S01]  /*3f70*/  HMMA.16816.F32.BF16 R16, R100, R90, R16 ;  /* 0x0000005a6410723c */ /* 0x000fe20000041810 */
[----:B------:R-:W2:Y:S04]  /*3f80*/  LDSM.16.M88.4 R88, [R213+0x6800] ;  /* 0x00680000d558783b */ /* 0x000ea80000000200 */
[----:B------:R4:W2:Y:S01]  /*3f90*/  LDSM.16.M88.4 R100, [R2+0x6000] ;  /* 0x006000000264783b */ /* 0x0008a20000000200 */
[C---:B------:R-:W-:Y:S05]  /*3fa0*/  HMMA.16816.F32.BF16 R4, R108.reuse, R112, R4 ;  /* 0x000000706c04723c */ /* 0x040fea0000041804 */
[----:B---3--:R-:W-:Y:S01]  /*3fb0*/  @!P0 VIADD R3, R247, UR8 ;  /* 0x00000008f7038c36 */ /* 0x008fe20008000000 */
[C---:B------:R-:W-:Y:S01]  /*3fc0*/  HMMA.16816.F32.BF16 R8, R108.reuse, R114, R8 ;  /* 0x000000726c08723c */ /* 0x040fe20000041808 */
[----:B------:R-:W-:Y:S05]  /*3fd0*/  LDSM.16.M88.4 R112, [R215+0x6000] ;  /* 0x00600000d770783b */ /* 0x000fea0000000200 */
[C---:B-1----:R-:W-:Y:S06]  /*3fe0*/  HMMA.16816.F32.BF16 R12, R108.reuse, R84, R12 ;  /* 0x000000546c0c723c */ /* 0x042fec000004180c */
[----:B------:R-:W-:Y:S01]  /*3ff0*/  HMMA.16816.F32.BF16 R16, R108, R86, R16 ;  /* 0x000000566c10723c */ /* 0x000fe20000041810 */
[----:B------:R-:W1:Y:S04]  /*4000*/  LDSM.16.M88.4 R84, [R216+0x6800] ;  /* 0x00680000d854783b */ /* 0x000e680000000200 */
[----:B------:R3:W1:Y:S01]  /*4010*/  LDSM.16.M88.4 R108, [R0+0x6000] ;  /* 0x00600000006c783b */ /* 0x0006620000000200 */
[C---:B------:R-:W-:Y:S05]  /*4020*/  HMMA.16816.F32.BF16 R4, R92.reuse, R96, R4 ;  /* 0x000000605c04723c */ /* 0x040fea0000041804 */
[----:B----4-:R-:W-:Y:S01]  /*4030*/  FMUL.FTZ R2, R242, 1.4426950216293334961 ;  /* 0x3fb8aa3bf2027820 */ /* 0x010fe20000410000 */
[C---:B------:R-:W-:Y:S06]  /*4040*/  HMMA.16816.F32.BF16 R8, R92.reuse, R98, R8 ;  /* 0x000000625c08723c */ /* 0x040fec0000041808 */
[C---:B--2---:R-:W-:Y:S06]  /*4050*/  HMMA.16816.F32.BF16 R12, R92.reuse, R88, R12 ;  /* 0x000000585c0c723c */ /* 0x044fec000004180c */
[----:B------:R-:W-:Y:S05]  /*4060*/  HMMA.16816.F32.BF16 R16, R92, R90, R16 ;  /* 0x0000005a5c10723c */ /* 0x000fea0000041810 */
[C---:B------:R-:W-:Y:S01]  /*4070*/  @!P0 VIMNMX R89, R3.reuse, UR10, PT ;  /* 0x0000000a03598c48 */ /* 0x040fe2000bfe0100 */
[C---:B------:R-:W-:Y:S01]  /*4080*/  HMMA.16816.F32.BF16 R4, R100.reuse, R104, R4 ;  /* 0x000000686404723c */ /* 0x040fe20000041804 */
[----:B---3--:R-:W-:Y:S04]  /*4090*/  IMAD.U32 R0, RZ, RZ, UR17 ;  /* 0x00000011ff007e24 */ /* 0x008fe8000f8e00ff */
[----:B------:R-:W-:Y:S01]  /*40a0*/  @!P0 VIADDMNMX R3, R3, R252, UR10, PT ;  /* 0x0000000a03038e46 */ /* 0x000fe2000b8001fc */
[C---:B------:R-:W-:Y:S05]  /*40b0*/  HMMA.16816.F32.BF16 R8, R100.reuse, R106, R8 ;  /* 0x0000006a6408723c */ /* 0x040fea0000041808 */
[----:B------:R-:W-:Y:S01]  /*40c0*/  @!P0 LEA R0, R0, R249, 0x6 ;  /* 0x000000f900008211 */ /* 0x000fe200078e30ff */
[C---:B-1----:R-:W-:Y:S03]  /*40d0*/  HMMA.16816.F32.BF16 R12, R100.reuse, R84, R12 ;  /* 0x00000054640c723c */ /* 0x042fe6000004180c */
[CC--:B------:R-:W-:Y:S02]  /*40e0*/  @!P0 ISETP.GE.AND P2, PT, R0.reuse, R89.reuse, PT ;  /* 0x000000590000820c */ /* 0x0c0fe40003f46270 */
[----:B------:R-:W-:Y:S01]  /*40f0*/  @!P0 VIADD R90, R0, 0x1 ;  /* 0x00000001005a8836 */ /* 0x000fe20000000000 */
[----:B------:R-:W-:Y:S01]  /*4100*/  HMMA.16816.F32.BF16 R16, R100, R86, R16 ;  /* 0x000000566410723c */ /* 0x000fe20000041810 */
[----:B------:R-:W1:Y:S04]  /*4110*/  LDSM.16.M88.4 R84, [R215+0x6800] ;  /* 0x00680000d754783b */ /* 0x000e680000000200 */
[----:B------:R-:W-:Y:S01]  /*4120*/  FMUL.FTZ R88, R241, 1.4426950216293334961 ;  /* 0x3fb8aa3bf1587820 */ /* 0x000fe20000410000 */
[C---:B------:R-:W-:Y:S05]  /*4130*/  HMMA.16816.F32.BF16 R4, R108.reuse, R112, R4 ;  /* 0x000000706c04723c */ /* 0x040fea0000041804 */
[----:B------:R-:W-:Y:S01]  /*4140*/  FSEL R88, R88, RZ, P1 ;  /* 0x000000ff58587208 */ /* 0x000fe20000800000 */
[C---:B------:R-:W-:Y:S03]  /*4150*/  HMMA.16816.F32.BF16 R8, R108.reuse, R114, R8 ;  /* 0x000000726c08723c */ /* 0x040fe60000041808 */
[----:B------:R-:W-:Y:S11]  /*4160*/  @!P0 ISETP.GE.AND P1, PT, R90, R89, PT ;  /* 0x000000595a00820c */ /* 0x000ff60003f26270 */
[----:B------:R-:W-:Y:S04]  /*4170*/  @!UPT UIADD3 URZ, URZ, URZ, URZ ;  /* 0x0000003f3f3ff290 */ /* 0x000fe8000fffe03f */
[----:B------:R-:W-:Y:S02]  /*4180*/  @!P0 FSEL R5, R5, -INF , !P1 ;  /* 0xff80000005058808 */ /* 0x000fe40004800000 */
[----:B------:R-:W-:Y:S02]  /*4190*/  @!P0 FSEL R4, R4, -INF , !P2 ;  /* 0xff80000004048808 */ /* 0x000fe40005000000 */
[----:B------:R-:W-:Y:S01]  /*41a0*/  FSETP.NEU.FTZ.AND P1, PT, R242, -INF , PT ;  /* 0xff800000f200780b */ /* 0x000fe20003f3d000 */
[--C-:B------:R-:W-:Y:S01]  /*41b0*/  FFMA.FTZ R5, R5, UR15, -R88.reuse ;  /* 0x0000000f05057c23 */ /* 0x100fe20008010858 */
[-C--:B------:R-:W-:Y:S01]  /*41c0*/  @!P0 ISETP.GE.AND P2, PT, R0, R3.reuse, PT ;  /* 0x000000030000820c */ /* 0x080fe20003f46270 */
[----:B------:R-:W-:Y:S01]  /*41d0*/  FFMA.FTZ R4, R4, UR15, -R88 ;  /* 0x0000000f04047c23 */ /* 0x000fe20008010858 */
[----:B------:R-:W-:Y:S01]  /*41e0*/  FSEL R2, R2, RZ, P1 ;  /* 0x000000ff02027208 */ /* 0x000fe20000800000 */
[----:B------:R2:W-:Y:S01]  /*41f0*/  MUFU.EX2 R126, R5 ;  /* 0x00000005007e7308 */ /* 0x0005e20000000800 */
[----:B------:R-:W-:Y:S01]  /*4200*/  @!P0 ISETP.GE.AND P1, PT, R90, R3, PT ;  /* 0x000000035a00820c */ /* 0x000fe20003f26270 */
[C---:B-1----:R-:W-:Y:S03]  /*4210*/  HMMA.16816.F32.BF16 R12, R108.reuse, R84, R12 ;  /* 0x000000546c0c723c */ /* 0x042fe6000004180c */
[----:B------:R-:W-:Y:S02]  /*4220*/  @!P0 FSEL R7, R7, -INF , !P1 ;  /* 0xff80000007078808 */ /* 0x000fe40004800000 */
[----:B------:R-:W-:Y:S01]  /*4230*/  @!P0 FSEL R6, R6, -INF , !P2 ;  /* 0xff80000006068808 */ /* 0x000fe20005000000 */
[----:B------:R-:W-:Y:S02]  /*4240*/  HMMA.16816.F32.BF16 R16, R108, R86, R16 ;  /* 0x000000566c10723c */ /* 0x000fe40000041810 */
[----:B------:R1:W3:Y:S03]  /*4250*/  MUFU.EX2 R127, R4 ;  /* 0x00000004007f7308 */ /* 0x0002e60000000800 */
[--C-:B------:R-:W-:Y:S01]  /*4260*/  FFMA.FTZ R6, R6, UR15, -R2.reuse ;  /* 0x0000000f06067c23 */ /* 0x100fe20008010802 */
[----:B------:R-:W-:Y:S06]  /*4270*/  FFMA.FTZ R7, R7, UR15, -R2 ;  /* 0x0000000f07077c23 */ /* 0x000fec0008010802 */
[----:B------:R-:W-:Y:S01]  /*4280*/  MUFU.EX2 R131, R6 ;  /* 0x0000000600837308 */ /* 0x000fe20000000800 */
[C---:B--2---:R-:W-:Y:S05]  /*4290*/  @!P0 VIADD R5, R0.reuse, 0x8 ;  /* 0x0000000800058836 */ /* 0x044fea0000000000 */
[-C--:B------:R-:W-:Y:S04]  /*42a0*/  @!P0 ISETP.GE.AND P1, PT, R5, R89.reuse, PT ;  /* 0x000000590500820c */ /* 0x080fe80003f26270 */
[----:B------:R-:W2:Y:S01]  /*42b0*/  MUFU.EX2 R130, R7 ;  /* 0x0000000700827308 */ /* 0x000ea20000000800 */
[----:B-1----:R-:W-:Y:S02]  /*42c0*/  @!P0 IADD3 R4, R0, 0x9, RZ ;  /* 0x0000000900048810 */ /* 0x002fe40007ffe0ff */
[----:B------:R-:W-:Y:S02]  /*42d0*/  @!P0 FSEL R8, R8, -INF , !P1 ;  /* 0xff80000008088808 */ /* 0x000fe40004800000 */
[----:B------:R-:W-:Y:S03]  /*42e0*/  @!P0 ISETP.GE.AND P1, PT, R4, R89, PT ;  /* 0x000000590400820c */ /* 0x000fe60003f26270 */
[--C-:B------:R-:W-:Y:S01]  /*42f0*/  FFMA.FTZ R8, R8, UR15, -R88.reuse ;  /* 0x0000000f08087c23 */ /* 0x100fe20008010858 */
[----:B------:R-:W-:Y:S02]  /*4300*/  @!P0 FSEL R9, R9, -INF , !P1 ;  /* 0xff80000009098808 */ /* 0x000fe40004800000 */
[-C--:B------:R-:W-:Y:S01]  /*4310*/  @!P0 ISETP.GE.AND P1, PT, R5, R3.reuse, PT ;  /* 0x000000030500820c */ /* 0x080fe20003f26270 */
[----:B------:R-:W-:Y:S01]  /*4320*/  @!P0 VIADD R5, R0, 0x10 ;  /* 0x0000001000058836 */ /* 0x000fe20000000000 */
[----:B------:R-:W-:Y:S01]  /*4330*/  MUFU.EX2 R124, R8 ;  /* 0x00000008007c7308 */ /* 0x000fe20000000800 */
[----:B------:R-:W-:Y:S01]  /*4340*/  FFMA.FTZ R9, R9, UR15, -R88 ;  /* 0x0000000f09097c23 */ /* 0x000fe20008010858 */
[----:B------:R-:W-:Y:S02]  /*4350*/  @!P0 FSEL R10, R10, -INF , !P1 ;  /* 0xff8000000a0a8808 */ /* 0x000fe40004800000 */
[----:B------:R-:W-:Y:S01]  /*4360*/  @!P0 ISETP.GE.AND P1, PT, R4, R3, PT ;  /* 0x000000030400820c */ /* 0x000fe20003f26270 */
[----:B------:R-:W-:Y:S02]  /*4370*/  @!P0 VIADD R4, R0, 0x11 ;  /* 0x0000001100048836 */ /* 0x000fe40000000000 */
[--C-:B------:R-:W-:Y:S01]  /*4380*/  FFMA.FTZ R10, R10, UR15, -R2.reuse ;  /* 0x0000000f0a0a7c23 */ /* 0x100fe20008010802 */
[----:B------:R-:W-:Y:S02]  /*4390*/  @!P0 FSEL R11, R11, -INF , !P1 ;  /* 0xff8000000b0b8808 */ /* 0x000fe40004800000 */
[----:B------:R-:W-:Y:S01]  /*43a0*/  MUFU.EX2 R122, R9 ;  /* 0x00000009007a7308 */ /* 0x000fe20000000800 */
[-C--:B------:R-:W-:Y:S02]  /*43b0*/  @!P0 ISETP.GE.AND P1, PT, R5, R89.reuse, PT ;  /* 0x000000590500820c */ /* 0x080fe40003f26270 */
[----:B------:R-:W-:Y:S02]  /*43c0*/  FFMA.FTZ R11, R11, UR15, -R2 ;  /* 0x0000000f0b0b7c23 */ /* 0x000fe40008010802 */
[----:B------:R-:W-:Y:S02]  /*43d0*/  @!P0 FSEL R12, R12, -INF , !P1 ;  /* 0xff8000000c0c8808 */ /* 0x000fe40004800000 */
[----:B------:R-:W-:Y:S03]  /*43e0*/  @!P0 ISETP.GE.AND P1, PT, R4, R89, PT ;  /* 0x000000590400820c */ /* 0x000fe60003f26270 */
[----:B------:R-:W-:Y:S01]  /*43f0*/  MUFU.EX2 R129, R10 ;  /* 0x0000000a00817308 */ /* 0x000fe20000000800 */
[--C-:B------:R-:W-:Y:S01]  /*4400*/  FFMA.FTZ R12, R12, UR15, -R88.reuse ;  /* 0x0000000f0c0c7c23 */ /* 0x100fe20008010858 */
[----:B------:R-:W-:Y:S02]  /*4410*/  @!P0 FSEL R13, R13, -INF , !P1 ;  /* 0xff8000000d0d8808 */ /* 0x000fe40004800000 */
[-C--:B------:R-:W-:Y:S06]  /*4420*/  @!P0 ISETP.GE.AND P1, PT, R5, R3.reuse, PT ;  /* 0x000000030500820c */ /* 0x080fec0003f26270 */
[----:B------:R-:W1:Y:S01]  /*4430*/  MUFU.EX2 R128, R11 ;  /* 0x0000000b00807308 */ /* 0x000e620000000800 */
[----:B------:R-:W-:Y:S01]  /*4440*/  @!P0 FSEL R14, R14, -INF , !P1 ;  /* 0xff8000000e0e8808 */ /* 0x000fe20004800000 */
[----:B------:R-:W-:Y:S01]  /*4450*/  FFMA.FTZ R13, R13, UR15, -R88 ;  /* 0x0000000f0d0d7c23 */ /* 0x000fe20008010858 */
[----:B------:R-:W-:Y:S02]  /*4460*/  @!P0 ISETP.GE.AND P1, PT, R4, R3, PT ;  /* 0x000000030400820c */ /* 0x000fe40003f26270 */
        /* <DEDUP_REMOVED lines=10> */
[----:B------:R-:W-:Y:S03]  /*4510*/  @!P0 FSEL R18, R18, -INF , !P2 ;  /* 0xff80000012128808 */ /* 0x000fe60005000000 */
[----:B------:R-:W4:Y:S01]  /*4520*/  MUFU.EX2 R118, R13 ;  /* 0x0000000d00767308 */ /* 0x000f220000000800 */
[----:B------:R-:W-:Y:S01]  /*4530*/  @!P0 FSEL R17, R17, -INF , !P1 ;  /* 0xff80000011118808 */ /* 0x000fe20004800000 */
[----:B------:R-:W-:Y:S01]  /*4540*/  FFMA.FTZ R16, R16, UR15, -R88 ;  /* 0x0000000f10107c23 */ /* 0x000fe20008010858 */
[----:B------:R-:W-:Y:S01]  /*4550*/  @!P0 ISETP.GE.AND P1, PT, R0, R3, PT ;  /* 0x000000030000820c */ /* 0x000fe20003f26270 */
[----:B------:R-:W-:Y:S01]  /*4560*/  FFMA.FTZ R18, R18, UR15, -R2 ;  /* 0x0000000f12127c23 */ /* 0x000fe20008010802 */
[----:B---3--:R-:W-:Y:S01]  /*4570*/  F2FP.BF16.F32.PACK_AB R4, R126, R127 ;  /* 0x0000007f7e04723e */ /* 0x008fe200000010ff */
[----:B------:R-:W-:Y:S01]  /*4580*/  FFMA.FTZ R88, R17, UR15, -R88 ;  /* 0x0000000f11587c23 */ /* 0x000fe20008010858 */
[----:B------:R-:W-:Y:S03]  /*4590*/  @!P0 FSEL R19, R19, -INF , !P1 ;  /* 0xff80000013138808 */ /* 0x000fe60004800000 */
[----:B------:R-:W-:Y:S01]  /*45a0*/  MUFU.EX2 R125, R14 ;  /* 0x0000000e007d7308 */ /* 0x000fe20000000800 */
[----:B--2---:R-:W-:Y:S01]  /*45b0*/  F2FP.BF16.F32.PACK_AB R3, R130, R131 ;  /* 0x000000838203723e */ /* 0x004fe200000010ff */
[----:B------:R2:W-:Y:S01]  /*45c0*/  STS [R233+0x2a000], R4 ;  /* 0x02a00004e9007388 */ /* 0x0005e20000000800 */
[----:B-1----:R-:W-:Y:S01]  /*45d0*/  F2FP.BF16.F32.PACK_AB R0, R128, R129 ;  /* 0x000000818000723e */ /* 0x002fe200000010ff */
[----:B------:R-:W-:Y:S01]  /*45e0*/  FFMA.FTZ R2, R19, UR15, -R2 ;  /* 0x0000000f13027c23 */ /* 0x000fe20008010802 */
[----:B------:R-:W-:Y:S01]  /*45f0*/  IADD3 R114, P0, R244, UR14, RZ ;  /* 0x0000000ef4727c10 */ /* 0x000fe2000ff1e0ff */
[----:B------:R-:W-:Y:S01]  /*4600*/  STS [R233+0x2a400], R3 ;  /* 0x02a40003e9007388 */ /* 0x000fe20000000800 */
[----:B------:R-:W-:Y:S03]  /*4610*/  PLOP3.LUT P1, PT, PT, PT, UP3, 0x80, 0x0 ;  /* 0x000000000000781c */ /* 0x000fe60003f2f038 */
[----:B------:R1:W-:Y:S01]  /*4620*/  MUFU.EX2 R119, R2 ;  /* 0x0000000200777308 */ /* 0x0003e20000000800 */
[----:B----4-:R-:W-:Y:S01]  /*4630*/  F2FP.BF16.F32.PACK_AB R5, R118, R120 ;  /* 0x000000787605723e */ /* 0x010fe200000010ff */
[----:B------:R3:W-:Y:S01]  /*4640*/  STS [R240+0x2a400], R0 ;  /* 0x02a40000f0007388 */ /* 0x0007e20000000800 */
[----:B------:R-:W-:Y:S07]  /*4650*/  IADD3.X R115, R243, UR13, RZ, P0, !PT ;  /* 0x0000000df3737c10 */ /* 0x000fee00087fe4ff */
[----:B------:R-:W2:Y:S01]  /*4660*/  MUFU.EX2 R123, R15 ;  /* 0x0000000f007b7308 */ /* 0x000ea20000000800 */
[----:B------:R-:W4:Y:S09]  /*4670*/  LDG.E R113, desc[UR6][R114.64] ;  /* 0x0000000672717981 */ /* 0x000f32000c1e1900 */
[----:B------:R-:W3:Y:S01]  /*4680*/  MUFU.EX2 R121, R18 ;  /* 0x0000001200797308 */ /* 0x000ee20000000800 */
[----:B-1----:R-:W-:Y:S05]  /*4690*/  F2FP.BF16.F32.PACK_AB R2, R122, R124 ;  /* 0x0000007c7a02723e */ /* 0x002fea00000010ff */
[----:B------:R1:W-:Y:S04]  /*46a0*/  STS [R240+0x2a000], R2 ;  /* 0x02a00002f0007388 */ /* 0x0003e80000000800 */
[----:B------:R-:W-:Y:S01]  /*46b0*/  MUFU.EX2 R117, R16 ;  /* 0x0000001000757308 */ /* 0x000fe20000000800 */
[----:B--2---:R-:W-:Y:S01]  /*46c0*/  F2FP.BF16.F32.PACK_AB R4, R123, R125 ;  /* 0x0000007d7b04723e */ /* 0x004fe200000010ff */
[----:B------:R-:W-:Y:S01]  /*46d0*/  STS [R238+0x2a000], R5 ;  /* 0x02a00005ee007388 */ /* 0x000fe20000000800 */
[----:B---3--:R-:W-:Y:S03]  /*46e0*/  LEA R0, R226, UR4, 0x1 ;  /* 0x00000004e2007c11 */ /* 0x008fe6000f8e08ff */
[----:B------:R-:W-:Y:S04]  /*46f0*/  STS [R238+0x2a400], R4 ;  /* 0x02a40004ee007388 */ /* 0x000fe80000000800 */
[----:B------:R-:W2:Y:S01]  /*4700*/  MUFU.EX2 R116, R88 ;  /* 0x0000005800747308 */ /* 0x000ea20000000800 */
[----:B------:R-:W3:Y:S01]  /*4710*/  LDG.E R114, desc[UR6][R114.64+0x20] ;  /* 0x0000200672727981 */ /* 0x000ee2000c1e1900 */
[----:B-1----:R-:W-:Y:S02]  /*4720*/  F2FP.BF16.F32.PACK_AB R2, R119, R121 ;  /* 0x000000797702723e */ /* 0x002fe400000010ff */
[----:B--2---:R-:W-:Y:S03]  /*4730*/  F2FP.BF16.F32.PACK_AB R3, R116, R117 ;  /* 0x000000757403723e */ /* 0x004fe600000010ff */
[----:B------:R1:W-:Y:S04]  /*4740*/  STS [R239+0x2a400], R2 ;  /* 0x02a40002ef007388 */ /* 0x0003e80000000800 */
[----:B------:R2:W-:Y:S04]  /*4750*/  STS [R239+0x2a000], R3 ;  /* 0x02a00003ef007388 */ /* 0x0005e80000000800 */
[----:B------:R-:W-:Y:S04]  /*4760*/  LDSM.16.M88.4 R16, [R0+0x10000] ;  /* 0x010000000010783b */ /* 0x000fe80000000200 */
[----:B------:R-:W2:Y:S04]  /*4770*/  LDSM.16.M88.4 R8, [R214+UR4+0x20000] ;  /* 0x02000004d608783b */ /* 0x000ea80008000200 */
[----:B------:R-:W2:Y:S04]  /*4780*/  LDSM.16.M88.4 R84, [R214+UR4+0x20800] ;  /* 0x02080004d654783b */ /* 0x000ea80008000200 */
[----:B------:R-:W-:Y:S04]  /*4790*/  LDSM.16.M88.4 R92, [R213+0x8000] ;  /* 0x00800000d55c783b */ /* 0x000fe80000000200 */
[----:B------:R-:W-:Y:S01]  /*47a0*/  LDSM.16.M88.4 R96, [R213+0x8800] ;  /* 0x00880000d560783b */ /* 0x000fe20000000200 */
[----:B-1----:R-:W-:Y:S03]  /*47b0*/  IADD3 R2, R221, R0, RZ ;  /* 0x00000000dd027210 */ /* 0x002fe60007ffe0ff */
[----:B------:R-:W-:Y:S01]  /*47c0*/  LDSM.16.M88.4 R104, [R216+0x8000] ;  /* 0x00800000d868783b */ /* 0x000fe20000000200 */
[C---:B--2---:R-:W-:Y:S01]  /*47d0*/  IMAD.IADD R3, R220.reuse, 0x1, R0 ;  /* 0x00000001dc037824 */ /* 0x044fe200078e0200 */
[----:B------:R-:W-:Y:S02]  /*47e0*/  IADD3 R112, R220, R2, RZ ;  /* 0x00000002dc707210 */ /* 0x000fe40007ffe0ff */
[----:B------:R-:W1:Y:S04]  /*47f0*/  LDSM.16.M88.4 R88, [R2+0x10000] ;  /* 0x010000000258783b */ /* 0x000e680000000200 */
[----:B------:R-:W2:Y:S04]  /*4800*/  LDSM.16.M88.4 R100, [R3+0x10000] ;  /* 0x010000000364783b */ /* 0x000ea80000000200 */
[----:B------:R-:W-:Y:S01]  /*4810*/  LDSM.16.M88.4 R108, [R215+0x8000] ;  /* 0x00800000d76c783b */ /* 0x000fe20000000200 */
[C---:B------:R-:W-:Y:S06]  /*4820*/  HMMA.16816.F32.BF16 R4, R16.reuse, R8, RZ ;  /* 0x000000081004723c */ /* 0x040fec00000418ff */
[C---:B------:R-:W-:Y:S06]  /*4830*/  HMMA.16816.F32.BF16 R8, R16.reuse, R10, RZ ;  /* 0x0000000a1008723c */ /* 0x040fec00000418ff */
[C---:B------:R-:W-:Y:S06]  /*4840*/  HMMA.16816.F32.BF16 R12, R16.reuse, R84, RZ ;  /* 0x00000054100c723c */ /* 0x040fec00000418ff */
[----:B------:R-:W-:Y:S01]  /*4850*/  HMMA.16816.F32.BF16 R16, R16, R86, RZ ;  /* 0x000000561010723c */ /* 0x000fe200000418ff */
[----:B------:R-:W2:Y:S05]  /*4860*/  LDSM.16.M88.4 R84, [R216+0x8800] ;  /* 0x00880000d854783b */ /* 0x000eaa0000000200 */
[C---:B-1----:R-:W-:Y:S06]  /*4870*/  HMMA.16816.F32.BF16 R4, R88.reuse, R92, R4 ;  /* 0x0000005c5804723c */ /* 0x042fec0000041804 */
[C---:B------:R-:W-:Y:S01]  /*4880*/  HMMA.16816.F32.BF16 R8, R88.reuse, R94, R8 ;  /* 0x0000005e5808723c */ /* 0x040fe20000041808 */
[----:B------:R-:W1:Y:S05]  /*4890*/  LDSM.16.M88.4 R92, [R112+0x10000] ;  /* 0x01000000705c783b */ /* 0x000e6a0000000200 */
[C---:B------:R-:W-:Y:S06]  /*48a0*/  HMMA.16816.F32.BF16 R12, R88.reuse, R96, R12 ;  /* 0x00000060580c723c */ /* 0x040fec000004180c */
[----:B------:R-:W-:Y:S01]  /*48b0*/  HMMA.16816.F32.BF16 R16, R88, R98, R16 ;  /* 0x000000625810723c */ /* 0x000fe20000041810 */
[----:B------:R-:W1:Y:S04]  /*48c0*/  LDSM.16.M88.4 R88, [R215+0x8800] ;  /* 0x00880000d758783b */ /* 0x000e680000000200 */
[----:B------:R-:W-:Y:S01]  /*48d0*/  LDSM.16.M88.4 R96, [R0+0x12000] ;  /* 0x012000000060783b */ /* 0x000fe20000000200 */
[C---:B--2---:R-:W-:Y:S06]  /*48e0*/  HMMA.16816.F32.BF16 R4, R100.reuse, R104, R4 ;  /* 0x000000686404723c */ /* 0x044fec0000041804 */
[C---:B------:R-:W-:Y:S01]  /*48f0*/  HMMA.16816.F32.BF16 R8, R100.reuse, R106, R8 ;  /* 0x0000006a6408723c */ /* 0x040fe20000041808 */
[----:B------:R-:W2:Y:S05]  /*4900*/  LDSM.16.M88.4 R104, [R214+UR4+0x22000] ;  /* 0x02200004d668783b */ /* 0x000eaa0008000200 */
[C---:B------:R-:W-:Y:S06]  /*4910*/  HMMA.16816.F32.BF16 R12, R100.reuse, R84, R12 ;  /* 0x00000054640c723c */ /* 0x040fec000004180c */
[----:B------:R-:W-:Y:S01]  /*4920*/  HMMA.16816.F32.BF16 R16, R100, R86, R16 ;  /* 0x000000566410723c */ /* 0x000fe20000041810 */
[----:B------:R-:W2:Y:S04]  /*4930*/  LDSM.16.M88.4 R84, [R214+UR4+0x22800] ;  /* 0x02280004d654783b */ /* 0x000ea80008000200 */
        /* <DEDUP_REMOVED lines=34> */
[----:B------:R-:W3:Y:S04]  /*4b60*/  LDSM.16.M88.4 R88, [R213+0xc800] ;  /* 0x00c80000d558783b */ /* 0x000ee80000000200 */
[----:B------:R-:W-:Y:S01]  /*4b70*/  LDSM.16.M88.4 R96, [R3+0x14000] ;  /* 0x014000000360783b */ /* 0x000fe20000000200 */
[C---:B--2---:R-:W-:Y:S06]  /*4b80*/  HMMA.16816.F32.BF16 R4, R100.reuse, R104, R4 ;  /* 0x000000686404723c */ /* 0x044fec0000041804 */
[C---:B------:R-:W-:Y:S01]  /*4b90*/  HMMA.16816.F32.BF16 R8, R100.reuse, R106, R8 ;  /* 0x0000006a6408723c */ /* 0x040fe20000041808 */
[----:B------:R-:W2:Y:S05]  /*4ba0*/  LDSM.16.M88.4 R104, [R216+0xc000] ;  /* 0x00c00000d868783b */ /* 0x000eaa0000000200 */
[C---:B----4-:R-:W-:Y:S06]  /*4bb0*/  HMMA.16816.F32.BF16 R12, R100.reuse, R84, R12 ;  /* 0x00000054640c723c */ /* 0x050fec000004180c */
[----:B------:R-:W-:Y:S01]  /*4bc0*/  HMMA.16816.F32.BF16 R16, R100, R86, R16 ;  /* 0x000000566410723c */ /* 0x000fe20000041810 */
[----:B------:R-:W4:Y:S04]  /*4bd0*/  LDSM.16.M88.4 R84, [R216+0xc800] ;  /* 0x00c80000d854783b */ /* 0x000f280000000200 */
[----:B------:R-:W-:Y:S01]  /*4be0*/  LDSM.16.M88.4 R100, [R112+0x14000] ;  /* 0x014000007064783b */ /* 0x000fe20000000200 */
[C---:B-1----:R-:W-:Y:S06]  /*4bf0*/  HMMA.16816.F32.BF16 R4, R92.reuse, R108, R4 ;  /* 0x0000006c5c04723c */ /* 0x042fec0000041804 */
[C---:B------:R-:W-:Y:S01]  /*4c00*/  HMMA.16816.F32.BF16 R8, R92.reuse, R110, R8 ;  /* 0x0000006e5c08723c */ /* 0x040fe20000041808 */
[----:B------:R-:W1:Y:S05]  /*4c10*/  LDSM.16.M88.4 R108, [R215+0xc000] ;  /* 0x00c00000d76c783b */ /* 0x000e6a0000000200 */
[C---:B---3--:R-:W-:Y:S06]  /*4c20*/  HMMA.16816.F32.BF16 R12, R92.reuse, R88, R12 ;  /* 0x000000585c0c723c */ /* 0x048fec000004180c */
[----:B------:R-:W-:Y:S01]  /*4c30*/  HMMA.16816.F32.BF16 R16, R92, R90, R16 ;  /* 0x0000005a5c10723c */ /* 0x000fe20000041810 */
[----:B------:R-:W3:Y:S04]  /*4c40*/  LDSM.16.M88.4 R88, [R215+0xc800] ;  /* 0x00c80000d758783b */ /* 0x000ee80000000200 */
[----:B------:R-:W-:Y:S01]  /*4c50*/  LDSM.16.M88.4 R92, [R0+0x16000] ;  /* 0x01600000005c783b */ /* 0x000fe20000000200 */
[C---:B--2---:R-:W-:Y:S06]  /*4c60*/  HMMA.16816.F32.BF16 R4, R96.reuse, R104, R4 ;  /* 0x000000686004723c */ /* 0x044fec0000041804 */
[C---:B------:R-:W-:Y:S01]  /*4c70*/  HMMA.16816.F32.BF16 R8, R96.reuse, R106, R8 ;  /* 0x0000006a6008723c */ /* 0x040fe20000041808 */
[----:B------:R-:W2:Y:S05]  /*4c80*/  LDSM.16.M88.4 R104, [R214+UR4+0x26000] ;  /* 0x02600004d668783b */ /* 0x000eaa0008000200 */
[C---:B----4-:R-:W-:Y:S06]  /*4c90*/  HMMA.16816.F32.BF16 R12, R96.reuse, R84, R12 ;  /* 0x00000054600c723c */ /* 0x050fec000004180c */
[----:B------:R-:W-:Y:S01]  /*4ca0*/  HMMA.16816.F32.BF16 R16, R96, R86, R16 ;  /* 0x000000566010723c */ /* 0x000fe20000041810 */
[----:B------:R-:W4:Y:S04]  /*4cb0*/  LDSM.16.M88.4 R84, [R214+UR4+0x26800] ;  /* 0x02680004d654783b */ /* 0x000f280008000200 */
        /* <DEDUP_REMOVED lines=20> */
[----:B------:R-:W3:Y:S05]  /*4e00*/  LDSM.16.M88.4 R88, [R215+0xe800] ;  /* 0x00e80000d758783b */ /* 0x000eea0000000200 */
[C---:B--2---:R-:W-:Y:S06]  /*4e10*/  HMMA.16816.F32.BF16 R4, R100.reuse, R104, R4 ;  /* 0x000000686404723c */ /* 0x044fec0000041804 */
[C---:B------:R-:W-:Y:S06]  /*4e20*/  HMMA.16816.F32.BF16 R8, R100.reuse, R106, R8 ;  /* 0x0000006a6408723c */ /* 0x040fec0000041808 */
[C---:B----4-:R-:W-:Y:S06]  /*4e30*/  HMMA.16816.F32.BF16 R12, R100.reuse, R84, R12 ;  /* 0x00000054640c723c */ /* 0x050fec000004180c */
[----:B------:R-:W-:Y:S06]  /*4e40*/  HMMA.16816.F32.BF16 R16, R100, R86, R16 ;  /* 0x000000566410723c */ /* 0x000fec0000041810 */
[C---:B-1----:R-:W-:Y:S06]  /*4e50*/  HMMA.16816.F32.BF16 R4, R92.reuse, R108, R4 ;  /* 0x0000006c5c04723c */ /* 0x042fec0000041804 */
[C---:B------:R-:W-:Y:S06]  /*4e60*/  HMMA.16816.F32.BF16 R8, R92.reuse, R110, R8 ;  /* 0x0000006e5c08723c */ /* 0x040fec0000041808 */
[C---:B---3--:R-:W-:Y:S06]  /*4e70*/  HMMA.16816.F32.BF16 R12, R92.reuse, R88, R12 ;  /* 0x000000585c0c723c */ /* 0x048fec000004180c */
[----:B------:R-:W-:Y:S06]  /*4e80*/  HMMA.16816.F32.BF16 R16, R92, R90, R16 ;  /* 0x0000005a5c10723c */ /* 0x000fec0000041810 */
[C---:B------:R-:W-:Y:S01]  /*4e90*/  FADD.FTZ R0, -R113.reuse, R5 ;  /* 0x0000000571007221 */ /* 0x040fe20000010100 */
[----:B------:R-:W-:Y:S04]  /*4ea0*/  FADD.FTZ R2, -R113, R4 ;  /* 0x0000000471027221 */ /* 0x000fe80000010100 */
[----:B------:R-:W-:Y:S01]  /*4eb0*/  FMUL.FTZ R2, R127, R2 ;  /* 0x000000027f027220 */ /* 0x000fe20000410000 */
[C---:B------:R-:W-:Y:S01]  /*4ec0*/  FADD.FTZ R5, -R113.reuse, R8 ;  /* 0x0000000871057221 */ /* 0x040fe20000010100 */
[C---:B------:R-:W-:Y:S01]  /*4ed0*/  FADD.FTZ R8, -R113.reuse, R9 ;  /* 0x0000000971087221 */ /* 0x040fe20000010100 */
[----:B------:R-:W-:Y:S01]  /*4ee0*/  FMUL.FTZ R0, R126, R0 ;  /* 0x000000007e007220 */ /* 0x000fe20000410000 */
[----:B------:R-:W-:Y:S01]  /*4ef0*/  FADD.FTZ R9, -R114, R6 ;  /* 0x0000000672097221 */ /* 0x000fe20000010100 */
[----:B------:R-:W-:Y:S01]  /*4f00*/  FMUL.FTZ R5, R124, R5 ;  /* 0x000000057c057220 */ /* 0x000fe20000410000 */
[----:B------:R-:W-:Y:S01]  /*4f10*/  FMUL.FTZ R8, R122, R8 ;  /* 0x000000087a087220 */ /* 0x000fe20000410000 */
[C---:B------:R-:W-:Y:S01]  /*4f20*/  FADD.FTZ R3, -R113.reuse, R12 ;  /* 0x0000000c71037221 */ /* 0x040fe20000010100 */
[----:B------:R-:W-:Y:S01]  /*4f30*/  F2FP.BF16.F32.PACK_AB R0, R0, R2 ;  /* 0x000000020000723e */ /* 0x000fe200000010ff */
[----:B------:R-:W-:Y:S01]  /*4f40*/  FADD.FTZ R4, -R113, R13 ;  /* 0x0000000d71047221 */ /* 0x000fe20000010100 */
[----:B------:R-:W-:Y:S01]  /*4f50*/  FADD.FTZ R10, -R114, R10 ;  /* 0x0000000a720a7221 */ /* 0x000fe20000010100 */
[----:B------:R-:W-:Y:S01]  /*4f60*/  F2FP.BF16.F32.PACK_AB R8, R8, R5 ;  /* 0x000000050808723e */ /* 0x000fe200000010ff */
[----:B------:R-:W-:Y:S01]  /*4f70*/  FADD.FTZ R5, -R114, R7 ;  /* 0x0000000772057221 */ /* 0x000fe20000010100 */
[----:B------:R-:W-:Y:S01]  /*4f80*/  FMUL.FTZ R7, R131, R9 ;  /* 0x0000000983077220 */ /* 0x000fe20000410000 */
[C---:B------:R-:W-:Y:S01]  /*4f90*/  FADD.FTZ R2, -R113.reuse, R16 ;  /* 0x0000001071027221 */ /* 0x040fe20000010100 */
[----:B------:R-:W-:Y:S01]  /*4fa0*/  FADD.FTZ R17, -R113, R17 ;  /* 0x0000001171117221 */ /* 0x000fe20000010100 */
[----:B------:R-:W-:Y:S01]  /*4fb0*/  FMUL.FTZ R5, R130, R5 ;  /* 0x0000000582057220 */ /* 0x000fe20000410000 */
[----:B------:R-:W-:Y:S01]  /*4fc0*/  FADD.FTZ R11, -R114, R11 ;  /* 0x0000000b720b7221 */ /* 0x000fe20000010100 */
[----:B------:R-:W-:Y:S01]  /*4fd0*/  FMUL.FTZ R3, R120, R3 ;  /* 0x0000000378037220 */ /* 0x000fe20000410000 */
[----:B------:R-:W-:Y:S01]  /*4fe0*/  FMUL.FTZ R4, R118, R4 ;  /* 0x0000000476047220 */ /* 0x000fe20000410000 */
[----:B------:R-:W-:Y:S01]  /*4ff0*/  FMUL.FTZ R2, R117, R2 ;  /* 0x0000000275027220 */ /* 0x000fe20000410000 */
[----:B------:R-:W-:Y:S01]  /*5000*/  FMUL.FTZ R6, R116, R17 ;  /* 0x0000001174067220 */ /* 0x000fe20000410000 */
        /* <DEDUP_REMOVED lines=9> */
[----:B------:R-:W-:Y:S01]  /*50a0*/  F2FP.BF16.F32.PACK_AB R6, R6, R2 ;  /* 0x000000020606723e */ /* 0x000fe200000010ff */
[----:B------:R-:W-:Y:S01]  /*50b0*/  FMUL.FTZ R7, R123, R7 ;  /* 0x000000077b077220 */ /* 0x000fe20000410000 */
[----:B------:R-:W-:Y:S01]  /*50c0*/  FMUL.FTZ R11, R121, R11 ;  /* 0x0000000b790b7220 */ /* 0x000fe20000410000 */
[----:B------:R-:W-:Y:S01]  /*50d0*/  FMUL.FTZ R10, R119, R10 ;  /* 0x0000000a770a7220 */ /* 0x000fe20000410000 */
[----:B------:R-:W-:Y:S06]  /*50e0*/  @!P1 BRA `(.L_x_401) ;  /* 0x0000000000689947 */ /* 0x000fec0003800000 */
[----:B------:R-:W1:Y:S01]  /*50f0*/  LDC R14, c[0x0][0x240] ;  /* 0x00009000ff0e7b82 */ /* 0x000e620000000800 */
[----:B------:R-:W-:Y:S04]  /*5100*/  ULOP3.LUT UR8, UR5, 0x1, URZ, 0xc0, !UPT ;  /* 0x0000000105087892 */ /* 0x000fe8000f8ec03f */
[----:B------:R-:W-:Y:S03]  /*5110*/  UISETP.NE.U32.AND UP0, UPT, UR8, 0x1, UPT ;  /* 0x000000010800788c */ /* 0x000fe6000bf05070 */
[----:B------:R-:W2:Y:S01]  /*5120*/  LDC R15, c[0x0][0x244] ;  /* 0x00009100ff0f7b82 */ /* 0x000ea20000000800 */
[----:B------:R-:W-:Y:S06]  /*5130*/  USEL UR8, UR58, 0x8000, !UP0 ;  /* 0x000080003a087887 */ /* 0x000fec000c000000 */
[----:B------:R-:W-:Y:S01]  /*5140*/  VIADD R231, R231, UR8 ;  /* 0x00000008e7e77c36 */ /* 0x000fe20008000000 */
[----:B------:R-:W-:Y:S01]  /*5150*/  IADD3 R217, R217, UR8, RZ ;  /* 0x00000008d9d97c10 */ /* 0x000fe2000fffe0ff */
[----:B-1----:R-:W-:Y:S05]  /*5160*/  IMAD.U32 R2, R14, -0x40, RZ ;  /* 0xffffffc00e027824 */ /* 0x002fea00078e00ff */
[C---:B------:R-:W-:Y:S04]  /*5170*/  LEA R3, P0, R2.reuse, R236, 0x1 ;  /* 0x000000ec02037211 */ /* 0x040fe800078008ff */
[----:B------:R-:W-:Y:S01]  /*5180*/  LEA.HI.X.SX32 R2, R2, R237, 0x1, P0 ;  /* 0x000000ed02027211 */ /* 0x000fe200000f0eff */
[----:B------:R-:W-:Y:S03]  /*5190*/  IMAD.MOV.U32 R236, RZ, RZ, R3 ;  /* 0x000000ffffec7224 */ /* 0x000fe600078e0003 */
[----:B------:R-:W-:Y:S02]  /*51a0*/  MOV R237, R2 ;  /* 0x0000000200ed7202 */ /* 0x000fe40000000f00 */
[C---:B------:R-:W-:Y:S03]  /*51b0*/  LEA R2, P0, R14.reuse, R236, 0x6 ;  /* 0x000000ec0e027211 */ /* 0x040fe600078030ff */
        /* <DEDUP_REMOVED lines=13> */
.L_x_401:
[----:B------:R2:W-:Y:S01]  /*5290*/  STS [R233+0x28000], R0 ;  /* 0x02800000e9007388 */ /* 0x0005e20000000800 */
[----:B-1----:R-:W-:Y:S01]  /*52a0*/  F2FP.BF16.F32.PACK_AB R2, R12, R13 ;  /* 0x0000000d0c02723e */ /* 0x002fe200000010ff */
[----:B------:R-:W-:Y:S01]  /*52b0*/  IMAD R230, R248, UR20, RZ ;  /* 0x00000014f8e67c24 */ /* 0x000fe2000f8e02ff */
[----:B------:R-:W-:Y:S02]  /*52c0*/  F2FP.BF16.F32.PACK_AB R3, R10, R11 ;  /* 0x0000000b0a03723e */ /* 0x000fe400000010ff */
[----:B------:R-:W-:Y:S05]  /*52d0*/  STS [R233+0x28400], R5 ;  /* 0x02840005e9007388 */ /* 0x000fea0000000800 */
[----:B------:R-:W-:Y:S05]  /*52e0*/  STS [R240+0x28000], R8 ;  /* 0x02800008f0007388 */ /* 0x000fea0000000800 */
[----:B------:R1:W-:Y:S05]  /*52f0*/  STS [R240+0x28400], R2 ;  /* 0x02840002f0007388 */ /* 0x0003ea0000000800 */
[----:B------:R-:W-:Y:S01]  /*5300*/  STS [R238+0x28000], R4 ;  /* 0x02800004ee007388 */ /* 0x000fe20000000800 */
[----:B--2---:R-:W-:Y:S05]  /*5310*/  F2FP.BF16.F32.PACK_AB R0, R7, R9 ;  /* 0x000000090700723e */ /* 0x004fea00000010ff */
[----:B------:R2:W-:Y:S05]  /*5320*/  STS [R238+0x28400], R0 ;  /* 0x02840000ee007388 */ /* 0x0005ea0000000800 */
[----:B------:R-:W-:Y:S01]  /*5330*/  STS [R239+0x28000], R6 ;  /* 0x02800006ef007388 */ /* 0x000fe20000000800 */
[----:B-1----:R-:W-:Y:S04]  /*5340*/  IMAD.U32 R2, R230, -0x40, RZ ;  /* 0xffffffc0e6027824 */ /* 0x002fe800078e00ff */
[----:B------:R-:W-:Y:S01]  /*5350*/  STS [R239+0x28400], R3 ;  /* 0x02840003ef007388 */ /* 0x000fe20000000800 */
[----:B------:R-:W-:Y:S01]  /*5360*/  BAR.SYNC.DEFER_BLOCKING 0x0 ;  /* 0x0000000000007b1d */ /* 0x000fe20000010000 */
[C---:B------:R-:W-:Y:S04]  /*5370*/  LEA R228, P0, R2.reuse, R228, 0x2 ;  /* 0x000000e402e47211 */ /* 0x040fe800078010ff */
[----:B------:R-:W-:Y:S02]  /*5380*/  LEA.HI.X.SX32 R229, R2, R229, 0x2, P0 ;  /* 0x000000e502e57211 */ /* 0x000fe400000f16ff */
[----:B--2---:R-:W-:Y:S01]  /*5390*/  LEA R0, R227, UR4, 0x1 ;  /* 0x00000004e3007c11 */ /* 0x004fe2000f8e08ff */
[----:B------:R-:W-:Y:S05]  /*53a0*/  LDSM.16.MT88.4 R4, [R218+0x2a000] ;  /* 0x02a00000da04783b */ /* 0x000fea0000004200 */
[----:B------:R-:W1:Y:S05]  /*53b0*/  LDSM.16.MT88.4 R8, [R0+0x10000] ;  /* 0x010000000008783b */ /* 0x000e6a0000004200 */
[----:B------:R-:W2:Y:S05]  /*53c0*/  LDSM.16.MT88.4 R12, [R219+0x2a000] ;  /* 0x02a00000db0c783b */ /* 0x000eaa0000004200 */
[----:B------:R-:W3:Y:S05]  /*53d0*/  LDSM.16.MT88.4 R16, [R0+0x12000] ;  /* 0x012000000010783b */ /* 0x000eea0000004200 */
[----:B------:R-:W4:Y:S05]  /*53e0*/  LDSM.16.MT88.4 R84, [R0+0x14000] ;  /* 0x014000000054783b */ /* 0x000f2a0000004200 */
[----:B------:R-:W5:Y:S05]  /*53f0*/  LDSM.16.MT88.4 R88, [R0+0x16000] ;  /* 0x016000000058783b */ /* 0x000f6a0000004200 */
[----:B------:R-:W-:Y:S05]  /*5400*/  LDSM.16.MT88.4 R92, [R218+0x2a800] ;  /* 0x02a80000da5c783b */ /* 0x000fea0000004200 */
[----:B------:R-:W5:Y:S05]  /*5410*/  LDSM.16.MT88.4 R96, [R0+0x10800] ;  /* 0x010800000060783b */ /* 0x000f6a0000004200 */
[----:B------:R-:W5:Y:S01]  /*5420*/  LDSM.16.MT88.4 R100, [R219+0x2a800] ;  /* 0x02a80000db64783b */ /* 0x000f620000004200 */
[-C--:B-1----:R-:W-:Y:S04]  /*5430*/  HMMA.16816.F32.BF16 R20, R4, R8.reuse, R20 ;  /* 0x000000080414723c */ /* 0x082fe80000041814 */
[----:B------:R-:W-:Y:S02]  /*5440*/  LDSM.16.MT88.4 R104, [R0+0x17000] ;  /* 0x017000000068783b */ /* 0x000fe40000004200 */
[C---:B--2---:R-:W-:Y:S03]  /*5450*/  HMMA.16816.F32.BF16 R24, R12.reuse, R8, R24 ;  /* 0x000000080c18723c */ /* 0x044fe60000041818 */
[----:B------:R-:W-:Y:S03]  /*5460*/  LDSM.16.MT88.4 R108, [R0+0x15800] ;  /* 0x01580000006c783b */ /* 0x000fe60000004200 */
[-C--:B------:R-:W-:Y:S02]  /*5470*/  HMMA.16816.F32.BF16 R28, R12, R10.reuse, R28 ;  /* 0x0000000a0c1c723c */ /* 0x080fe4000004181c */
[----:B------:R-:W-:Y:S04]  /*5480*/  LDSM.16.MT88.4 R112, [R0+0x17800] ;  /* 0x017800000070783b */ /* 0x000fe80000004200 */
[C---:B------:R-:W-:Y:S01]  /*5490*/  HMMA.16816.F32.BF16 R32, R4.reuse, R10, R32 ;  /* 0x0000000a0420723c */ /* 0x040fe20000041820 */
[----:B------:R-:W1:Y:S05]  /*54a0*/  LDSM.16.MT88.4 R8, [R0+0x12800] ;  /* 0x012800000008783b */ /* 0x000e6a0000004200 */
[-C--:B---3--:R-:W-:Y:S06]  /*54b0*/  HMMA.16816.F32.BF16 R36, R4, R16.reuse, R36 ;  /* 0x000000100424723c */ /* 0x088fec0000041824 */
[C---:B------:R-:W-:Y:S06]  /*54c0*/  HMMA.16816.F32.BF16 R40, R12.reuse, R16, R40 ;  /* 0x000000100c28723c */ /* 0x040fec0000041828 */
[-C--:B------:R-:W-:Y:S06]  /*54d0*/  HMMA.16816.F32.BF16 R44, R12, R18.reuse, R44 ;  /* 0x000000120c2c723c */ /* 0x080fec000004182c */
[C---:B------:R-:W-:Y:S01]  /*54e0*/  HMMA.16816.F32.BF16 R48, R4.reuse, R18, R48 ;  /* 0x000000120430723c */ /* 0x040fe20000041830 */
[----:B------:R-:W2:Y:S05]  /*54f0*/  LDSM.16.MT88.4 R16, [R0+0x14800] ;  /* 0x014800000010783b */ /* 0x000eaa0000004200 */
[-C--:B----4-:R-:W-:Y:S06]  /*5500*/  HMMA.16816.F32.BF16 R52, R4, R84.reuse, R52 ;  /* 0x000000540434723c */ /* 0x090fec0000041834 */
[C---:B------:R-:W-:Y:S06]  /*5510*/  HMMA.16816.F32.BF16 R56, R12.reuse, R84, R56 ;  /* 0x000000540c38723c */ /* 0x040fec0000041838 */
[-C--:B------:R-:W-:Y:S06]  /*5520*/  HMMA.16816.F32.BF16 R60, R12, R86.reuse, R60 ;  /* 0x000000560c3c723c */ /* 0x080fec000004183c */
[C---:B------:R-:W-:Y:S01]  /*5530*/  HMMA.16816.F32.BF16 R64, R4.reuse, R86, R64 ;  /* 0x000000560440723c */ /* 0x040fe20000041840 */
[----:B------:R-:W3:Y:S05]  /*5540*/  LDSM.16.MT88.4 R84, [R0+0x16800] ;  /* 0x016800000054783b */ /* 0x000eea0000004200 */
[-C--:B-----5:R-:W-:Y:S06]  /*5550*/  HMMA.16816.F32.BF16 R68, R4, R88.reuse, R68 ;  /* 0x000000580444723c */ /* 0x0a0fec0000041844 */
[C---:B------:R-:W-:Y:S06]  /*5560*/  HMMA.16816.F32.BF16 R72, R12.reuse, R88, R72 ;  /* 0x000000580c48723c */ /* 0x040fec0000041848 */
[-C--:B------:R-:W-:Y:S01]  /*5570*/  HMMA.16816.F32.BF16 R76, R12, R90.reuse, R76 ;  /* 0x0000005a0c4c723c */ /* 0x080fe2000004184c */
[----:B------:R-:W-:Y:S05]  /*5580*/  LDSM.16.MT88.4 R12, [R0+0x11000] ;  /* 0x01100000000c783b */ /* 0x000fea0000004200 */
[----:B------:R-:W-:Y:S01]  /*5590*/  HMMA.16816.F32.BF16 R80, R4, R90, R80 ;  /* 0x0000005a0450723c */ /* 0x000fe20000041850 */
[----:B------:R-:W4:Y:S05]  /*55a0*/  LDSM.16.MT88.4 R4, [R218+0x2b000] ;  /* 0x02b00000da04783b */ /* 0x000f2a0000004200 */
[-C--:B------:R-:W-:Y:S01]  /*55b0*/  HMMA.16816.F32.BF16 R20, R92, R96.reuse, R20 ;  /* 0x000000605c14723c */ /* 0x080fe20000041814 */
[----:B------:R-:W5:Y:S05]  /*55c0*/  LDSM.16.MT88.4 R88, [R219+0x2b000] ;  /* 0x02b00000db58783b */ /* 0x000f6a0000004200 */
        /* <DEDUP_REMOVED lines=19> */
[----:B------:R-:W2:Y:S05]  /*5700*/  LDSM.16.MT88.4 R84, [R0+0x11800] ;  /* 0x011800000054783b */ /* 0x000eaa0000004200 */
[-C--:B----4-:R-:W-:Y:S01]  /*5710*/  HMMA.16816.F32.BF16 R20, R4, R12.reuse, R20 ;  /* 0x0000000c0414723c */ /* 0x090fe20000041814 */
[----:B------:R-:W3:Y:S05]  /*5720*/  LDSM.16.MT88.4 R92, [R219+0x2b800] ;  /* 0x02b80000db5c783b */ /* 0x000eea0000004200 */
[C---:B-----5:R-:W-:Y:S01]  /*5730*/  HMMA.16816.F32.BF16 R24, R88.reuse, R12, R24 ;  /* 0x0000000c5818723c */ /* 0x060fe20000041818 */
[----:B------:R-:W-:Y:S05]  /*5740*/  BAR.SYNC.DEFER_BLOCKING 0x0 ;  /* 0x0000000000007b1d */ /* 0x000fea0000010000 */
        /* <DEDUP_REMOVED lines=54> */
.L_x_402:
[----:B------:R-:W-:Y:S01]  /*5ab0*/  LDSM.16.M88.4 R128, [R222] ;  /* 0x00000000de80783b */ /* 0x000fe20000000200 */
[----:B-1----:R-:W-:Y:S01]  /*5ac0*/  @P1 IADD3 R2, P0, R244, UR12, RZ ;  /* 0x0000000cf4021c10 */ /* 0x002fe2000ff1e0ff */
[----:B------:R-:W-:Y:S02]  /*5ad0*/  ULOP3.LUT UR8, UR5, 0x1, URZ, 0xc0, !UPT ;  /* 0x0000000105087892 */ /* 0x000fe4000f8ec03f */
[----:B------:R-:W1:Y:S01]  /*5ae0*/  LDSM.16.MT88.4 R16, [R0+0x18000] ;  /* 0x018000000010783b */ /* 0x000e620000004200 */
[----:B------:R-:W-:Y:S01]  /*5af0*/  @P1 IADD3.X R3, R243, UR11, RZ, P0, !PT ;  /* 0x0000000bf3031c10 */ /* 0x000fe200087fe4ff */
[----:B------:R-:W-:Y:S02]  /*5b00*/  UISETP.NE.U32.AND UP0, UPT, UR8, 0x1, UPT ;  /* 0x000000010800788c */ /* 0x000fe4000bf05070 */
[----:B------:R-:W2:Y:S01]  /*5b10*/  LDSM.16.M88.4 R124, [R222+0x1000] ;  /* 0x00100000de7c783b */ /* 0x000ea20000000200 */
[----:B------:R-:W-:Y:S02]  /*5b20*/  UISETP.GT.AND UP2, UPT, UR5, UR16, UPT ;  /* 0x000000100500728c */ /* 0x000fe4000bf44270 */
[----:B------:R-:W-:Y:S01]  /*5b30*/  @UP3 UIADD3 UR9, UP1, UR12, -0x100, URZ ;  /* 0xffffff000c093890 */ /* 0x000fe2000ff3e03f */
[----:B------:R-:W3:Y:S01]  /*5b40*/  LDSM.16.MT88.4 R96, [R0+0x1a000] ;  /* 0x01a000000060783b */ /* 0x000ee20000004200 */
[----:B------:R-:W-:Y:S02]  /*5b50*/  UIADD3 UR5, UR5, -0x1, URZ ;  /* 0xffffffff05057890 */ /* 0x000fe4000fffe03f */
[----:B------:R-:W-:Y:S01]  /*5b60*/  @UP3 UIADD3.X UR8, UR11, -0x1, URZ, UP1, !UPT ;  /* 0xffffffff0b083890 */ /* 0x000fe20008ffe43f */
[----:B------:R-:W4:Y:S02]  /*5b70*/  LDSM.16.MT88.4 R112, [R0+0x1c000] ;  /* 0x01c000000070783b */ /* 0x000f240000004200 */
[----:B------:R-:W-:Y:S02]  /*5b80*/  @UP3 UMOV UR12, UR9 ;  /* 0x00000009000c3c82 */ /* 0x000fe40008000000 */
[----:B------:R-:W4:Y:S02]  /*5b90*/  LDSM.16.MT88.4 R196, [R0+0x1e000] ;  /* 0x01e0000000c4783b */ /* 0x000f240000004200 */
[----:B------:R-:W-:Y:S02]  /*5ba0*/  @UP3 UMOV UR11, UR8 ;  /* 0x00000008000b3c82 */ /* 0x000fe40008000000 */
[----:B------:R-:W-:Y:S04]  /*5bb0*/  LDSM.16.M88.4 R200, [R223] ;  /* 0x00000000dfc8783b */ /* 0x000fe80000000200 */
[----:B------:R-:W4:Y:S04]  /*5bc0*/  LDSM.16.MT88.4 R204, [R0+0x18800] ;  /* 0x0188000000cc783b */ /* 0x000f280000004200 */
[----:B------:R-:W4:Y:S04]  /*5bd0*/  LDSM.16.M88.4 R208, [R223+0x1000] ;  /* 0x00100000dfd0783b */ /* 0x000f280000000200 */
[----:B------:R-:W5:Y:S04]  /*5be0*/  @P1 LDG.E R241, desc[UR6][R2.64+-0x100] ;  /* 0xffff000602f11981 */ /* 0x000f68000c1e1900 */
[----:B------:R4:W5:Y:S01]  /*5bf0*/  @P1 LDG.E R242, desc[UR6][R2.64+-0xe0] ;  /* 0xffff200602f21981 */ /* 0x000962000c1e1900 */
        /* <DEDUP_REMOVED lines=65> */
[----:B------:R-:W1:Y:S04]  /*6010*/  LDSM.16.MT88.4 R208, [R0+0x1d800] ;  /* 0x01d8000000d0783b */ /* 0x000e680000004200 */
[----:B------:R-:W-:Y:S01]  /*6020*/  REDG.E.ADD.F32.FTZ.RN.STRONG.GPU desc[UR6][R228.64], R4 ;  /* 0x00000004e40079a6 */ /* 0x000fe2000c10f386 */
[-C--:B---3--:R-:W-:Y:S06]  /*6030*/  HMMA.16816.F32.BF16 R84, R196, R204.reuse, R84 ;  /* 0x000000ccc454723c */ /* 0x088fec0000041854 */
[C---:B------:R-:W-:Y:S06]  /*6040*/  HMMA.16816.F32.BF16 R88, R200.reuse, R204, R88 ;  /* 0x000000ccc858723c */ /* 0x040fec0000041858 */
[-C--:B------:R-:W-:Y:S06]  /*6050*/  HMMA.16816.F32.BF16 R92, R200, R206.reuse, R92 ;  /* 0x000000cec85c723c */ /* 0x080fec000004185c */
[C---:B------:R-:W-:Y:S01]  /*6060*/  HMMA.16816.F32.BF16 R96, R196.reuse, R206, R96 ;  /* 0x000000cec460723c */ /* 0x040fe20000041860 */
[----:B------:R2:W3:Y:S05]  /*6070*/  LDSM.16.MT88.4 R204, [R0+0x1f800] ;  /* 0x01f8000000cc783b */ /* 0x0004ea0000004200 */
[-C--:B-1----:R-:W-:Y:S06]  /*6080*/  HMMA.16816.F32.BF16 R100, R196, R208.reuse, R100 ;  /* 0x000000d0c464723c */ /* 0x082fec0000041864 */
[C---:B------:R-:W-:Y:S05]  /*6090*/  HMMA.16816.F32.BF16 R104, R200.reuse, R208, R104 ;  /* 0x000000d0c868723c */ /* 0x040fea0000041868 */
[C---:B--2---:R-:W-:Y:S01]  /*60a0*/  IMAD R0, R230.reuse, 0x18, RZ ;  /* 0x00000018e6007824 */ /* 0x044fe200078e02ff */
[-C--:B------:R-:W-:Y:S06]  /*60b0*/  HMMA.16816.F32.BF16 R108, R200, R210.reuse, R108 ;  /* 0x000000d2c86c723c */ /* 0x080fec000004186c */
[C---:B------:R-:W-:Y:S06]  /*60c0*/  HMMA.16816.F32.BF16 R112, R196.reuse, R210, R112 ;  /* 0x000000d2c470723c */ /* 0x040fec0000041870 */
[-C--:B---3--:R-:W-:Y:S06]  /*60d0*/  HMMA.16816.F32.BF16 R116, R196, R204.reuse, R116 ;  /* 0x000000ccc474723c */ /* 0x088fec0000041874 */
[C---:B------:R-:W-:Y:S06]  /*60e0*/  HMMA.16816.F32.BF16 R120, R200.reuse, R204, R120 ;  /* 0x000000ccc878723c */ /* 0x040fec0000041878 */
[-C--:B------:R-:W-:Y:S05]  /*60f0*/  HMMA.16816.F32.BF16 R124, R200, R206.reuse, R124 ;  /* 0x000000cec87c723c */ /* 0x080fea000004187c */
[----:B------:R-:W-:Y:S01]  /*6100*/  IMAD.SHL.U32 R204, R230, 0x8, RZ ;  /* 0x00000008e6cc7824 */ /* 0x000fe200078e00ff */
[----:B------:R-:W-:Y:S05]  /*6110*/  HMMA.16816.F32.BF16 R128, R196, R206, R128 ;  /* 0x000000cec480723c */ /* 0x000fea0000041880 */
[-C--:B------:R-:W-:Y:S01]  /*6120*/  LEA R2, P0, R204, R228.reuse, 0x2 ;  /* 0x000000e4cc027211 */ /* 0x080fe200078010ff */
[C---:B------:R-:W-:Y:S02]  /*6130*/  IMAD.SHL.U32 R200, R230.reuse, 0x10, RZ ;  /* 0x00000010e6c87824 */ /* 0x040fe400078e00ff */
[----:B------:R-:W-:Y:S03]  /*6140*/  IMAD.SHL.U32 R197, R230, 0x20, RZ ;  /* 0x00000020e6c57824 */ /* 0x000fe600078e00ff */
[-C--:B------:R-:W-:Y:S01]  /*6150*/  LEA.HI.X.SX32 R3, R204, R229.reuse, 0x2, P0 ;  /* 0x000000e5cc037211 */ /* 0x080fe200000f16ff */
[----:B------:R-:W-:Y:S01]  /*6160*/  IMAD R201, R230, 0x28, RZ ;  /* 0x00000028e6c97824 */ /* 0x000fe200078e02ff */
[-C--:B------:R-:W-:Y:S02]  /*6170*/  LEA R198, P1, R200, R228.reuse, 0x2 ;  /* 0x000000e4c8c67211 */ /* 0x080fe400078210ff */
[-C--:B------:R-:W-:Y:S01]  /*6180*/  LEA R4, P0, R0, R228.reuse, 0x2 ;  /* 0x000000e400047211 */ /* 0x080fe200078010ff */
[----:B------:R1:W-:Y:S01]  /*6190*/  REDG.E.ADD.F32.FTZ.RN.STRONG.GPU desc[UR6][R2.64], R5 ;  /* 0x00000005020079a6 */ /* 0x0003e2000c10f386 */
[-C--:B------:R-:W-:Y:S02]  /*61a0*/  LEA.HI.X.SX32 R199, R200, R229.reuse, 0x2, P1 ;  /* 0x000000e5c8c77211 */ /* 0x080fe400008f16ff */
[CC--:B------:R-:W-:Y:S03]  /*61b0*/  LEA R196, P1, R197.reuse, R228.reuse, 0x2 ;  /* 0x000000e4c5c47211 */ /* 0x0c0fe600078210ff */
[----:B------:R2:W-:Y:S01]  /*61c0*/  REDG.E.ADD.F32.FTZ.RN.STRONG.GPU desc[UR6][R198.64], R6 ;  /* 0x00000006c60079a6 */ /* 0x0005e2000c10f386 */
[-C--:B------:R-:W-:Y:S02]  /*61d0*/  LEA.HI.X.SX32 R197, R197, R229.reuse, 0x2, P1 ;  /* 0x000000e5c5c57211 */ /* 0x080fe400008f16ff */
[-C--:B-1----:R-:W-:Y:S01]  /*61e0*/  LEA.HI.X.SX32 R5, R0, R229.reuse, 0x2, P0 ;  /* 0x000000e500057211 */ /* 0x082fe200000f16ff */
[C---:B------:R-:W-:Y:S02]  /*61f0*/  IMAD R0, R230.reuse, 0x30, RZ ;  /* 0x00000030e6007824 */ /* 0x040fe400078e02ff */
[----:B------:R-:W-:Y:S02]  /*6200*/  IMAD R230, R230, 0x38, RZ ;  /* 0x00000038e6e67824 */ /* 0x000fe400078e02ff */
[----:B------:R1:W-:Y:S01]  /*6210*/  REDG.E.ADD.F32.FTZ.RN.STRONG.GPU desc[UR6][R4.64], R7 ;  /* 0x00000007040079a6 */ /* 0x0003e2000c10f386 */
[CC--:B--2---:R-:W-:Y:S03]  /*6220*/  LEA R6, P0, R201.reuse, R228.reuse, 0x2 ;  /* 0x000000e4c9067211 */ /* 0x0c4fe600078010ff */
[----:B------:R2:W-:Y:S01]  /*6230*/  REDG.E.ADD.F32.FTZ.RN.STRONG.GPU desc[UR6][R196.64], R8 ;  /* 0x00000008c40079a6 */ /* 0x0005e2000c10f386 */
[-C--:B-1----:R-:W-:Y:S02]  /*6240*/  LEA.HI.X.SX32 R7, R201, R229.reuse, 0x2, P0 ;  /* 0x000000e5c9077211 */ /* 0x082fe400000f16ff */
[-C--:B------:R-:W-:Y:S02]  /*6250*/  LEA R4, P1, R0, R228.reuse, 0x2 ;  /* 0x000000e400047211 */ /* 0x080fe400078210ff */
[-C--:B--2---:R-:W-:Y:S01]  /*6260*/  LEA R8, P0, R230, R228.reuse, 0x2 ;  /* 0x000000e4e6087211 */ /* 0x084fe200078010ff */
[----:B------:R1:W-:Y:S01]  /*6270*/  REDG.E.ADD.F32.FTZ.RN.STRONG.GPU desc[UR6][R6.64], R9 ;  /* 0x00000009060079a6 */ /* 0x0003e2000c10f386 */
[-C--:B------:R-:W-:Y:S05]  /*6280*/  LEA.HI.X.SX32 R5, R0, R229.reuse, 0x2, P1 ;  /* 0x000000e500057211 */ /* 0x080fea00008f16ff */
[----:B------:R2:W-:Y:S01]  /*6290*/  REDG.E.ADD.F32.FTZ.RN.STRONG.GPU desc[UR6][R4.64], R10 ;  /* 0x0000000a040079a6 */ /* 0x0005e2000c10f386 */
[-C--:B-1----:R-:W-:Y:S01]  /*62a0*/  LEA.HI.X.SX32 R9, R230, R229.reuse, 0x2, P0 ;  /* 0x000000e5e6097211 */ /* 0x082fe200000f16ff */
[----:B------:R-:W-:Y:S04]  /*62b0*/  VIADD R7, R200, 0x20 ;  /* 0x00000020c8077836 */ /* 0x000fe80000000000 */
[----:B------:R1:W-:Y:S01]  /*62c0*/  REDG.E.ADD.F32.FTZ.RN.STRONG.GPU desc[UR6][R8.64], R11 ;  /* 0x0000000b080079a6 */ /* 0x0003e2000c10f386 */
[CC--:B------:R-:W-:Y:S01]  /*62d0*/  LEA R6, P0, R7.reuse, R228.reuse, 0x2 ;  /* 0x000000e407067211 */ /* 0x0c0fe200078010ff */
[C---:B------:R-:W-:Y:S02]  /*62e0*/  IMAD.IADD R0, R204.reuse, 0x1, R7 ;  /* 0x00000001cc007824 */ /* 0x040fe400078e0207 */
[----:B------:R-:W-:Y:S01]  /*62f0*/  REDG.E.ADD.F32.FTZ.RN.STRONG.GPU desc[UR6][R228.64+0x80], R16 ;  /* 0x00008010e40079a6 */ /* 0x000fe2000c10f386 */
[-C--:B------:R-:W-:Y:S01]  /*6300*/  LEA.HI.X.SX32 R7, R7, R229.reuse, 0x2, P0 ;  /* 0x000000e507077211 */ /* 0x080fe200000f16ff */
[----:B--2---:R-:W-:Y:S01]  /*6310*/  IMAD.IADD R5, R204, 0x1, R0 ;  /* 0x00000001cc057824 */ /* 0x004fe200078e0200 */
[-C--:B------:R-:W-:Y:S01]  /*6320*/  LEA R196, P0, R0, R228.reuse, 0x2 ;  /* 0x000000e400c47211 */ /* 0x080fe200078010ff */
[----:B------:R-:W-:Y:S02]  /*6330*/  REDG.E.ADD.F32.FTZ.RN.STRONG.GPU desc[UR6][R2.64+0x80], R17 ;  /* 0x00008011020079a6 */ /* 0x000fe4000c10f386 */
[----:B------:R-:W-:Y:S01]  /*6340*/  IMAD.IADD R4, R204, 0x1, R5 ;  /* 0x00000001cc047824 */ /* 0x000fe200078e0205 */
[-C--:B------:R-:W-:Y:S01]  /*6350*/  LEA.HI.X.SX32 R197, R0, R229.reuse, 0x2, P0 ;  /* 0x000000e500c57211 */ /* 0x080fe200000f16ff */
[----:B------:R2:W-:Y:S02]  /*6360*/  REDG.E.ADD.F32.FTZ.RN.STRONG.GPU desc[UR6][R6.64], R18 ;  /* 0x00000012060079a6 */ /* 0x0005e4000c10f386 */
[----:B------:R-:W-:Y:S01]  /*6370*/  IMAD.IADD R0, R204, 0x1, R4 ;  /* 0x00000001cc007824 */ /* 0x000fe200078e0204 */
[CC--:B------:R-:W-:Y:S01]  /*6380*/  LEA R10, P0, R4.reuse, R228.reuse, 0x2 ;  /* 0x000000e4040a7211 */ /* 0x0c0fe200078010ff */
[----:B------:R-:W-:Y:S04]  /*6390*/  REDG.E.ADD.F32.FTZ.RN.STRONG.GPU desc[UR6][R196.64], R19 ;  /* 0x00000013c40079a6 */ /* 0x000fe8000c10f386 */
[----:B------:R-:W-:Y:S01]  /*63a0*/  LDSM.16.MT88.4 R16, [R212+0x2000] ;  /* 0x00200000d410783b */ /* 0x000fe20000004200 */
[CC--:B-1----:R-:W-:Y:S02]  /*63b0*/  LEA R8, P1, R5.reuse, R228.reuse, 0x2 ;  /* 0x000000e405087211 */ /* 0x0c2fe400078210ff */
[-C--:B------:R-:W-:Y:S02]  /*63c0*/  LEA.HI.X.SX32 R11, R4, R229.reuse, 0x2, P0 ;  /* 0x000000e5040b7211 */ /* 0x080fe400000f16ff */
[-C--:B------:R-:W-:Y:S01]  /*63d0*/  LEA.HI.X.SX32 R9, R5, R229.reuse, 0x2, P1 ;  /* 0x000000e505097211 */ /* 0x080fe200008f16ff */
[----:B------:R-:W-:Y:S04]  /*63e0*/  IMAD.IADD R5, R204, 0x1, R0 ;  /* 0x00000001cc057824 */ /* 0x000fe800078e0200 */
[----:B------:R1:W-:Y:S01]  /*63f0*/  REDG.E.ADD.F32.FTZ.RN.STRONG.GPU desc[UR6][R8.64], R12 ;  /* 0x0000000c080079a6 */ /* 0x0003e2000c10f386 */
[CC--:B--2---:R-:W-:Y:S03]  /*6400*/  LEA R6, P0, R0.reuse, R228.reuse, 0x2 ;  /* 0x000000e400067211 */ /* 0x0c4fe600078010ff */
[----:B------:R-:W-:Y:S01]  /*6410*/  REDG.E.ADD.F32.FTZ.RN.STRONG.GPU desc[UR6][R10.64], R13 ;  /* 0x0000000d0a0079a6 */ /* 0x000fe2000c10f386 */
[-C--:B------:R-:W-:Y:S02]  /*6420*/  LEA.HI.X.SX32 R7, R0, R229.reuse, 0x2, P0 ;  /* 0x000000e500077211 */ /* 0x080fe400000f16ff */
[CC--:B------:R-:W-:Y:S03]  /*6430*/  LEA R4, P0, R5.reuse, R228.reuse, 0x2 ;  /* 0x000000e405047211 */ /* 0x0c0fe600078010ff */
[----:B------:R2:W-:Y:S01]  /*6440*/  REDG.E.ADD.F32.FTZ.RN.STRONG.GPU desc[UR6][R6.64], R14 ;  /* 0x0000000e060079a6 */ /* 0x0005e2000c10f386 */
[-C--:B------:R-:W-:Y:S05]  /*6450*/  LEA.HI.X.SX32 R5, R5, R229.reuse, 0x2, P0 ;  /* 0x000000e505057211 */ /* 0x080fea00000f16ff */
[----:B------:R3:W-:Y:S04]  /*6460*/  REDG.E.ADD.F32.FTZ.RN.STRONG.GPU desc[UR6][R4.64], R15 ;  /* 0x0000000f040079a6 */ /* 0x0007e8000c10f386 */
[----:B------:R-:W-:Y:S04]  /*6470*/  REDG.E.ADD.F32.FTZ.RN.STRONG.GPU desc[UR6][R228.64+0x100], R84 ;  /* 0x00010054e40079a6 */ /* 0x000fe8000c10f386 */
[----:B------:R-:W-:Y:S01]  /*6480*/  REDG.E.ADD.F32.FTZ.RN.STRONG.GPU desc[UR6][R2.64+0x100], R85 ;  /* 0x00010055020079a6 */ /* 0x000fe2000c10f386 */
[----:B-1----:R-:W-:Y:S04]  /*6490*/  VIADD R8, R200, 0x40 ;  /* 0x00000040c8087836 */ /* 0x002fe80000000000 */
[----:B------:R-:W-:Y:S01]  /*64a0*/  IMAD.IADD R0, R204, 0x1, R8 ;  /* 0x00000001cc007824 */ /* 0x000fe200078e0208 */
[CC--:B--2---:R-:W-:Y:S04]  /*64b0*/  LEA R6, P0, R8.reuse, R228.reuse, 0x2 ;  /* 0x000000e408067211 */ /* 0x0c4fe800078010ff */
[-C--:B------:R-:W-:Y:S01]  /*64c0*/  LEA.HI.X.SX32 R7, R8, R229.reuse, 0x2, P0 ;  /* 0x000000e508077211 */ /* 0x080fe200000f16ff */
[----:B---3--:R-:W-:Y:S01]  /*64d0*/  IMAD.IADD R5, R204, 0x1, R0 ;  /* 0x00000001cc057824 */ /* 0x008fe200078e0200 */
[-C--:B------:R-:W-:Y:S03]  /*64e0*/  LEA R12, P0, R0, R228.reuse, 0x2 ;  /* 0x000000e4000c7211 */ /* 0x080fe600078010ff */
[----:B------:R1:W-:Y:S01]  /*64f0*/  REDG.E.ADD.F32.FTZ.RN.STRONG.GPU desc[UR6][R6.64], R86 ;  /* 0x00000056060079a6 */ /* 0x0003e2000c10f386 */
[----:B------:R-:W-:Y:S01]  /*6500*/  IMAD.IADD R4, R204, 0x1, R5 ;  /* 0x00000001cc047824 */ /* 0x000fe200078e0205 */
[-C--:B------:R-:W-:Y:S02]  /*6510*/  LEA.HI.X.SX32 R13, R0, R229.reuse, 0x2, P0 ;  /* 0x000000e5000d7211 */ /* 0x080fe400000f16ff */
[CC--:B------:R-:W-:Y:S01]  /*6520*/  LEA R8, P1, R5.reuse, R228.reuse, 0x2 ;  /* 0x000000e405087211 */ /* 0x0c0fe200078210ff */
[----:B------:R-:W-:Y:S01]  /*6530*/  IMAD.IADD R0, R204, 0x1, R4 ;  /* 0x00000001cc007824 */ /* 0x000fe200078e0204 */
[-C--:B------:R-:W-:Y:S01]  /*6540*/  LEA R10, P0, R4, R228.reuse, 0x2 ;  /* 0x000000e4040a7211 */ /* 0x080fe200078010ff */
[----:B------:R-:W-:Y:S01]  /*6550*/  REDG.E.ADD.F32.FTZ.RN.STRONG.GPU desc[UR6][R12.64], R87 ;  /* 0x000000570c0079a6 */ /* 0x000fe2000c10f386 */
[-C--:B------:R-:W-:Y:S01]  /*6560*/  LEA.HI.X.SX32 R9, R5, R229.reuse, 0x2, P1 ;  /* 0x000000e505097211 */ /* 0x080fe200008f16ff */
[----:B------:R-:W-:Y:S01]  /*6570*/  IMAD.IADD R5, R204, 0x1, R0 ;  /* 0x00000001cc057824 */ /* 0x000fe200078e0200 */
[-C--:B------:R-:W-:Y:S01]  /*6580*/  LEA.HI.X.SX32 R11, R4, R229.reuse, 0x2, P0 ;  /* 0x000000e5040b7211 */ /* 0x080fe200000f16ff */
[----:B------:R-:W-:Y:S04]  /*6590*/  LDSM.16.MT88.4 R84, [R212+0x4000] ;  /* 0x00400000d454783b */ /* 0x000fe80000004200 */
[----:B------:R2:W-:Y:S04]  /*65a0*/  REDG.E.ADD.F32.FTZ.RN.STRONG.GPU desc[UR6][R8.64], R88 ;  /* 0x00000058080079a6 */ /* 0x0005e8000c10f386 */
[----:B------:R-:W-:Y:S01]  /*65b0*/  REDG.E.ADD.F32.FTZ.RN.STRONG.GPU desc[UR6][R10.64], R89 ;  /* 0x000000590a0079a6 */ /* 0x000fe2000c10f386 */
[CC--:B-1----:R-:W-:Y:S04]  /*65c0*/  LEA R6, P0, R0.reuse, R228.reuse, 0x2 ;  /* 0x000000e400067211 */ /* 0x0c2fe800078010ff */
[-C--:B------:R-:W-:Y:S02]  /*65d0*/  LEA.HI.X.SX32 R7, R0, R229.reuse, 0x2, P0 ;  /* 0x000000e500077211 */ /* 0x080fe400000f16ff */
[CC--:B------:R-:W-:Y:S03]  /*65e0*/  LEA R4, P0, R5.reuse, R228.reuse, 0x2 ;  /* 0x000000e405047211 */ /* 0x0c0fe600078010ff */
[----:B------:R1:W-:Y:S01]  /*65f0*/  REDG.E.ADD.F32.FTZ.RN.STRONG.GPU desc[UR6][R6.64], R90 ;  /* 0x0000005a060079a6 */ /* 0x0003e2000c10f386 */
[-C--:B------:R-:W-:Y:S05]  /*6600*/  LEA.HI.X.SX32 R5, R5, R229.reuse, 0x2, P0 ;  /* 0x000000e505057211 */ /* 0x080fea00000f16ff */
[----:B------:R3:W-:Y:S01]  /*6610*/  REDG.E.ADD.F32.FTZ.RN.STRONG.GPU desc[UR6][R4.64], R91 ;  /* 0x0000005b040079a6 */ /* 0x0007e2000c10f386 */
[----:B--2---:R-:W-:Y:S03]  /*6620*/  VIADD R8, R200, 0x60 ;  /* 0x00000060c8087836 */ /* 0x004fe60000000000 */
[----:B------:R-:W-:Y:S01]  /*6630*/  REDG.E.ADD.F32.FTZ.RN.STRONG.GPU desc[UR6][R228.64+0x180], R96 ;  /* 0x00018060e40079a6 */ /* 0x000fe2000c10f386 */
[----:B------:R-:W-:Y:S03]  /*6640*/  IMAD.IADD R0, R204, 0x1, R8 ;  /* 0x00000001cc007824 */ /* 0x000fe600078e0208 */
[----:B------:R-:W-:Y:S04]  /*6650*/  REDG.E.ADD.F32.FTZ.RN.STRONG.GPU desc[UR6][R2.64+0x180], R97 ;  /* 0x00018061020079a6 */ /* 0x000fe8000c10f386 */
[----:B------:R-:W-:Y:S01]  /*6660*/  LDSM.16.MT88.4 R88, [R212+0x6000] ;  /* 0x00600000d458783b */ /* 0x000fe20000004200 */
[CC--:B-1----:R-:W-:Y:S04]  /*6670*/  LEA R6, P0, R8.reuse, R228.reuse, 0x2 ;  /* 0x000000e408067211 */ /* 0x0c2fe800078010ff */
        /* <DEDUP_REMOVED lines=96> */
[-C--:B------:R-:W-:Y:S03]  /*6c80*/  LEA.HI.X.SX32 R11, R4, R229.reuse, 0x2, P0 ;  /* 0x000000e5040b7211 */ /* 0x080fe600000f16ff */
[----:B------:R2:W-:Y:S04]  /*6c90*/  REDG.E.ADD.F32.FTZ.RN.STRONG.GPU desc[UR6][R8.64], R120 ;  /* 0x00000078080079a6 */ /* 0x0005e8000c10f386 */
[----:B------:R-:W-:Y:S01]  /*6ca0*/  REDG.E.ADD.F32.FTZ.RN.STRONG.GPU desc[UR6][R10.64], R121 ;  /* 0x000000790a0079a6 */ /* 0x000fe2000c10f386 */
[CC--:B-1----:R-:W-:Y:S04]  /*6cb0*/  LEA R6, P0, R0.reuse, R228.reuse, 0x2 ;  /* 0x000000e400067211 */ /* 0x0c2fe800078010ff */
[-C--:B------:R-:W-:Y:S01]  /*6cc0*/  LEA.HI.X.SX32 R7, R0, R229.reuse, 0x2, P0 ;  /* 0x000000e500077211 */ /* 0x080fe200000f16ff */
[----:B------:R-:W-:Y:S01]  /*6cd0*/  VIADD R0, R200, 0xe0 ;  /* 0x000000e0c8007836 */ /* 0x000fe20000000000 */
[CC--:B------:R-:W-:Y:S03]  /*6ce0*/  LEA R4, P0, R5.reuse, R228.reuse, 0x2 ;  /* 0x000000e405047211 */ /* 0x0c0fe600078010ff */
[----:B------:R1:W-:Y:S01]  /*6cf0*/  REDG.E.ADD.F32.FTZ.RN.STRONG.GPU desc[UR6][R6.64], R122 ;  /* 0x0000007a060079a6 */ /* 0x0003e2000c10f386 */
[-C--:B------:R-:W-:Y:S01]  /*6d00*/  LEA.HI.X.SX32 R5, R5, R229.reuse, 0x2, P0 ;  /* 0x000000e505057211 */ /* 0x080fe200000f16ff */
[----:B--2---:R-:W-:Y:S04]  /*6d10*/  IMAD.IADD R8, R204, 0x1, R0 ;  /* 0x00000001cc087824 */ /* 0x004fe800078e0200 */
[----:B------:R2:W-:Y:S04]  /*6d20*/  REDG.E.ADD.F32.FTZ.RN.STRONG.GPU desc[UR6][R4.64], R123 ;  /* 0x0000007b040079a6 */ /* 0x0005e8000c10f386 */
[----:B------:R-:W-:Y:S04]  /*6d30*/  REDG.E.ADD.F32.FTZ.RN.STRONG.GPU desc[UR6][R228.64+0x380], R128 ;  /* 0x00038080e40079a6 */ /* 0x000fe8000c10f386 */
[----:B------:R3:W-:Y:S01]  /*6d40*/  REDG.E.ADD.F32.FTZ.RN.STRONG.GPU desc[UR6][R2.64+0x380], R129 ;  /* 0x00038081020079a6 */ /* 0x0007e2000c10f386 */
[CC--:B-1----:R-:W-:Y:S04]  /*6d50*/  LEA R6, P0, R0.reuse, R228.reuse, 0x2 ;  /* 0x000000e400067211 */ /* 0x0c2fe800078010ff */
[-C--:B------:R-:W-:Y:S01]  /*6d60*/  LEA.HI.X.SX32 R7, R0, R229.reuse, 0x2, P0 ;  /* 0x000000e500077211 */ /* 0x080fe200000f16ff */
[----:B--2---:R-:W-:Y:S01]  /*6d70*/  IMAD.IADD R5, R204, 0x1, R8 ;  /* 0x00000001cc057824 */ /* 0x004fe200078e0208 */
        /* <DEDUP_REMOVED lines=9> */
[----:B---3--:R-:W-:Y:S01]  /*6e10*/  IMAD.IADD R3, R204, 0x1, R0 ;  /* 0x00000001cc037824 */ /* 0x008fe200078e0200 */
[-C--:B------:R-:W-:Y:S01]  /*6e20*/  LEA.HI.X.SX32 R9, R4, R229.reuse, 0x2, P2 ;  /* 0x000000e504097211 */ /* 0x080fe200010f16ff */
[----:B------:R-:W-:Y:S03]  /*6e30*/  LDSM.16.MT88.4 R12, [R219+0x28000] ;  /* 0x02800000db0c783b */ /* 0x000fe60000004200 */
[CC--:B------:R-:W-:Y:S01]  /*6e40*/  LEA R2, P0, R3.reuse, R228.reuse, 0x2 ;  /* 0x000000e403027211 */ /* 0x0c0fe200078010ff */
[----:B------:R-:W-:Y:S03]  /*6e50*/  REDG.E.ADD.F32.FTZ.RN.STRONG.GPU desc[UR6][R10.64], R124 ;  /* 0x0000007c0a0079a6 */ /* 0x000fe6000c10f386 */
[-C--:B------:R-:W-:Y:S01]  /*6e60*/  LEA.HI.X.SX32 R3, R3, R229.reuse, 0x2, P0 ;  /* 0x000000e503037211 */ /* 0x080fe200000f16ff */
[----:B------:R-:W-:Y:S01]  /*6e70*/  REDG.E.ADD.F32.FTZ.RN.STRONG.GPU desc[UR6][R8.64], R125 ;  /* 0x0000007d080079a6 */ /* 0x000fe2000c10f386 */
[----:B------:R-:W-:Y:S03]  /*6e80*/  PLOP3.LUT P0, PT, PT, PT, UP2, 0x80, 0x0 ;  /* 0x000000000000781c */ /* 0x000fe60003f0f028 */
[----:B------:R-:W-:Y:S01]  /*6e90*/  LDSM.16.MT88.4 R8, [R212] ;  /* 0x00000000d408783b */ /* 0x000fe20000004200 */
[C---:B-1----:R-:W-:Y:S04]  /*6ea0*/  LEA R6, P1, R0.reuse, R228, 0x2 ;  /* 0x000000e400067211 */ /* 0x042fe800078210ff */
[----:B------:R-:W-:Y:S01]  /*6eb0*/  LEA.HI.X.SX32 R7, R0, R229, 0x2, P1 ;  /* 0x000000e500077211 */ /* 0x000fe200008f16ff */
[C---:B------:R-:W-:Y:S01]  /*6ec0*/  VIADD R0, R212.reuse, 0xffff8000 ;  /* 0xffff8000d4007836 */ /* 0x040fe20000000000 */
[----:B------:R-:W-:Y:S01]  /*6ed0*/  PLOP3.LUT P1, PT, PT, PT, UP0, 0x80, 0x0 ;  /* 0x000000000000781c */ /* 0x000fe20003f2f008 */
[----:B------:R-:W-:Y:S02]  /*6ee0*/  @UP3 UIADD3 UR14, UP0, UR14, -0x100, URZ ;  /* 0xffffff000e0e3890 */ /* 0x000fe4000ff1e03f */
[----:B------:R-:W-:Y:S02]  /*6ef0*/  REDG.E.ADD.F32.FTZ.RN.STRONG.GPU desc[UR6][R6.64], R126 ;  /* 0x0000007e060079a6 */ /* 0x000fe4000c10f386 */
[----:B------:R-:W-:Y:S02]  /*6f00*/  @UP3 UIADD3.X UR13, UR13, -0x1, URZ, UP0, !UPT ;  /* 0xffffffff0d0d3890 */ /* 0x000fe400087fe43f */
[----:B------:R-:W1:Y:S04]  /*6f10*/  LDSM.16.MT88.4 R4, [R218+0x28000] ;  /* 0x02800000da04783b */ /* 0x000e680000004200 */
[----:B------:R-:W-:Y:S02]  /*6f20*/  REDG.E.ADD.F32.FTZ.RN.STRONG.GPU desc[UR6][R2.64], R127 ;  /* 0x0000007f020079a6 */ /* 0x000fe4000c10f386 */
[----:B------:R-:W-:Y:S01]  /*6f30*/  @P1 VIADD R0, R212, 0x8000 ;  /* 0x00008000d4001836 */ /* 0x000fe20000000000 */
        /* <DEDUP_REMOVED lines=42> */
[----:B------:R2:W3:Y:S04]  /*71e0*/  LDSM.16.MT88.4 R84, [R212+0x1800] ;  /* 0x00180000d454783b */ /* 0x0004e80000004200 */
[----:B------:R-:W3:Y:S01]  /*71f0*/  LDSM.16.MT88.4 R92, [R219+0x29800] ;  /* 0x02980000db5c783b */ /* 0x000ee20000004200 */
[-C--:B----4-:R-:W-:Y:S06]  /*7200*/  HMMA.16816.F32.BF16 R132, R4, R12.reuse, R132 ;  /* 0x0000000c0484723c */ /* 0x090fec0000041884 */
[C---:B------:R-:W-:Y:S06]  /*7210*/  HMMA.16816.F32.BF16 R136, R88.reuse, R12, R136 ;  /* 0x0000000c5888723c */ /* 0x040fec0000041888 */
[-C--:B------:R-:W-:Y:S06]  /*7220*/  HMMA.16816.F32.BF16 R140, R88, R14.reuse, R140 ;  /* 0x0000000e588c723c */ /* 0x080fec000004188c */
[C---:B------:R-:W-:Y:S05]  /*7230*/  HMMA.16816.F32.BF16 R144, R4.reuse, R14, R144 ;  /* 0x0000000e0490723c */ /* 0x040fea0000041890 */
[----:B--2---:R-:W-:Y:S01]  /*7240*/  IMAD.MOV.U32 R212, RZ, RZ, R0 ;  /* 0x000000ffffd47224 */ /* 0x004fe200078e0000 */
        /* <DEDUP_REMOVED lines=12> */
[-C--:B---3--:R-:W-:Y:S06]  /*7310*/  HMMA.16816.F32.BF16 R132, R16, R84.reuse, R132 ;  /* 0x000000541084723c */ /* 0x088fec0000041884 */
        /* <DEDUP_REMOVED lines=126> */
[----:B------:R-:W-:Y:S01]  /*7b00*/  F2FP.BF16.F32.PACK_AB R10, R10, R172 ;  /* 0x000000ac0a0a723e */ /* 0x000fe200000010ff */
[----:B------:R-:W-:Y:S01]  /*7b10*/  @UP0 UIADD3 UR5, UR18, UR30, URZ ;  /* 0x0000001e12050290 */ /* 0x000fe2000fffe03f */
        /* <DEDUP_REMOVED lines=74> */
[----:B-1----:R-:W-:-:S03]  /*7fc0*/  SHF.R.S32.HI R6, RZ, 0x1f, R0 ;  /* 0x0000001fff067819 */ /* 0x002fc60000011400 */
[----:B------:R2:W-:Y:S01]  /*7fd0*/  STS [R245+0xb400], R42 ;  /* 0x00b4002af5007388 */ /* 0x0005e20000000800 */
[----:B------:R-:W-:-:S03]  /*7fe0*/  LEA.HI R6, R6, R0, RZ, 0x3 ;  /* 0x0000000006067211 */ /* 0x000fc600078f18ff */
        /* <DEDUP_REMOVED lines=32> */
.L_x_404:
[----:B------:R-:W-:Y:S01]  /*81f0*/  @UP0 UIADD3 UR11, UR18, UR30, URZ ;  /* 0x0000001e120b0290 */ /* 0x000fe2000fffe03f */
[----:B--2---:R-:W-:Y:S01]  /*8200*/  LOP3.LUT R2, R6, 0xfffffff8, RZ, 0xc0, !PT ;  /* 0xfffffff806027812 */ /* 0x004fe200078ec0ff */
[----:B------:R-:W-:Y:S01]  /*8210*/  @UP0 ULDC.64 UR12, c[0x0][0x458] ;  /* 0x00011600000c0ab9 */ /* 0x000fe20000000a00 */
[----:B------:R-:W-:Y:S02]  /*8220*/  USHF.L.U32 UR5, UR17, 0x6, URZ ;  /* 0x0000000611057899 */ /* 0x000fe4000800063f */
[----:B------:R-:W-:Y:S01]  /*8230*/  @UP0 UIMAD.WIDE.U32 UR14, UR11, UR12, URZ ;  /* 0x0000000c0b0e02a5 */ /* 0x000fe2000f8e003f */
[----:B------:R-:W-:Y:S01]  /*8240*/  IMAD.IADD R2, R0, 0x1, -R2 ;  /* 0x0000000100027824 */ /* 0x000fe200078e0a02 */
[----:B------:R-:W-:Y:S01]  /*8250*/  @UP0 UIMAD UR11, UR11, UR13, URZ ;  /* 0x0000000d0b0b02a4 */ /* 0x000fe2000f8e023f */
[----:B------:R-:W-:-:S03]  /*8260*/  LEA R0, R250, UR4, 0x1 ;  /* 0x00000004fa007c11 */ /* 0x000fc6000f8e08ff */
        /* <DEDUP_REMOVED lines=14> */
.L_x_405:
        /* <DEDUP_REMOVED lines=39> */
[----:B------:R-:W-:-:S03]  /*85c0*/  ULDC.64 UR18, c[0x0][0x3f0] ;  /* 0x0000fc0000127ab9 */ /* 0x000fc60000000a00 */
[----:B------:R-:W4:Y:S01]  /*85d0*/  LDS.128 R12, [R0+0x18000] ;  /* 0x01800000000c7984 */ /* 0x000f220000000c00 */
[----:B------:R-:W-:-:S03]  /*85e0*/  IMAD.WIDE.U32 R8, R10, UR8, R2 ;  /* 0x000000080a087c25 */ /* 0x000fc6000f8e0002 */
[----:B------:R-:W1:Y:S01]  /*85f0*/  LDS.128 R24, [R0+0x1e000] ;  /* 0x01e0000000187984 */ /* 0x000e620000000c00 */
[----:B------:R-:W-:-:S05]  /*8600*/  IMAD R2, R10, UR9, R44 ;  /* 0x000000090a027c24 */ /* 0x000fca000f8e022c */
[----:B------:R-:W-:Y:S02]  /*8610*/  IADD3 R3, R2, R9, RZ ;  /* 0x0000000902037210 */ /* 0x000fe40007ffe0ff */
[----:B------:R-:W-:-:S04]  /*8620*/  LEA R2, P0, R8, UR18, 0x1 ;  /* 0x0000001208027c11 */ /* 0x000fc8000f8008ff */
[----:B------:R-:W-:-:S05]  /*8630*/  LEA.HI.X R3, R8, UR19, R3, 0x1, P0 ;  /* 0x0000001308037c11 */ /* 0x000fca00080f0c03 */
[----:B--2---:R2:W-:Y:S04]  /*8640*/  STG.E.128 desc[UR6][R2.64+0x100], R20 ;  /* 0x0001001402007986 */ /* 0x0045e8000c101d06 */
[----:B---3--:R2:W-:Y:S04]  /*8650*/  STG.E.128 desc[UR6][R2.64+0x80], R16 ;  /* 0x0000801002007986 */ /* 0x0085e8000c101d06 */
[----:B----4-:R2:W-:Y:S04]  /*8660*/  STG.E.128 desc[UR6][R2.64], R12 ;  /* 0x0000000c02007986 */ /* 0x0105e8000c101d06 */
[----:B-1----:R2:W-:Y:S02]  /*8670*/  STG.E.128 desc[UR6][R2.64+0x180], R24 ;  /* 0x0001801802007986 */ /* 0x0025e4000c101d06 */
.L_x_407:
[----:B------:R-:W-:Y:S05]  /*8680*/  BSYNC B0 ;  /* 0x0000000000007941 */ /* 0x000fea0003800000 */
.L_x_406:
[----:B------:R-:W-:Y:S04]  /*8690*/  BSSY B0, `(.L_x_408) ;  /* 0x0000010000007945 */ /* 0x000fe80003800000 */
[----:B------:R-:W-:Y:S05]  /*86a0*/  @P1 BRA `(.L_x_409) ;  /* 0x0000000000381947 */ /* 0x000fea0003800000 */
[----:B--2---:R-:W-:Y:S01]  /*86b0*/  IADD3 R2, P0, R10, 0x20, RZ ;  /* 0x000000200a027810 */ /* 0x004fe20007f1e0ff */
        /* <DEDUP_REMOVED lines=13> */
.L_x_409:
[----:B------:R-:W-:Y:S05]  /*8790*/  BSYNC B0 ;  /* 0x0000000000007941 */ /* 0x000fea0003800000 */
.L_x_408:
[----:B--2---:R-:W-:Y:S01]  /*87a0*/  IMAD.U32 R2, RZ, RZ, UR12 ;  /* 0x0000000cff027e24 */ /* 0x004fe2000f8e00ff */
[----:B------:R-:W-:Y:S01]  /*87b0*/  UIMAD UR11, UR11, UR12, URZ ;  /* 0x0000000c0b0b72a4 */ /* 0x000fe2000f8e023f */
[----:B------:R-:W2:Y:S01]  /*87c0*/  LDS.128 R24, [R0+0x20000] ;  /* 0x0200000000187984 */ /* 0x000ea20000000c00 */
[----:B------:R-:W-:Y:S01]  /*87d0*/  USHF.R.S32.HI UR10, URZ, 0x1f, UR54 ;  /* 0x0000001f3f0a7899 */ /* 0x000fe20008011436 */
[----:B------:R-:W-:Y:S01]  /*87e0*/  IMAD.WIDE.U32 R2, R2, UR5, R4 ;  /* 0x0000000502027c25 */ /* 0x000fe2000f8e0004 */
[----:B------:R-:W-:Y:S01]  /*87f0*/  UIMAD UR5, UR5, UR13, UR11 ;  /* 0x0000000d050572a4 */ /* 0x000fe2000f8e020b */
[----:B------:R-:W2:Y:S01]  /*8800*/  LDS.128 R20, [R0+0x22000] ;  /* 0x0220000000147984 */ /* 0x000ea20000000c00 */
[----:B------:R-:W-:Y:S01]  /*8810*/  ULDC.64 UR8, c[0x0][0x470] ;  /* 0x00011c0000087ab9 */ /* 0x000fe20000000a00 */
[----:B------:R-:W-:Y:S01]  /*8820*/  BSSY B0, `(.L_x_410) ;  /* 0x0000019000007945 */ /* 0x000fe20003800000 */
[----:B------:R-:W-:Y:S01]  /*8830*/  IADD3 R2, P0, R2, UR14, RZ ;  /* 0x0000000e02027c10 */ /* 0x000fe2000ff1e0ff */
[----:B------:R-:W2:Y:S04]  /*8840*/  LDS.128 R16, [R0+0x24000] ;  /* 0x0240000000107984 */ /* 0x000ea80000000c00 */
[----:B------:R1:W2:Y:S02]  /*8850*/  LDS.128 R12, [R0+0x26000] ;  /* 0x02600000000c7984 */ /* 0x0002a40000000c00 */
[----:B-1----:R-:W-:Y:S01]  /*8860*/  IMAD.U32 R0, RZ, RZ, UR5 ;  /* 0x00000005ff007e24 */ /* 0x002fe2000f8e00ff */
[----:B------:R-:W-:-:S04]  /*8870*/  UIMAD UR5, UR10, UR8, URZ ;  /* 0x000000080a0572a4 */ /* 0x000fc8000f8e023f */
[----:B------:R-:W-:Y:S01]  /*8880*/  IADD3.X R3, R3, UR16, R0, P0, !PT ;  /* 0x0000001003037c10 */ /* 0x000fe200087fe400 */
[----:B------:R-:W-:Y:S01]  /*8890*/  UIMAD UR9, UR54, UR9, UR5 ;  /* 0x00000009360972a4 */ /* 0x000fe2000f8e0205 */
[----:B------:R-:W-:-:S05]  /*88a0*/  MOV R0, UR8 ;  /* 0x0000000800007c02 */ /* 0x000fca0008000f00 */
[----:B------:R-:W-:-:S05]  /*88b0*/  IMAD.WIDE.U32 R4, R0, UR54, R2 ;  /* 0x0000003600047c25 */ /* 0x000fca000f8e0002 */
[----:B------:R-:W-:Y:S01]  /*88c0*/  IADD3 R8, R5, UR9, RZ ;  /* 0x0000000905087c10 */ /* 0x000fe2000fffe0ff */
[----:B--2---:R-:W-:Y:S06]  /*88d0*/  @P2 BRA `(.L_x_411) ;  /* 0x0000000000342947 */ /* 0x004fec0003800000 */
        /* <DEDUP_REMOVED lines=9> */
[----:B------:R1:W-:Y:S04]  /*8970*/  STG.E.128 desc[UR6][R2.64], R24 ;  /* 0x0000001802007986 */ /* 0x0003e8000c101d06 */
[----:B------:R1:W-:Y:S04]  /*8980*/  STG.E.128 desc[UR6][R2.64+0x80], R20 ;  /* 0x0000801402007986 */ /* 0x0003e8000c101d06 */
[----:B------:R1:W-:Y:S04]  /*8990*/  STG.E.128 desc[UR6][R2.64+0x100], R16 ;  /* 0x0001001002007986 */ /* 0x0003e8000c101d06 */
[----:B------:R1:W-:Y:S02]  /*89a0*/  STG.E.128 desc[UR6][R2.64+0x180], R12 ;  /* 0x0001800c02007986 */ /* 0x0003e4000c101d06 */
.L_x_411:
[----:B------:R-:W-:Y:S05]  /*89b0*/  BSYNC B0 ;  /* 0x0000000000007941 */ /* 0x000fea0003800000 */
.L_x_410:
[----:B------:R-:W-:Y:S05]  /*89c0*/  @P1 BRA `(.L_x_394) ;  /* 0x00000000003c1947 */ /* 0x000fea0003800000 */
[----:B------:R-:W-:Y:S01]  /*89d0*/  IADD3 R0, P0, R10, 0x20, RZ ;  /* 0x000000200a007810 */ /* 0x000fe20007f1e0ff */
[----:B------:R-:W-:Y:S01]  /*89e0*/  ULDC.64 UR8, c[0x0][0x3f8] ;  /* 0x0000fe0000087ab9 */ /* 0x000fe20000000a00 */
[----:B-1----:R-:W-:-:S03]  /*89f0*/  MOV R3, R8 ;  /* 0x0000000800037202 */ /* 0x002fc60000000f00 */
        /* <DEDUP_REMOVED lines=9> */
[----:B------:R2:W-:Y:S04]  /*8a90*/  STG.E.128 desc[UR6][R2.64+0x80], R56 ;  /* 0x0000803802007986 */ /* 0x0005e8000c101d06 */
[----:B------:R2:W-:Y:S04]  /*8aa0*/  STG.E.128 desc[UR6][R2.64+0x100], R52 ;  /* 0x0001003402007986 */ /* 0x0005e8000c101d06 */
[----:B------:R2:W-:Y:S02]  /*8ab0*/  STG.E.128 desc[UR6][R2.64+0x180], R48 ;  /* 0x0001803002007986 */ /* 0x0005e4000c101d06 */
.L_x_394:
[----:B------:R-:W-:Y:S05]  /*8ac0*/  BSYNC B1 ;  /* 0x0000000000017941 */ /* 0x000fea0003800000 */
.L_x_380:
[----:B------:R-:W-:Y:S01]  /*8ad0*/  R2UR UR8, R251 ;  /* 0x00000000fb0872ca */ /* 0x000fe200000e0000 */
[----:B------:R-:W-:Y:S02]  /*8ae0*/  ULDC UR5, c[0x0][0xc] ;  /* 0x0000030000057ab9 */ /* 0x000fe40000000800 */
[----:B------:R-:W-:-:S10]  /*8af0*/  UIADD3 UR17, UR5, UR17, URZ ;  /* 0x0000001105117290 */ /* 0x000fd4000fffe03f */
[----:B------:R-:W-:-:S06]  /*8b00*/  UISETP.GE.AND UP0, UPT, UR17, UR8, UPT ;  /* 0x000000081100728c */ /* 0x000fcc000bf06270 */
[----:B------:R-:W-:-:S13]  /*8b10*/  PLOP3.LUT P0, PT, PT, PT, UP0, 0x80, 0x0 ;  /* 0x000000000000781c */ /* 0x000fda0003f0f008 */
[----:B------:R-:W-:Y:S05]  /*8b20*/  @P0 BRA `(.L_x_412) ;  /* 0x0000000000040947 */ /* 0x000fea0003800000 */
[----:B------:R-:W-:Y:S05]  /*8b30*/  BRA `(.L_x_413) ;  /* 0xffffff7c00707947 */ /* 0x000fea000383ffff */
.L_x_412:
[----:B------:R-:W-:Y:S05]  /*8b40*/  EXIT ;  /* 0x000000000000794d */ /* 0x000fea0003800000 */
.L_x_414:
        /* <DEDUP_REMOVED lines=11> */
.L_x_1042:


//--------------------- .text._ZN5flash44flash_bwd_dq_dk_dv_loop_seqk_parallel_kernelI23Flash_bwd_kernel_traitsILi256ELi64ELi64ELi8ELi4ELi2ELi2ELb0ELb0EN7cutlass10bfloat16_tE19Flash_kernel_traitsILi256ELi64ELi64ELi8ES3_EELb0ELb1ELb0ELb1ELb0ELb0ELb0EEEvNS_16Flash_bwd_paramsE --------------------------
	.section	.text._ZN5flash44flash_bwd_dq_dk_dv_loop_seqk_parallel_kernelI23Flash_bwd_kernel_traitsILi256ELi64ELi64ELi8ELi4ELi2ELi2ELb0ELb0EN7cutlass10bfloat16_tE19Flash_kernel_traitsILi256ELi64ELi64ELi8ES3_EELb0ELb1ELb0ELb1ELb0ELb0ELb0EEEvNS_16Flash_bwd_paramsE,"ax",@progbits
	.align	128
        .global         _ZN5flash44flash_bwd_dq_dk_dv_loop_seqk_parallel_kernelI23Flash_bwd_kernel_traitsILi256ELi64ELi64ELi8ELi4ELi2ELi2ELb0ELb0EN7cutlass10bfloat16_tE19Flash_kernel_traitsILi256ELi64ELi64ELi8ES3_EELb0ELb1ELb0ELb1ELb0ELb0ELb0EEEvNS_16Flash_bwd_paramsE
        .type           _ZN5flash44flash_bwd_dq_dk_dv_loop_seqk_parallel_kernelI23Flash_bwd_kernel_traitsILi256ELi64ELi64ELi8ELi4ELi2ELi2ELb0ELb0EN7cutlass10bfloat16_tE19Flash_kernel_traitsILi256ELi64ELi64ELi8ES3_EELb0ELb1ELb0ELb1ELb0ELb0ELb0EEEvNS_16Flash_bwd_paramsE,@function
        .size           _ZN5flash44flash_bwd_dq_dk_dv_loop_seqk_parallel_kernelI23Flash_bwd_kernel_traitsILi256ELi64ELi64ELi8ELi4ELi2ELi2ELb0ELb0EN7cutlass10bfloat16_tE19Flash_kernel_traitsILi256ELi64ELi64ELi8ES3_EELb0ELb1ELb0ELb1ELb0ELb0ELb0EEEvNS_16Flash_bwd_paramsE,(.L_x_1043 - _ZN5flash44flash_bwd_dq_dk_dv_loop_seqk_parallel_kernelI23Flash_bwd_kernel_traitsILi256ELi64ELi64ELi8ELi4ELi2ELi2ELb0ELb0EN7cutlass10bfloat16_tE19Flash_kernel_traitsILi256ELi64ELi64ELi8ES3_EELb0ELb1ELb0ELb1ELb0ELb0ELb0EEEvNS_16Flash_bwd_paramsE)
        .other          _ZN5flash44flash_bwd_dq_dk_dv_loop_seqk_parallel_kernelI23Flash_bwd_kernel_traitsILi256ELi64ELi64ELi8ELi4ELi2ELi2ELb0ELb0EN7cutlass10bfloat16_tE19Flash_kernel_traitsILi256ELi64ELi64ELi8ES3_EELb0ELb1ELb0ELb1ELb0ELb0ELb0EEEvNS_16Flash_bwd_paramsE,@"STO_CUDA_ENTRY STV_DEFAULT"
_ZN5flash44flash_bwd_dq_dk_dv_loop_seqk_parallel_kernelI23Flash_bwd_kernel_traitsILi256ELi64ELi64ELi8ELi4ELi2ELi2ELb0ELb0EN7cutlass10bfloat16_tE19Flash_kernel_traitsILi256ELi64ELi64ELi8ES3_EELb0ELb1ELb0ELb1ELb0ELb0ELb0EEEvNS_16Flash_bwd_paramsE:
.text._ZN5flash44flash_bwd_dq_dk_dv_loop_seqk_parallel_kernelI23Flash_bwd_kernel_traitsILi256ELi64ELi64ELi8ELi4ELi2ELi2ELb0ELb0EN7cutlass10bfloat16_tE19Flash_kernel_traitsILi256ELi64ELi64ELi8ES3_EELb0ELb1ELb0ELb1ELb0ELb0ELb0EEEvNS_16Flash_bwd_paramsE:
        /* <DEDUP_REMOVED lines=16> */
[----:B------:R-:W-:Y:S01]  /*0100*/  IMAD.MOV.U32 R217, RZ, RZ, 0x20 ;  /* 0x00000020ffd97424 */ /* 0x000fe200078e00ff */
[----:B------:R-:W-:Y:S01]  /*0110*/  UMOV UR58, URZ ;  /* 0x0000003f003a7c82 */ /* 0x000fe20008000000 */
[----:B------:R-:W-:Y:S01]  /*0120*/  IMAD.MOV.U32 R219, RZ, RZ, 0x40 ;  /* 0x00000040ffdb7424 */ /* 0x000fe200078e00ff */
[----:B------:R-:W-:Y:S01]  /*0130*/  UMOV UR59, 0xffff8000 ;  /* 0xffff8000003b7882 */ /* 0x000fe20000000000 */
[----:B------:R-:W-:Y:S02]  /*0140*/  IMAD.MOV.U32 R246, RZ, RZ, -0x10 ;  /* 0xfffffff0fff67424 */ /* 0x000fe400078e00ff */
[----:B------:R-:W4:Y:S08]  /*0150*/  S2UR UR46, SR_CTAID.Y ;  /* 0x00000000002e79c3 */ /* 0x000f300000002600 */
[----:B------:R-:W5:Y:S01]  /*0160*/  S2UR UR55, SR_CTAID.Z ;  /* 0x00000000003779c3 */ /* 0x000f620000002700 */
[----:B---3--:R-:W-:Y:S01]  /*0170*/  ULEA UR4, UR4, UR5, 0x18 ;  /* 0x0000000504047291 */ /* 0x008fe2000f8ec03f */
[----:B--2---:R-:W-:Y:S01]  /*0180*/  SHF.R.S32.HI R15, RZ, 0x1f, R14 ;  /* 0x0000001fff0f7819 */ /* 0x004fe2000001140e */
[----:B----4-:R-:W-:-:S02]  /*0190*/  USHF.L.U32 UR5, UR46, 0x7, URZ ;  /* 0x000000072e057899 */ /* 0x010fc4000800063f */
[----:B------:R-:W-:Y:S01]  /*01a0*/  USHF.R.S32.HI UR6, URZ, 0x1f, UR46 ;  /* 0x0000001f3f067899 */ /* 0x000fe2000801142e */
[CC--:B------:R-:W-:Y:S02]  /*01b0*/  LEA.HI R13, R15.reuse, R14.reuse, RZ, 0x5 ;  /* 0x0000000e0f0d7211 */ /* 0x0c0fe400078f28ff */
[----:B------:R-:W-:Y:S02]  /*01c0*/  LEA.HI R6, R15, R14, RZ, 0x4 ;  /* 0x0000000e0f067211 */ /* 0x000fe400078f20ff */
[--C-:B------:R-:W-:Y:S02]  /*01d0*/  SHF.R.S32.HI R4, RZ, 0x5, R13.reuse ;  /* 0x00000005ff047819 */ /* 0x100fe4000001140d */
[----:B-1----:R-:W-:Y:S02]  /*01e0*/  SHF.R.S32.HI R0, RZ, 0x1f, R13 ;  /* 0x0000001fff007819 */ /* 0x002fe4000001140d */
[-C--:B------:R-:W-:Y:S02]  /*01f0*/  LEA.HI R3, R13, R4.reuse, RZ, 0x1 ;  /* 0x000000040d037211 */ /* 0x080fe400078f08ff */
[----:B------:R-:W-:-:S02]  /*0200*/  LEA.HI R0, R0, R4, RZ, 0x2 ;  /* 0x0000000400007211 */ /* 0x000fc400078f10ff */
[----:B------:R-:W-:Y:S02]  /*0210*/  SHF.R.S32.HI R5, RZ, 0x4, R6 ;  /* 0x00000004ff057819 */ /* 0x000fe40000011406 */
[----:B------:R-:W-:Y:S02]  /*0220*/  LOP3.LUT R2, R0, 0xfffffffc, RZ, 0xc0, !PT ;  /* 0xfffffffc00027812 */ /* 0x000fe400078ec0ff */
[----:B------:R-:W-:Y:S02]  /*0230*/  LOP3.LUT R0, R3, 0xfffffffe, RZ, 0xc0, !PT ;  /* 0xfffffffe03007812 */ /* 0x000fe400078ec0ff */
[CC--:B------:R-:W-:Y:S01]  /*0240*/  LEA.HI R17, R15.reuse, R14.reuse, RZ, 0x2 ;  /* 0x0000000e0f117211 */ /* 0x0c0fe200078f10ff */
[C---:B------:R-:W-:Y:S01]  /*0250*/  IMAD.IADD R11, R4.reuse, 0x1, -R2 ;  /* 0x00000001040b7824 */ /* 0x040fe200078e0a02 */
[----:B------:R-:W-:Y:S01]  /*0260*/  LEA.HI R16, R15, R14, RZ, 0x3 ;  /* 0x0000000e0f107211 */ /* 0x000fe200078f18ff */
[----:B------:R-:W-:Y:S01]  /*0270*/  IMAD.IADD R226, R4, 0x1, -R0 ;  /* 0x0000000104e27824 */ /* 0x000fe200078e0a00 */
[----:B------:R-:W-:-:S02]  /*0280*/  LEA.HI R0, R6, R5, RZ, 0x1 ;  /* 0x0000000506007211 */ /* 0x000fc400078f08ff */
[--C-:B------:R-:W-:Y:S02]  /*0290*/  SHF.R.S32.HI R7, RZ, 0x2, R17.reuse ;  /* 0x00000002ff077819 */ /* 0x100fe40000011411 */
[----:B------:R-:W-:Y:S02]  /*02a0*/  SHF.R.S32.HI R3, RZ, 0x1f, R17 ;  /* 0x0000001fff037819 */ /* 0x000fe40000011411 */
[----:B------:R-:W-:Y:S02]  /*02b0*/  LOP3.LUT R0, R0, 0xfffffffe, RZ, 0xc0, !PT ;  /* 0xfffffffe00007812 */ /* 0x000fe400078ec0ff */
[----:B------:R-:W-:Y:S02]  /*02c0*/  LOP3.LUT R4, R16, 0xfffffff8, RZ, 0xc0, !PT ;  /* 0xfffffff810047812 */ /* 0x000fe400078ec0ff */
[----:B------:R-:W-:Y:S01]  /*02d0*/  SHF.R.S32.HI R8, RZ, 0x3, R16 ;  /* 0x00000003ff087819 */ /* 0x000fe20000011410 */
[----:B------:R-:W-:Y:S01]  /*02e0*/  IMAD.IADD R9, R5, 0x1, -R0 ;  /* 0x0000000105097824 */ /* 0x000fe200078e0a00 */
[----:B------:R-:W-:Y:S01]  /*02f0*/  LEA.HI R3, R3, R7, RZ, 0x3 ;  /* 0x0000000703037211 */ /* 0x000fe200078f18ff */
[----:B------:R-:W-:Y:S01]  /*0300*/  IMAD.IADD R0, R14, 0x1, -R4 ;  /* 0x000000010e007824 */ /* 0x000fe200078e0a04 */
[----:B------:R-:W-:Y:S01]  /*0310*/  LOP3.LUT R4, R6, 0xfffffff0, RZ, 0xc0, !PT ;  /* 0xfffffff006047812 */ /* 0x000fe200078ec0ff */
[----:B------:R-:W-:Y:S01]  /*0320*/  IMAD.SHL.U32 R2, R8, 0x40, RZ ;  /* 0x0000004008027824 */ /* 0x000fe200078e00ff */
[----:B------:R-:W-:Y:S01]  /*0330*/  LOP3.LUT R3, R3, 0xfffffff8, RZ, 0xc0, !PT ;  /* 0xfffffff803037812 */ /* 0x000fe200078ec0ff */
[C---:B------:R-:W-:Y:S01]  /*0340*/  IMAD.SHL.U32 R242, R0.reuse, 0x8, RZ ;  /* 0x0000000800f27824 */ /* 0x040fe200078e00ff */
[----:B------:R-:W-:Y:S01]  /*0350*/  LOP3.LUT P4, RZ, R0, 0x4, RZ, 0xc0, !PT ;  /* 0x0000000400ff7812 */ /* 0x000fe2000788c0ff */
[----:B------:R-:W-:Y:S01]  /*0360*/  IMAD.SHL.U32 R222, R9, 0x200, RZ ;  /* 0x0000020009de7824 */ /* 0x000fe200078e00ff */
[----:B------:R-:W-:Y:S01]  /*0370*/  LOP3.LUT R2, R2, 0x1c0, RZ, 0xc0, !PT ;  /* 0x000001c002027812 */ /* 0x000fe200078ec0ff */
[----:B------:R-:W-:Y:S01]  /*0380*/  IMAD.IADD R6, R7, 0x1, -R3 ;  /* 0x0000000107067824 */ /* 0x000fe200078e0a03 */
[----:B------:R-:W-:Y:S01]  /*0390*/  LOP3.LUT P3, RZ, R0, 0x2, RZ, 0xc0, !PT ;  /* 0x0000000200ff7812 */ /* 0x000fe2000786c0ff */
[----:B------:R-:W-:Y:S01]  /*03a0*/  IMAD.IADD R3, R14, 0x1, -R4 ;  /* 0x000000010e037824 */ /* 0x000fe200078e0a04 */
[----:B------:R-:W-:Y:S01]  /*03b0*/  LOP3.LUT R4, R2, 0x38, R242, 0xf8, !PT ;  /* 0x0000003802047812 */ /* 0x000fe200078ef8f2 */
[----:B------:R-:W-:Y:S01]  /*03c0*/  IMAD.SHL.U32 R0, R0, 0x40, RZ ;  /* 0x0000004000007824 */ /* 0x000fe200078e00ff */
[----:B------:R-:W-:Y:S01]  /*03d0*/  SHF.R.U32.HI R2, RZ, 0x3, R2 ;  /* 0x00000003ff027819 */ /* 0x000fe20000011602 */
[----:B------:R-:W-:Y:S01]  /*03e0*/  VIADD R252, R242, 0xc0 ;  /* 0x000000c0f2fc7836 */ /* 0x000fe20000000000 */
[----:B------:R-:W-:-:S02]  /*03f0*/  SHF.R.S32.HI R5, RZ, 0x1f, R3 ;  /* 0x0000001fff057819 */ /* 0x000fc40000011403 */
[----:B------:R-:W-:Y:S01]  /*0400*/  LOP3.LUT R8, R4, R2, RZ, 0x3c, !PT ;  /* 0x0000000204087212 */ /* 0x000fe200078e3cff */
[----:B------:R-:W-:Y:S01]  /*0410*/  IMAD.SHL.U32 R2, R226, 0x10, RZ ;  /* 0x00000010e2027824 */ /* 0x000fe200078e00ff */
[----:B------:R-:W-:Y:S02]  /*0420*/  LEA.HI R10, R5, R3, RZ, 0x3 ;  /* 0x00000003050a7211 */ /* 0x000fe400078f18ff */
[----:B------:R-:W-:Y:S02]  /*0430*/  LOP3.LUT R0, R0, 0x1c0, RZ, 0xc0, !PT ;  /* 0x000001c000007812 */ /* 0x000fe400078ec0ff */
[----:B------:R-:W-:Y:S02]  /*0440*/  LEA.HI R7, R15, R14, RZ, 0x7 ;  /* 0x0000000e0f077211 */ /* 0x000fe400078f38ff */
[----:B------:R-:W-:Y:S02]  /*0450*/  LOP3.LUT R4, R10, 0xfffffff8, RZ, 0xc0, !PT ;  /* 0xfffffff80a047812 */ /* 0x000fe400078ec0ff */
[----:B------:R-:W-:-:S02]  /*0460*/  LOP3.LUT R5, R0, 0x10, R2, 0xf8, !PT ;  /* 0x0000001000057812 */ /* 0x000fc400078ef802 */
[----:B------:R-:W-:Y:S01]  /*0470*/  SHF.R.S32.HI R7, RZ, 0x7, R7 ;  /* 0x00000007ff077819 */ /* 0x000fe20000011407 */
[----:B------:R-:W-:Y:S01]  /*0480*/  IMAD.IADD R12, R3, 0x1, -R4 ;  /* 0x00000001030c7824 */ /* 0x000fe200078e0a04 */
[----:B------:R-:W-:Y:S02]  /*0490*/  LOP3.LUT R218, R0, 0x8, R16, 0xf8, !PT ;  /* 0x0000000800da7812 */ /* 0x000fe400078ef810 */
[----:B------:R-:W-:Y:S01]  /*04a0*/  SHF.R.U32.HI R0, RZ, 0x3, R0 ;  /* 0x00000003ff007819 */ /* 0x000fe20000011600 */
[----:B------:R-:W-:Y:S01]  /*04b0*/  IMAD R3, R7, 0x800, R222 ;  /* 0x0000080007037824 */ /* 0x000fe200078e02de */
[----:B------:R-:W-:Y:S02]  /*04c0*/  LOP3.LUT R2, R6, 0x1, RZ, 0xc0, !PT ;  /* 0x0000000106027812 */ /* 0x000fe400078ec0ff */
[----:B------:R-:W-:Y:S02]  /*04d0*/  LOP3.LUT R4, R5, 0x8, R16, 0xf8, !PT ;  /* 0x0000000805047812 */ /* 0x000fe400078ef810 */
[----:B------:R-:W-:-:S02]  /*04e0*/  LEA.HI R5, R15, R14, RZ, 0x6 ;  /* 0x0000000e0f057211 */ /* 0x000fc400078f30ff */
[----:B------:R-:W-:Y:S02]  /*04f0*/  LOP3.LUT R218, R218, R0, RZ, 0x3c, !PT ;  /* 0x00000000dada7212 */ /* 0x000fe400078e3cff */
[----:B------:R-:W-:Y:S02]  /*0500*/  ISETP.NE.U32.AND P0, PT, R2, 0x1, PT ;  /* 0x000000010200780c */ /* 0x000fe40003f05070 */
[----:B------:R-:W-:Y:S01]  /*0510*/  LOP3.LUT R222, R222, R4, R0, 0xf6, !PT ;  /* 0x00000004dede7212 */ /* 0x000fe200078ef600 */
[----:B------:R-:W-:Y:S01]  /*0520*/  IMAD.IADD R218, R3, 0x1, R218 ;  /* 0x0000000103da7824 */ /* 0x000fe200078e02da */
[----:B------:R-:W-:Y:S02]  /*0530*/  LOP3.LUT R2, R13, 0xffffffe0, RZ, 0xc0, !PT ;  /* 0xffffffe00d027812 */ /* 0x000fe400078ec0ff */
[----:B------:R-:W-:Y:S01]  /*0540*/  SHF.R.S32.HI R0, RZ, 0x6, R5 ;  /* 0x00000006ff007819 */ /* 0x000fe20000011405 */
[----:B------:R-:W-:Y:S01]  /*0550*/  IMAD.SHL.U32 R218, R218, 0x2, RZ ;  /* 0x00000002dada7824 */ /* 0x000fe200078e00ff */
[----:B------:R-:W-:Y:S01]  /*0560*/  LOP3.LUT R3, R17, 0x7ffffffc, RZ, 0xc0, !PT ;  /* 0x7ffffffc11037812 */ /* 0x000fe200078ec0ff */
[----:B------:R-:W-:Y:S01]  /*0570*/  IMAD.IADD R18, R14, 0x1, -R2 ;  /* 0x000000010e127824 */ /* 0x000fe200078e0a02 */
[----:B------:R-:W-:Y:S01]  /*0580*/  R2P PR, R6, 0x6 ;  /* 0x0000000606007804 */ /* 0x000fe20000000000 */
[C---:B------:R-:W-:Y:S01]  /*0590*/  IMAD R5, R0.reuse, 0x200, R8 ;  /* 0x0000020000057824 */ /* 0x040fe200078e0208 */
[----:B------:R-:W-:Y:S01]  /*05a0*/  SEL R217, R217, 0xffffffe0, !P3 ;  /* 0xffffffe0d9d97807 */ /* 0x000fe20005800000 */
[----:B------:R-:W-:Y:S01]  /*05b0*/  IMAD.SHL.U32 R2, R0, 0x8, RZ ;  /* 0x0000000800027824 */ /* 0x000fe200078e00ff */
[----:B------:R-:W-:Y:S01]  /*05c0*/  SEL R219, R219, 0xffffffc0, !P4 ;  /* 0xffffffc0dbdb7807 */ /* 0x000fe20006000000 */
[----:B------:R-:W-:Y:S01]  /*05d0*/  IMAD.SHL.U32 R0, R6, 0x40, RZ ;  /* 0x0000004006007824 */ /* 0x000fe200078e00ff */
[----:B------:R1:W-:Y:S01]  /*05e0*/  STL [R1+0x1c], R5 ;  /* 0x00001c0501007387 */ /* 0x0003e20000100800 */
[----:B------:R-:W-:Y:S01]  /*05f0*/  IMAD.IADD R4, R14, 0x1, -R3 ;  /* 0x000000010e047824 */ /* 0x000fe200078e0a03 */
[----:B------:R-:W-:Y:S01]  /*0600*/  LOP3.LUT R2, R2, 0x18, RZ, 0xc0, !PT ;  /* 0x0000001802027812 */ /* 0x000fe200078ec0ff */
[----:B------:R-:W-:Y:S01]  /*0610*/  IMAD.SHL.U32 R14, R14, 0x2, RZ ;  /* 0x000000020e0e7824 */ /* 0x000fe200078e00ff */
[----:B------:R-:W-:Y:S01]  /*0620*/  LOP3.LUT R0, R0, 0x1c0, RZ, 0xc0, !PT ;  /* 0x000001c000007812 */ /* 0x000fe200078ec0ff */
[----:B------:R-:W-:Y:S01]  /*0630*/  IMAD.SHL.U32 R3, R7, 0x20, RZ ;  /* 0x0000002007037824 */ /* 0x000fe200078e00ff */
[----:B------:R-:W-:Y:S01]  /*0640*/  STL [R1+0x20], R18 ;  /* 0x0000201201007387 */ /* 0x000fe20000100800 */
[----:B------:R-:W-:Y:S01]  /*0650*/  IMAD.SHL.U32 R6, R9, 0x20, RZ ;  /* 0x0000002009067824 */ /* 0x000fe200078e00ff */
[----:B------:R-:W-:Y:S01]  /*0660*/  SEL R246, R246, 0x10, !P0 ;  /* 0x00000010f6f67807 */ /* 0x000fe20004000000 */
[----:B------:R-:W-:Y:S01]  /*0670*/  IMAD.SHL.U32 R4, R4, 0x2, RZ ;  /* 0x0000000204047824 */ /* 0x000fe200078e00ff */
[----:B------:R-:W-:-:S02]  /*0680*/  LOP3.LUT R7, R3, 0x6, R14, 0xf8, !PT ;  /* 0x0000000603077812 */ /* 0x000fc400078ef80e */
[----:B------:R-:W-:Y:S02]  /*0690*/  LOP3.LUT R8, R2, 0x20, R6, 0xf8, !PT ;  /* 0x0000002002087812 */ /* 0x000fe400078ef806 */
[----:B------:R-:W-:Y:S01]  /*06a0*/  LEA R222, R222, UR4, 0x1 ;  /* 0x00000004dede7c11 */ /* 0x000fe2000f8e08ff */
[----:B------:R2:W-:Y:S04]  /*06b0*/  STL [R1+0x14], R7 ;  /* 0x0000140701007387 */ /* 0x0005e80000100800 */
[----:B------:R-:W-:Y:S01]  /*06c0*/  IMAD.IADD R223, R219, 0x1, R222 ;  /* 0x00000001dbdf7824 */ /* 0x000fe200078e02de */
[----:B-1----:R-:W-:Y:S02]  /*06d0*/  LOP3.LUT R5, R0, 0x20, R3, 0xf8, !PT ;  /* 0x0000002000057812 */ /* 0x002fe400078ef803 */
[----:B------:R-:W-:-:S04]  /*06e0*/  SHF.R.U32.HI R3, RZ, 0x3, R0 ;  /* 0x00000003ff037819 */ /* 0x000fc80000011600 */
[----:B------:R-:W-:Y:S02]  /*06f0*/  LOP3.LUT R5, R5, R3, RZ, 0x3c, !PT ;  /* 0x0000000305057212 */ /* 0x000fe400078e3cff */
[----:B------:R-:W-:Y:S01]  /*0700*/  LOP3.LUT R2, R3, R0, R2, 0x1e, !PT ;  /* 0x0000000003027212 */ /* 0x000fe200078e1e02 */
[--C-:B------:R-:W-:Y:S02]  /*0710*/  IMAD R0, R226, 0x400, R4.reuse ;  /* 0x00000400e2007824 */ /* 0x100fe400078e0204 */
[----:B------:R-:W-:Y:S02]  /*0720*/  IMAD.SHL.U32 R3, R12, 0x40, RZ ;  /* 0x000000400c037824 */ /* 0x000fe400078e00ff */
[----:B--2---:R-:W-:Y:S01]  /*0730*/  IMAD R7, R11, 0x400, R4 ;  /* 0x000004000b077824 */ /* 0x004fe200078e0204 */
[----:B------:R-:W-:Y:S02]  /*0740*/  SHF.R.S32.HI R4, RZ, 0x1f, R18 ;  /* 0x0000001fff047819 */ /* 0x000fe40000011412 */
[----:B------:R-:W-:Y:S01]  /*0750*/  LOP3.LUT R3, R3, 0x1c0, RZ, 0xc0, !PT ;  /* 0x000001c003037812 */ /* 0x000fe200078ec0ff */
[----:B------:R-:W-:Y:S01]  /*0760*/  IMAD.IADD R244, R7, 0x1, R5 ;  /* 0x0000000107f47824 */ /* 0x000fe200078e0205 */
[----:B------:R-:W-:Y:S01]  /*0770*/  LEA.HI R4, R4, R18, RZ, 0x2 ;  /* 0x0000001204047211 */ /* 0x000fe200078f10ff */
[----:B------:R-:W-:Y:S01]  /*0780*/  IMAD.IADD R7, R0, 0x1, R2 ;  /* 0x0000000100077824 */ /* 0x000fe200078e0202 */
[----:B------:R-:W-:Y:S01]  /*0790*/  SHF.R.U32.HI R2, RZ, 0x3, R3 ;  /* 0x00000003ff027819 */ /* 0x000fe20000011603 */
[----:B------:R-:W-:Y:S01]  /*07a0*/  IMAD.SHL.U32 R0, R9, 0x8, RZ ;  /* 0x0000000809007824 */ /* 0x000fe200078e00ff */
[----:B------:R-:W-:Y:S01]  /*07b0*/  SHF.R.S32.HI R4, RZ, 0x2, R4 ;  /* 0x00000002ff047819 */ /* 0x000fe20000011404 */
[----:B------:R-:W-:Y:S01]  /*07c0*/  IMAD.SHL.U32 R5, R10, 0x40, RZ ;  /* 0x000000400a057824 */ /* 0x000fe200078e00ff */
[----:B------:R-:W-:-:S02]  /*07d0*/  LEA R244, R244, UR4, 0x1 ;  /* 0x00000004f4f47c11 */ /* 0x000fc4000f8e08ff */
[----:B------:R-:W-:Y:S02]  /*07e0*/  LOP3.LUT R6, R3, 0x8, R0, 0xf8, !PT ;  /* 0x0000000803067812 */ /* 0x000fe400078ef800 */
[----:B------:R-:W-:Y:S01]  /*07f0*/  LOP3.LUT R0, R5, 0xfffffe00, RZ, 0xc0, !PT ;  /* 0xfffffe0005007812 */ /* 0x000fe200078ec0ff */
[----:B------:R-:W-:Y:S01]  /*0800*/  IMAD.U32 R5, RZ, RZ, UR5 ;  /* 0x00000005ff057e24 */ /* 0x000fe2000f8e00ff */
[----:B-----5:R-:W-:Y:S01]  /*0810*/  USHF.R.S32.HI UR5, URZ, 0x1f, UR55 ;  /* 0x0000001f3f057899 */ /* 0x020fe20008011437 */
[----:B------:R-:W-:Y:S01]  /*0820*/  LOP3.LUT R3, R2, R8, R3, 0x1e, !PT ;  /* 0x0000000802037212 */ /* 0x000fe200078e1e03 */
[----:B------:R-:W-:Y:S01]  /*0830*/  VIADD R245, R244, 0x20 ;  /* 0x00000020f4f57836 */ /* 0x000fe20000000000 */
[----:B------:R-:W-:Y:S01]  /*0840*/  LOP3.LUT R2, R6, R2, RZ, 0x3c, !PT ;  /* 0x0000000206027212 */ /* 0x000fe200078e3cff */
[----:B------:R-:W-:Y:S01]  /*0850*/  IMAD R6, R11, 0x10, R4 ;  /* 0x000000100b067824 */ /* 0x000fe200078e0204 */
[----:B------:R-:W-:Y:S01]  /*0860*/  LOP3.LUT R231, R3, R0, RZ, 0xfc, !PT ;  /* 0x0000000003e77212 */ /* 0x000fe200078efcff */
[----:B------:R-:W-:-:S02]  /*0870*/  IMAD R4, R11, 0x400, R0 ;  /* 0x000004000b047824 */ /* 0x000fc400078e0200 */
[----:B------:R-:W-:Y:S01]  /*0880*/  IMAD R226, R226, 0x400, R0 ;  /* 0x00000400e2e27824 */ /* 0x000fe200078e0200 */
[----:B------:R1:W-:Y:S01]  /*0890*/  STL [R1+0x18], R6 ;  /* 0x0000180601007387 */ /* 0x0003e20000100800 */
[----:B------:R-:W-:Y:S02]  /*08a0*/  IMAD.U32 R0, RZ, RZ, UR5 ;  /* 0x00000005ff007e24 */ /* 0x000fe4000f8e00ff */
[----:B------:R-:W-:Y:S01]  /*08b0*/  IMAD.U32 R0, RZ, RZ, UR6 ;  /* 0x00000006ff007e24 */ /* 0x000fe2000f8e00ff */
[----:B------:R-:W-:Y:S01]  /*08c0*/  UIADD3 UR6, UR4, 0x18000, URZ ;  /* 0x0001800004067890 */ /* 0x000fe2000fffe03f */
[----:B------:R-:W-:Y:S02]  /*08d0*/  IMAD.IADD R230, R4, 0x1, R2 ;  /* 0x0000000104e67824 */ /* 0x000fe400078e0202 */
[----:B------:R-:W-:Y:S02]  /*08e0*/  IMAD.IADD R226, R2, 0x1, R226 ;  /* 0x0000000102e27824 */ /* 0x000fe400078e02e2 */
[----:B------:R-:W-:Y:S01]  /*08f0*/  IMAD.U32 R0, RZ, RZ, UR5 ;  /* 0x00000005ff007e24 */ /* 0x000fe2000f8e00ff */
[----:B------:R-:W-:Y:S01]  /*0900*/  LEA R2, R7, UR6, 0x1 ;  /* 0x0000000607027c11 */ /* 0x000fe2000f8e08ff */
[----:B------:R-:W-:Y:S01]  /*0910*/  VIADD R220, R218, UR6 ;  /* 0x00000006dadc7c36 */ /* 0x000fe20008000000 */
[----:B------:R-:W-:Y:S01]  /*0920*/  UIADD3 UR5, UR4, 0x28000, URZ ;  /* 0x0002800004057890 */ /* 0x000fe2000fffe03f */
[----:B------:R-:W-:Y:S01]  /*0930*/  @P1 VIADD R245, R244, 0xffffffe0 ;  /* 0xffffffe0f4f51836 */ /* 0x000fe20000000000 */
[----:B------:R-:W-:Y:S01]  /*0940*/  ULDC.64 UR6, c[0x0][0x208] ;  /* 0x0000820000067ab9 */ /* 0x000fe20000000a00 */
[C---:B------:R-:W-:Y:S01]  /*0950*/  VIADD R0, R2.reuse, 0x40 ;  /* 0x0000004002007836 */ /* 0x040fe20000000000 */
[----:B------:R1:W-:Y:S01]  /*0960*/  STL [R1+0x8], R2 ;  /* 0x0000080201007387 */ /* 0x0003e20000100800 */
[----:B------:R-:W-:Y:S01]  /*0970*/  @P2 VIADD R0, R2, 0xffffffc0 ;  /* 0xffffffc002002836 */ /* 0x000fe20000000000 */
[----:B------:R-:W-:Y:S01]  /*0980*/  LEA R226, R226, UR5, 0x1 ;  /* 0x00000005e2e27c11 */ /* 0x000fe2000f8e08ff */
[----:B------:R-:W-:-:S02]  /*0990*/  IMAD.IADD R217, R220, 0x1, R217 ;  /* 0x00000001dcd97824 */ /* 0x000fc400078e02d9 */
[--C-:B------:R-:W-:Y:S01]  /*09a0*/  IMAD.IADD R220, R220, 0x1, R219.reuse ;  /* 0x00000001dcdc7824 */ /* 0x100fe200078e02db */
[----:B------:R1:W-:Y:S01]  /*09b0*/  STL [R1+0xc], R0 ;  /* 0x00000c0001007387 */ /* 0x0003e20000100800 */
[----:B------:R-:W-:Y:S02]  /*09c0*/  IMAD.IADD R247, R244, 0x1, R246 ;  /* 0x00000001f4f77824 */ /* 0x000fe400078e02f6 */
[----:B------:R-:W-:Y:S02]  /*09d0*/  IMAD.IADD R219, R217, 0x1, R219 ;  /* 0x00000001d9db7824 */ /* 0x000fe400078e02db */
[----:B------:R-:W-:-:S07]  /*09e0*/  IMAD.IADD R246, R246, 0x1, R245 ;  /* 0x00000001f6f67824 */ /* 0x000fce00078e02f5 */
.L_x_461:
[----:B------:R-:W-:Y:S01]  /*09f0*/  ULDC.64 UR12, c[0x0][0x308] ;  /* 0x0000c200000c7ab9 */ /* 0x000fe20000000a00 */
[----:B------:R-:W-:Y:S01]  /*0a00*/  ULDC.64 UR10, c[0x0][0x300] ;  /* 0x0000c000000a7ab9 */ /* 0x000fe20000000a00 */
[----:B------:R-:W-:Y:S02]  /*0a10*/  UISETP.NE.U32.AND UP3, UPT, UR12, URZ, UPT ;  /* 0x0000003f0c00728c */ /* 0x000fe4000bf65070 */
[----:B------:R-:W-:Y:S02]  /*0a20*/  UISETP.NE.U32.AND UP4, UPT, UR10, URZ, UPT ;  /* 0x0000003f0a00728c */ /* 0x000fe4000bf85070 */
[----:B------:R-:W-:Y:S02]  /*0a30*/  UISETP.NE.AND.EX UP3, UPT, UR13, URZ, UPT, UP3 ;  /* 0x0000003f0d00728c */ /* 0x000fe4000bf65330 */
[----:B------:R-:W-:Y:S02]  /*0a40*/  USHF.R.S32.HI UR56, URZ, 0x1f, UR46 ;  /* 0x0000001f3f387899 */ /* 0x000fe4000801142e */
[----:B------:R-:W-:Y:S01]  /*0a50*/  USHF.L.U32 UR16, UR46, 0x2, URZ ;  /* 0x000000022e107899 */ /* 0x000fe2000800063f */
[----:B------:R-:W-:Y:S01]  /*0a60*/  ULDC.64 UR8, c[0x0][0x2f0] ;  /* 0x0000bc0000087ab9 */ /* 0x000fe20000000a00 */
[----:B------:R-:W-:Y:S01]  /*0a70*/  UISETP.NE.AND.EX UP4, UPT, UR11, URZ, UPT, UP4 ;  /* 0x0000003f0b00728c */ /* 0x000fe2000bf85340 */
[----:B------:R-:W-:Y:S01]  /*0a80*/  PLOP3.LUT P0, PT, PT, PT, UP3, 0x80, 0x0 ;  /* 0x000000000000781c */ /* 0x000fe20003f0f038 */
[----:B------:R-:W-:-:S02]  /*0a90*/  USHF.L.U64.HI UR5, UR46, 0x2, UR56 ;  /* 0x000000022e057899 */ /* 0x000fc40008010238 */
[----:B------:R-:W-:Y:S02]  /*0aa0*/  UIADD3 UR15, UP0, UR16, UR8, URZ ;  /* 0x00000008100f7290 */ /* 0x000fe4000ff1e03f */
[----:B------:R-:W-:Y:S01]  /*0ab0*/  UISETP.NE.U32.AND UP2, UPT, UR8, URZ, UPT ;  /* 0x0000003f0800728c */ /* 0x000fe2000bf45070 */
[----:B------:R-:W-:Y:S01]  /*0ac0*/  PLOP3.LUT P1, PT, PT, PT, UP4, 0x80, 0x0 ;  /* 0x000000000000781c */ /* 0x000fe20003f2f048 */
[----:B------:R-:W-:Y:S02]  /*0ad0*/  UIADD3.X UR14, UR5, UR9, URZ, UP0, !UPT ;  /* 0x00000009050e7290 */ /* 0x000fe400087fe43f */
[----:B------:R-:W-:Y:S02]  /*0ae0*/  @UP3 UIADD3 UR8, UP0, UR16, UR12, URZ ;  /* 0x0000000c10083290 */ /* 0x000fe4000ff1e03f */
[----:B------:R-:W-:Y:S02]  /*0af0*/  UISETP.NE.AND.EX UP2, UPT, UR9, URZ, UPT, UP2 ;  /* 0x0000003f0900728c */ /* 0x000fe4000bf45320 */
[----:B------:R-:W-:-:S02]  /*0b00*/  @UP3 UIADD3.X UR9, UR5, UR13, URZ, UP0, !UPT ;  /* 0x0000000d05093290 */ /* 0x000fc400087fe43f */
[----:B------:R-:W-:Y:S01]  /*0b10*/  @UP4 UIADD3 UR10, UP1, UR16, UR10, URZ ;  /* 0x0000000a100a4290 */ /* 0x000fe2000ff3e03f */
[----:B------:R-:W-:Y:S01]  /*0b20*/  IMAD.U32 R4, RZ, RZ, UR8 ;  /* 0x00000008ff047e24 */ /* 0x000fe2000f8e00ff */
[----:B------:R-:W-:Y:S01]  /*0b30*/  ULDC.U8 UR17, c[0x0][0x3c2] ;  /* 0x0000f08000117ab9 */ /* 0x000fe20000000000 */
[----:B------:R-:W-:Y:S01]  /*0b40*/  ULDC.64 UR12, c[0x0][0x2f8] ;  /* 0x0000be00000c7ab9 */ /* 0x000fe20000000a00 */
[----:B------:R-:W-:Y:S01]  /*0b50*/  @UP4 UIADD3.X UR11, UR5, UR11, URZ, UP1, !UPT ;  /* 0x0000000b050b4290 */ /* 0x000fe20008ffe43f */
[----:B------:R-:W-:Y:S01]  /*0b60*/  IMAD.U32 R5, RZ, RZ, UR9 ;  /* 0x00000009ff057e24 */ /* 0x000fe2000f8e00ff */
[----:B------:R-:W-:Y:S01]  /*0b70*/  UISETP.NE.AND UP1, UPT, UR17, URZ, UPT ;  /* 0x0000003f1100728c */ /* 0x000fe2000bf25270 */
[----:B------:R-:W-:Y:S01]  /*0b80*/  PLOP3.LUT P3, PT, PT, PT, UP2, 0x80, 0x0 ;  /* 0x000000000000781c */ /* 0x000fe20003f6f028 */
[----:B------:R-:W-:Y:S01]  /*0b90*/  UISETP.EQ.U32.AND UP4, UPT, UR12, URZ, UPT ;  /* 0x0000003f0c00728c */ /* 0x000fe2000bf82070 */
[----:B-12-4-:R-:W-:Y:S02]  /*0ba0*/  IMAD.U32 R2, RZ, RZ, UR10 ;  /* 0x0000000aff027e24 */ /* 0x016fe4000f8e00ff */
[----:B------:R-:W-:Y:S01]  /*0bb0*/  IMAD.U32 R3, RZ, RZ, UR11 ;  /* 0x0000000bff037e24 */ /* 0x000fe2000f8e00ff */
[----:B------:R-:W-:Y:S01]  /*0bc0*/  UISETP.EQ.OR.EX UP4, UPT, UR13, URZ, !UP1, UP4 ;  /* 0x0000003f0d00728c */ /* 0x000fe2000cf82740 */
[----:B------:R-:W2:Y:S01]  /*0bd0*/  @P0 LDG.E R5, desc[UR6][R4.64] ;  /* 0x0000000604050981 */ /* 0x000ea2000c1e1900 */
[----:B------:R-:W-:-:S03]  /*0be0*/  UIADD3 UR8, UP0, UR16, UR12, URZ ;  /* 0x0000000c10087290 */ /* 0x000fc6000ff1e03f */
[----:B------:R1:W3:Y:S01]  /*0bf0*/  @P1 LDG.E R7, desc[UR6][R2.64] ;  /* 0x0000000602071981 */ /* 0x0002e2000c1e1900 */
[----:B------:R-:W-:Y:S01]  /*0c00*/  PLOP3.LUT P2, PT, PT, PT, UP4, 0x80, 0x0 ;  /* 0x000000000000781c */ /* 0x000fe20003f4f048 */
[----:B------:R-:W-:Y:S01]  /*0c10*/  UIADD3.X UR5, UR5, UR13, URZ, UP0, !UPT ;  /* 0x0000000d05057290 */ /* 0x000fe200087fe43f */
[----:B-1----:R-:W-:Y:S02]  /*0c20*/  IMAD.U32 R2, RZ, RZ, UR15 ;  /* 0x0000000fff027e24 */ /* 0x002fe4000f8e00ff */
[----:B------:R-:W-:-:S05]  /*0c30*/  IMAD.U32 R3, RZ, RZ, UR14 ;  /* 0x0000000eff037e24 */ /* 0x000fca000f8e00ff */
[----:B------:R-:W4:Y:S04]  /*0c40*/  @P3 LDG.E R6, desc[UR6][R2.64] ;  /* 0x0000000602063981 */ /* 0x000f28000c1e1900 */
[----:B-----5:R1:W5:Y:S02]  /*0c50*/  @P3 LDG.E R0, desc[UR6][R2.64+0x4] ;  /* 0x0000040602003981 */ /* 0x020364000c1e1900 */
[----:B-1----:R-:W-:Y:S01]  /*0c60*/  IMAD.U32 R2, RZ, RZ, UR8 ;  /* 0x00000008ff027e24 */ /* 0x002fe2000f8e00ff */
[----:B------:R-:W1:Y:S01]  /*0c70*/  S2UR UR14, SR_CTAID.X ;  /* 0x00000000000e79c3 */ /* 0x000e620000002500 */
[----:B------:R-:W-:Y:S01]  /*0c80*/  IMAD.U32 R3, RZ, RZ, UR5 ;  /* 0x00000005ff037e24 */ /* 0x000fe2000f8e00ff */
[----:B------:R-:W-:Y:S01]  /*0c90*/  UMOV UR22, URZ ;  /* 0x0000003f00167c82 */ /* 0x000fe20008000000 */
[----:B------:R-:W-:-:S03]  /*0ca0*/  @!UP3 ULDC.64 UR8, c[0x0][0x318] ;  /* 0x0000c6000008bab9 */ /* 0x000fc60000000a00 */
[----:B------:R-:W5:Y:S01]  /*0cb0*/  @!P2 LDG.E R4, desc[UR6][R2.64] ;  /* 0x000000060204a981 */ /* 0x000f62000c1e1900 */
        /* <DEDUP_REMOVED lines=10> */
[----:B--2---:R-:W-:Y:S02]  /*0d60*/  @P0 R2UR UR16, R5 ;  /* 0x00000000051002ca */ /* 0x004fe400000e0000 */
[----:B------:R-:W-:Y:S02]  /*0d70*/  ISETP.NE.U32.AND P0, PT, RZ, UR12, PT ;  /* 0x0000000cff007c0c */ /* 0x000fe4000bf05070 */
[----:B---3--:R-:W-:-:S02]  /*0d80*/  @P1 R2UR UR22, R7 ;  /* 0x00000000071612ca */ /* 0x008fc400000e0000 */
[----:B------:R-:W-:Y:S01]  /*0d90*/  ISETP.NE.AND.EX P0, PT, RZ, UR13, PT, P0 ;  /* 0x0000000dff007c0c */ /* 0x000fe2000bf05300 */
[----:B-1----:R-:W-:-:S10]  /*0da0*/  USHF.L.U32 UR12, UR14, 0x6, URZ ;  /* 0x000000060e0c7899 */ /* 0x002fd4000800063f */
        /* <DEDUP_REMOVED lines=11> */
.L_x_415:
[----:B------:R-:W1:Y:S01]  /*0e60*/  S2R R27, SR_TID.X ;  /* 0x00000000001b7919 */ /* 0x000e620000002100 */
[----:B------:R-:W-:Y:S02]  /*0e70*/  @!UP3 UIADD3 UR16, UR9, UR8, -UR22 ;  /* 0x000000080910b290 */ /* 0x000fe4000fffe816 */
[----:B------:R-:W-:Y:S01]  /*0e80*/  UIMAD UR8, UR11, UR58, UR12 ;  /* 0x0000003a0b0872a4 */ /* 0x000fe2000f8e020c */
[----:B------:R-:W2:Y:S01]  /*0e90*/  S2R R30, SR_TID.X ;  /* 0x00000000001e7919 */ /* 0x000ea20000002100 */
[----:B------:R-:W-:Y:S02]  /*0ea0*/  UISETP.GT.AND UP0, UPT, UR16, UR34, UPT ;  /* 0x000000221000728c */ /* 0x000fe4000bf04270 */
[----:B------:R-:W-:Y:S02]  /*0eb0*/  @UP2 UIADD3 UR38, UR10, -UR5, URZ ;  /* 0x800000050a262290 */ /* 0x000fe4000fffe03f */
[----:B------:R-:W-:Y:S02]  /*0ec0*/  IMAD.U32 R0, RZ, RZ, UR8 ;  /* 0x00000008ff007e24 */ /* 0x000fe4000f8e00ff */
[----:B------:R-:W-:-:S03]  /*0ed0*/  PLOP3.LUT P0, PT, PT, PT, UP0, 0x80, 0x0 ;  /* 0x000000000000781c */ /* 0x000fc60003f0f008 */
[----:B------:R-:W-:Y:S01]  /*0ee0*/  @!UP2 ULDC UR38, c[0x0][0x2c4] ;  /* 0x0000b1000026aab9 */ /* 0x000fe20000000800 */
[----:B-1----:R-:W-:-:S04]  /*0ef0*/  SHF.R.S32.HI R27, RZ, 0x1f, R27 ;  /* 0x0000001fff1b7819 */ /* 0x002fc8000001141b */
[----:B--2---:R-:W-:-:S04]  /*0f00*/  LEA.HI R27, R27, R30, RZ, 0x3 ;  /* 0x0000001e1b1b7211 */ /* 0x004fc800078f18ff */
[----:B------:R-:W-:-:S04]  /*0f10*/  SHF.R.S32.HI R27, RZ, 0x3, R27 ;  /* 0x00000003ff1b7819 */ /* 0x000fc8000001141b */
[----:B------:R-:W-:Y:S02]  /*0f20*/  IADD3 R20, P1, R27, UR8, RZ ;  /* 0x000000081b147c10 */ /* 0x000fe4000ff3e0ff */
[----:B------:R-:W-:-:S04]  /*0f30*/  SHF.R.S32.HI R24, RZ, 0x1f, R27 ;  /* 0x0000001fff187819 */ /* 0x000fc8000001141b */
[----:B------:R-:W-:Y:S01]  /*0f40*/  LEA.HI.X.SX32 R21, R0, R24, 0x1, P1 ;  /* 0x0000001800157211 */ /* 0x000fe200008f0eff */
[----:B------:R-:W-:Y:S06]  /*0f50*/  @!P0 BRA `(.L_x_416) ;  /* 0x0000009c00348947 */ /* 0x000fec0003800000 */
[----:B------:R-:W1:Y:S01]  /*0f60*/  LDC R6, c[0x0][0x278] ;  /* 0x00009e00ff067b82 */ /* 0x000e620000000800 */
[----:B------:R-:W-:Y:S01]  /*0f70*/  IABS R4, UR55 ;  /* 0x0000003700047c13 */ /* 0x000fe20008000000 */
[----:B------:R-:W-:Y:S01]  /*0f80*/  ULDC.64 UR10, c[0x0][0x488] ;  /* 0x00012200000a7ab9 */ /* 0x000fe20000000a00 */
[----:B------:R-:W-:Y:S02]  /*0f90*/  UISETP.NE.AND UP0, UPT, UR39, -0x1, UPT ;  /* 0xffffffff2700788c */ /* 0x000fe4000bf05270 */
[----:B------:R-:W-:Y:S02]  /*0fa0*/  UISETP.NE.AND UP1, UPT, UR5, -0x1, UPT ;  /* 0xffffffff0500788c */ /* 0x000fe4000bf25270 */
[----:B------:R-:W-:Y:S01]  /*0fb0*/  UIMAD.WIDE.U32 UR30, UR14, UR10, URZ ;  /* 0x0000000a0e1e72a5 */ /* 0x000fe2000f8e003f */
[----:B------:R-:W-:Y:S01]  /*0fc0*/  ULDC.64 UR8, c[0x0][0x228] ;  /* 0x00008a0000087ab9 */ /* 0x000fe20000000a00 */
[----:B------:R-:W-:Y:S02]  /*0fd0*/  ULDC UR57, c[0x0][0x2d4] ;  /* 0x0000b50000397ab9 */ /* 0x000fe40000000800 */
[----:B------:R-:W-:-:S02]  /*0fe0*/  UIMAD UR50, UR14, UR11, UR31 ;  /* 0x0000000b0e3272a4 */ /* 0x000fc4000f8e021f */
[----:B------:R-:W-:Y:S02]  /*0ff0*/  UIADD3 UR14, UR38, 0x3f, URZ ;  /* 0x0000003f260e7890 */ /* 0x000fe4000fffe03f */
[----:B------:R-:W-:Y:S02]  /*1000*/  UIMAD UR12, UR56, UR8, URZ ;  /* 0x00000008380c72a4 */ /* 0x000fe4000f8e023f */
[----:B------:R-:W-:Y:S01]  /*1010*/  USHF.L.U64.HI UR15, UR46, 0x7, UR56 ;  /* 0x000000072e0f7899 */ /* 0x000fe20008010238 */
[----:B------:R-:W-:Y:S01]  /*1020*/  ULDC.U8 UR21, c[0x0][0x480] ;  /* 0x0001200000157ab9 */ /* 0x000fe20000000000 */
[----:B------:R-:W-:Y:S01]  /*1030*/  ULDC.U8 UR20, c[0x0][0x3d8] ;  /* 0x0000f60000147ab9 */ /* 0x000fe20000000000 */
[----:B------:R-:W-:Y:S02]  /*1040*/  USHF.R.S32.HI UR19, URZ, 0x1f, UR14 ;  /* 0x0000001f3f137899 */ /* 0x000fe4000801140e */
[----:B------:R-:W-:Y:S01]  /*1050*/  @UP0 UIADD3 UR17, UR22, UR39, URZ ;  /* 0x0000002716110290 */ /* 0x000fe2000fffe03f */
[----:B-1----:R-:W-:Y:S01]  /*1060*/  IABS R5, R6 ;  /* 0x0000000600057213 */ /* 0x002fe20000000000 */
[----:B------:R-:W-:Y:S01]  /*1070*/  UIMAD.WIDE.U32 UR28, UR46, UR8, URZ ;  /* 0x000000082e1c72a5 */ /* 0x000fe2000f8e003f */
[----:B------:R-:W-:Y:S01]  /*1080*/  ISETP.NE.AND P3, PT, R6, RZ, PT ;  /* 0x000000ff0600720c */ /* 0x000fe20003f65270 */
[----:B------:R-:W-:Y:S01]  /*1090*/  UIMAD UR40, UR46, UR9, UR12 ;  /* 0x000000092e2872a4 */ /* 0x000fe2000f8e020c */
[----:B------:R-:W1:Y:S01]  /*10a0*/  I2F.RP R2, R5 ;  /* 0x0000000500027306 */ /* 0x000e620000209400 */
[----:B------:R-:W-:Y:S01]  /*10b0*/  @UP1 ULDC.64 UR10, c[0x0][0x420] ;  /* 0x00010800000a1ab9 */ /* 0x000fe20000000a00 */
[----:B------:R-:W-:-:S02]  /*10c0*/  USHF.R.S32.HI UR48, URZ, 0x1f, UR57 ;  /* 0x0000001f3f307899 */ /* 0x000fc40008011439 */
[----:B------:R-:W-:Y:S02]  /*10d0*/  UISETP.NE.AND UP4, UPT, UR21, URZ, UPT ;  /* 0x0000003f1500728c */ /* 0x000fe4000bf85270 */
[----:B------:R-:W-:Y:S01]  /*10e0*/  UISETP.NE.AND UP3, UPT, UR20, URZ, UPT ;  /* 0x0000003f1400728c */ /* 0x000fe2000bf65270 */
[----:B------:R-:W-:Y:S02]  /*10f0*/  @!UP1 ULDC.64 UR8, c[0x0][0x418] ;  /* 0x0001060000089ab9 */ /* 0x000fe40000000a00 */
[----:B------:R-:W-:Y:S01]  /*1100*/  @UP0 ULDC.64 UR20, c[0x0][0x248] ;  /* 0x0000920000140ab9 */ /* 0x000fe20000000a00 */
[----:B------:R-:W-:Y:S02]  /*1110*/  @UP1 UIMAD.WIDE.U32 UR44, UR5, UR10, URZ ;  /* 0x0000000a052c12a5 */ /* 0x000fe4000f8e003f */
[----:B------:R-:W-:Y:S02]  /*1120*/  USEL UR35, UR15, URZ, UP2 ;  /* 0x0000003f0f237287 */ /* 0x000fe40009000000 */
[----:B------:R-:W-:Y:S01]  /*1130*/  ULEA.HI UR32, UR19, UR14, URZ, 0x6 ;  /* 0x0000000e13207291 */ /* 0x000fe2000f8f303f */
[----:B-1----:R-:W1:Y:S01]  /*1140*/  MUFU.RCP R2, R2 ;  /* 0x0000000200027308 */ /* 0x002e620000001000 */
[----:B------:R-:W-:-:S02]  /*1150*/  @!UP1 UIMAD UR10, UR56, UR8, URZ ;  /* 0x00000008380a92a4 */ /* 0x000fc4000f8e023f */
[----:B------:R-:W-:Y:S02]  /*1160*/  @UP0 UIMAD.WIDE.U32 UR14, UR17, UR20, URZ ;  /* 0x00000014110e02a5 */ /* 0x000fe4000f8e003f */
[----:B------:R-:W-:Y:S02]  /*1170*/  @UP0 UIMAD UR47, UR17, UR21, URZ ;  /* 0x00000015112f02a4 */ /* 0x000fe4000f8e023f */
[----:B------:R-:W-:Y:S02]  /*1180*/  USHF.L.U32 UR13, UR46, 0x7, URZ ;  /* 0x000000072e0d7899 */ /* 0x000fe4000800063f */
[----:B------:R-:W-:Y:S01]  /*1190*/  UIMAD UR17, UR48, UR46, URZ ;  /* 0x0000002e301172a4 */ /* 0x000fe2000f8e023f */
[----:B------:R-:W-:Y:S01]  /*11a0*/  ULDC UR61, c[0x0][0x2dc] ;  /* 0x0000b700003d7ab9 */ /* 0x000fe20000000800 */
[----:B------:R-:W-:Y:S01]  /*11b0*/  ULDC UR60, c[0x0][0x270] ;  /* 0x00009c00003c7ab9 */ /* 0x000fe20000000800 */
[----:B------:R-:W-:Y:S02]  /*11c0*/  @UP1 UIMAD UR41, UR5, UR11, UR45 ;  /* 0x0000000b052912a4 */ /* 0x000fe4000f8e022d */
[----:B------:R-:W-:Y:S01]  /*11d0*/  @!UP1 UIMAD.WIDE.U32 UR36, UR46, UR8, URZ ;  /* 0x000000082e2492a5 */ /* 0x000fe2000f8e003f */
[----:B-1----:R-:W-:Y:S01]  /*11e0*/  VIADD R2, R2, 0xffffffe ;  /* 0x0ffffffe02027836 */ /* 0x002fe20000000000 */
[----:B------:R-:W-:Y:S01]  /*11f0*/  @!UP1 UIMAD UR43, UR46, UR9, UR10 ;  /* 0x000000092e2b92a4 */ /* 0x000fe2000f8e020a */
[----:B------:R-:W-:-:S02]  /*1200*/  ULDC.64 UR26, c[0x0][0x240] ;  /* 0x00009000001a7ab9 */ /* 0x000fc40000000a00 */
[----:B------:R-:W1:Y:S01]  /*1210*/  F2I.FTZ.U32.TRUNC.NTZ R3, R2 ;  /* 0x0000000200037305 */ /* 0x000e62000021f000 */
[----:B------:R-:W-:Y:S02]  /*1220*/  USEL UR33, UR13, URZ, UP2 ;  /* 0x0000003f0d217287 */ /* 0x000fe40009000000 */
[----:B------:R-:W-:Y:S02]  /*1230*/  UIMAD.WIDE UR8, UR61, UR60, URZ ;  /* 0x0000003c3d0872a5 */ /* 0x000fe4000f8e023f */
[----:B------:R-:W-:Y:S02]  /*1240*/  UIMAD.WIDE.U32 UR10, UR46, UR57, URZ ;  /* 0x000000392e0a72a5 */ /* 0x000fe4000f8e003f */
[----:B------:R-:W-:Y:S02]  /*1250*/  UIMAD UR17, UR56, UR57, UR17 ;  /* 0x00000039381172a4 */ /* 0x000fe4000f8e0211 */
[----:B------:R-:W-:Y:S02]  /*1260*/  UIMAD.WIDE.U32 UR12, UR5, UR26, URZ ;  /* 0x0000001a050c72a5 */ /* 0x000fe4000f8e003f */
[----:B------:R-:W-:-:S02]  /*1270*/  UIMAD UR31, UR5, UR27, URZ ;  /* 0x0000001b051f72a4 */ /* 0x000fc4000f8e023f */
[----:B------:R-:W-:Y:S01]  /*1280*/  UIADD3 UR40, UR29, UR40, URZ ;  /* 0x000000281d287290 */ /* 0x000fe2000fffe03f */
[--C-:B-1----:R-:W-:Y:S01]  /*1290*/  IMAD.MOV R0, RZ, RZ, -R3.reuse ;  /* 0x000000ffff007224 */ /* 0x102fe200078e0a03 */
[----:B------:R-:W-:Y:S01]  /*12a0*/  UIMAD UR19, UR9, UR10, URZ ;  /* 0x0000000a091372a4 */ /* 0x000fe2000f8e023f */
[----:B------:R-:W-:Y:S01]  /*12b0*/  IMAD.MOV.U32 R2, RZ, RZ, RZ ;  /* 0x000000ffff027224 */ /* 0x000fe200078e00ff */
[----:B------:R-:W-:Y:S01]  /*12c0*/  UIADD3 UR17, UR11, UR17, URZ ;  /* 0x000000110b117290 */ /* 0x000fe2000fffe03f */
[----:B------:R-:W-:Y:S01]  /*12d0*/  IMAD R0, R0, R5, RZ ;  /* 0x0000000500007224 */ /* 0x000fe200078e02ff */
[----:B------:R-:W-:Y:S02]  /*12e0*/  USEL UR42, UR28, UR12, !UP1 ;  /* 0x0000000c1c2a7287 */ /* 0x000fe4000c800000 */
[----:B------:R-:W-:Y:S01]  /*12f0*/  @UP1 UIADD3 UR40, UR13, UR31, URZ ;  /* 0x0000001f0d281290 */ /* 0x000fe2000fffe03f */
[----:B------:R-:W-:Y:S01]  /*1300*/  IMAD.HI.U32 R0, R3, R0, R2 ;  /* 0x0000000003007227 */ /* 0x000fe200078e0002 */
[----:B------:R-:W-:Y:S01]  /*1310*/  MOV R2, R4 ;  /* 0x0000000400027202 */ /* 0x000fe20000000f00 */
[----:B------:R-:W-:-:S02]  /*1320*/  UIMAD.WIDE.U32 UR12, UR8, UR10, URZ ;  /* 0x0000000a080c72a5 */ /* 0x000fc4000f8e003f */
[----:B------:R-:W-:Y:S02]  /*1330*/  UIMAD.WIDE.U32 UR10, UR8, UR5, URZ ;  /* 0x00000005080a72a5 */ /* 0x000fe4000f8e003f */
[----:B------:R-:W-:Y:S01]  /*1340*/  IMAD.HI.U32 R0, R0, R2, RZ ;  /* 0x0000000200007227 */ /* 0x000fe200078e00ff */
[----:B------:R-:W-:Y:S02]  /*1350*/  UIMAD UR17, UR8, UR17, UR19 ;  /* 0x00000011081172a4 */ /* 0x000fe4000f8e0213 */
[----:B------:R-:W-:Y:S01]  /*1360*/  ULOP3.LUT UR19, UR32, 0xffffffc0, URZ, 0xc0, !UPT ;  /* 0xffffffc020137892 */ /* 0x000fe2000f8ec03f */
[----:B------:R-:W-:Y:S01]  /*1370*/  IMAD.MOV R3, RZ, RZ, -R0 ;  /* 0x000000ffff037224 */ /* 0x000fe200078e0a00 */
[----:B------:R-:W-:Y:S02]  /*1380*/  USEL UR54, UR12, UR10, !UP1 ;  /* 0x0000000a0c367287 */ /* 0x000fe4000c800000 */
[----:B------:R-:W-:Y:S01]  /*1390*/  UIMAD UR12, UR9, UR5, URZ ;  /* 0x00000005090c72a4 */ /* 0x000fe2000f8e023f */
[----:B------:R-:W-:Y:S01]  /*13a0*/  IMAD R2, R5, R3, R2 ;  /* 0x0000000305027224 */ /* 0x000fe200078e0202 */
[----:B------:R-:W-:-:S02]  /*13b0*/  UIADD3 UR10, UR19, -0x40, URZ ;  /* 0xffffffc0130a7890 */ /* 0x000fc4000fffe03f */
[----:B------:R-:W-:Y:S02]  /*13c0*/  UIADD3 UR48, UR13, UR17, URZ ;  /* 0x000000110d307290 */ /* 0x000fe4000fffe03f */
[----:B------:R-:W-:Y:S01]  /*13d0*/  ISETP.GT.U32.AND P1, PT, R5, R2, PT ;  /* 0x000000020500720c */ /* 0x000fe20003f24070 */
[----:B------:R-:W-:Y:S02]  /*13e0*/  @UP1 UIADD3 UR48, UR11, UR12, URZ ;  /* 0x0000000c0b301290 */ /* 0x000fe4000fffe03f */
[----:B------:R-:W-:Y:S02]  /*13f0*/  USHF.R.S32.HI UR31, URZ, 0x1f, UR10 ;  /* 0x0000001f3f1f7899 */ /* 0x000fe4000801140a */
[----:B------:R-:W-:Y:S02]  /*1400*/  UIADD3 UR11, UP2, UR10, UR33, URZ ;  /* 0x000000210a0b7290 */ /* 0x000fe4000ff5e03f */
[----:B------:R-:W-:Y:S02]  /*1410*/  @UP0 UIADD3 UR23, UR22, UR39, URZ ;  /* 0x0000002716170290 */ /* 0x000fe4000fffe03f */
[----:B------:R-:W-:-:S02]  /*1420*/  UIADD3.X UR17, UR31, UR35, URZ, UP2, !UPT ;  /* 0x000000231f117290 */ /* 0x000fc400097fe43f */
[----:B------:R-:W-:Y:S02]  /*1430*/  UIMAD UR9, UR9, UR11, URZ ;  /* 0x0000000b090972a4 */ /* 0x000fe4000f8e023f */
[----:B------:R-:W-:Y:S01]  /*1440*/  @!P1 IMAD.IADD R2, R2, 0x1, -R5 ;  /* 0x0000000102029824 */ /* 0x000fe200078e0a05 */
[----:B------:R-:W-:Y:S01]  /*1450*/  @!P1 IADD3 R0, R0, 0x1, RZ ;  /* 0x0000000100009810 */ /* 0x000fe20007ffe0ff */
[----:B------:R-:W-:Y:S01]  /*1460*/  ULDC UR33, c[0x0][0x2c4] ;  /* 0x0000b10000217ab9 */ /* 0x000fe20000000800 */
[----:B------:R-:W-:Y:S01]  /*1470*/  PLOP3.LUT P1, PT, PT, PT, UP0, 0x80, 0x0 ;  /* 0x000000000000781c */ /* 0x000fe20003f2f008 */
[----:B------:R-:W-:Y:S01]  /*1480*/  UIMAD UR19, UR8, UR17, UR9 ;  /* 0x00000011081372a4 */ /* 0x000fe2000f8e0209 */
[----:B------:R-:W-:Y:S01]  /*1490*/  ISETP.GE.U32.AND P0, PT, R2, R5, PT ;  /* 0x000000050200720c */ /* 0x000fe20003f06070 */
[----:B------:R-:W-:Y:S01]  /*14a0*/  @UP0 ULDC.64 UR24, c[0x0][0x250] ;  /* 0x0000940000180ab9 */ /* 0x000fe20000000a00 */
[----:B------:R-:W-:Y:S01]  /*14b0*/  LOP3.LUT R2, R6, UR55, RZ, 0x3c, !PT ;  /* 0x0000003706027c12 */ /* 0x000fe2000f8e3cff */
[----:B------:R-:W-:-:S02]  /*14c0*/  @UP3 UIMAD UR17, UR46, UR33, URZ ;  /* 0x000000212e1132a4 */ /* 0x000fc4000f8e023f */
[----:B------:R-:W-:Y:S01]  /*14d0*/  @UP0 UIMAD.WIDE.U32 UR12, UR23, UR24, URZ ;  /* 0x00000018170c02a5 */ /* 0x000fe2000f8e003f */
[----:B------:R-:W-:Y:S01]  /*14e0*/  ISETP.GE.AND P2, PT, R2, RZ, PT ;  /* 0x000000ff0200720c */ /* 0x000fe20003f46270 */
[----:B------:R-:W-:Y:S02]  /*14f0*/  @UP0 UIMAD UR23, UR23, UR25, URZ ;  /* 0x00000019171702a4 */ /* 0x000fe4000f8e023f */
[----:B------:R-:W-:Y:S02]  /*1500*/  UIMAD.WIDE.U32 UR28, UR8, UR11, URZ ;  /* 0x0000000b081c72a5 */ /* 0x000fe4000f8e003f */
[----:B------:R-:W-:Y:S02]  /*1510*/  @UP3 USEL UR11, UR17, UR5, !UP1 ;  /* 0x00000005110b3287 */ /* 0x000fe4000c800000 */
[----:B------:R-:W-:Y:S01]  /*1520*/  @P0 VIADD R0, R0, 0x1 ;  /* 0x0000000100000836 */ /* 0x000fe20000000000 */
[----:B------:R-:W-:Y:S01]  /*1530*/  @!UP3 UIMAD UR9, UR46, UR60, UR55 ;  /* 0x0000003c2e09b2a4 */ /* 0x000fe2000f8e0237 */
[----:B------:R-:W-:Y:S01]  /*1540*/  PLOP3.LUT P0, PT, PT, PT, UP3, 0x80, 0x0 ;  /* 0x000000000000781c */ /* 0x000fe20003f0f038 */
[----:B------:R-:W-:Y:S01]  /*1550*/  UIMAD UR49, UR55, UR61, URZ ;  /* 0x0000003d373172a4 */ /* 0x000fe2000f8e023f */
[----:B------:R-:W-:Y:S01]  /*1560*/  IMAD.MOV.U32 R16, RZ, RZ, R0 ;  /* 0x000000ffff107224 */ /* 0x000fe200078e0000 */
[----:B------:R-:W-:Y:S01]  /*1570*/  @UP3 ULDC UR8, c[0x0][0x2e4] ;  /* 0x0000b90000083ab9 */ /* 0x000fe20000000800 */
[----:B------:R-:W-:-:S02]  /*1580*/  USEL UR53, UR30, URZ, UP4 ;  /* 0x0000003f1e357287 */ /* 0x000fc4000a000000 */
[----:B------:R-:W-:Y:S01]  /*1590*/  @!UP1 UIADD3 UR41, UR37, UR43, URZ ;  /* 0x0000002b25299290 */ /* 0x000fe2000fffe03f */
[----:B------:R-:W-:Y:S01]  /*15a0*/  @!P2 IADD3 R16, -R16, RZ, RZ ;  /* 0x000000ff1010a210 */ /* 0x000fe20007ffe1ff */
[----:B------:R-:W-:Y:S01]  /*15b0*/  @UP3 UIMAD UR30, UR55, UR8, UR11 ;  /* 0x00000008371e32a4 */ /* 0x000fe2000f8e020b */
[----:B------:R-:W-:Y:S01]  /*15c0*/  @!P3 LOP3.LUT R16, RZ, R6, RZ, 0x33, !PT ;  /* 0x00000006ff10b212 */ /* 0x000fe200078e33ff */
[----:B------:R-:W-:Y:S02]  /*15d0*/  USHF.R.S32.HI UR43, URZ, 0x6, UR32 ;  /* 0x000000063f2b7899 */ /* 0x000fe40008011420 */
[----:B------:R-:W-:Y:S02]  /*15e0*/  @UP0 UIADD3 UR35, UR13, UR23, URZ ;  /* 0x000000170d230290 */ /* 0x000fe4000fffe03f */
[----:B------:R-:W-:Y:S02]  /*15f0*/  USEL UR51, UR50, URZ, UP4 ;  /* 0x0000003f32337287 */ /* 0x000fe4000a000000 */
[----:B------:R-:W-:-:S02]  /*1600*/  @!UP3 UIMAD UR30, UR9, UR33, URZ ;  /* 0x00000021091eb2a4 */ /* 0x000fc4000f8e023f */
[----:B------:R-:W-:Y:S02]  /*1610*/  USHF.R.S32.HI UR52, URZ, 0x1f, UR49 ;  /* 0x0000001f3f347899 */ /* 0x000fe40008011431 */
        /* <DEDUP_REMOVED lines=17> */
.L_x_417:
        /* <DEDUP_REMOVED lines=13> */
.L_x_418:
        /* <DEDUP_REMOVED lines=11> */
.L_x_419:
[----:B------:R-:W-:-:S04]  /*18b0*/  UIMAD UR5, UR46, UR60, UR55 ;  /* 0x0000003c2e0572a4 */ /* 0x000fc8000f8e0237 */
[----:B------:R-:W-:-:S12]  /*18c0*/  UIMAD UR5, UR5, UR57, URZ ;  /* 0x00000039050572a4 */ /* 0x000fd8000f8e023f */
.L_x_420:
[----:B------:R-:W2:Y:S01]  /*18d0*/  LDL R4, [R1+0x20] ;  /* 0x0000200001047983 */ /* 0x000ea20000100800 */
[----:B------:R-:W1:Y:S01]  /*18e0*/  LDC.64 R8, c[0x0][0x420] ;  /* 0x00010800ff087b82 */ /* 0x000e620000000a00 */
[----:B------:R-:W-:Y:S01]  /*18f0*/  UIMAD UR9, UR61, UR60, URZ ;  /* 0x0000003c3d0972a4 */ /* 0x000fe2000f8e023f */
[--C-:B------:R-:W-:Y:S01]  /*1900*/  SHF.R.S32.HI R243, RZ, 0x1f, R242.reuse ;  /* 0x0000001ffff37819 */ /* 0x100fe200000114f2 */
[----:B------:R-:W3:Y:S01]  /*1910*/  S2R R26, SR_TID.X ;  /* 0x00000000001a7919 */ /* 0x000ee20000002100 */
[C---:B------:R-:W-:Y:S01]  /*1920*/  IADD3 R2, P0, R242.reuse, UR15, RZ ;  /* 0x0000000ff2027c10 */ /* 0x040fe2000ff1e0ff */
[----:B------:R-:W-:Y:S01]  /*1930*/  UIADD3 UR37, UR10, UR5, URZ ;  /* 0x000000050a257290 */ /* 0x000fe2000fffe03f */
[----:B------:R-:W-:Y:S01]  /*1940*/  BSSY B1, `(.L_x_416) ;  /* 0x000092e000017945 */ /* 0x000fe20003800000 */
[----:B------:R-:W-:Y:S01]  /*1950*/  USHF.L.U32 UR5, UR9, 0x6, URZ ;  /* 0x0000000609057899 */ /* 0x000fe2000800063f */
[----:B------:R-:W-:Y:S01]  /*1960*/  IADD3.X R3, R243, UR41, RZ, P0, !PT ;  /* 0x00000029f3037c10 */ /* 0x000fe200087fe4ff */
[----:B------:R-:W-:Y:S01]  /*1970*/  UIADD3 UR14, -UR16, UR38, UR34 ;  /* 0x00000026100e7290 */ /* 0x000fe2000fffe122 */
[----:B------:R-:W-:Y:S01]  /*1980*/  IADD3 R12, P0, R27, UR10, RZ ;  /* 0x0000000a1b0c7c10 */ /* 0x000fe2000ff1e0ff */
[----:B------:R-:W-:Y:S01]  /*1990*/  ULDC UR44, c[0x0][0x398] ;  /* 0x0000e600002c7ab9 */ /* 0x000fe20000000800 */
[----:B------:R-:W-:Y:S01]  /*19a0*/  UIADD3 UR17, UP2, UP1, UR28, UR5, UR49 ;  /* 0x000000051c117290 */ /* 0x000fe2000f95e031 */
[----:B------:R-:W-:Y:S01]  /*19b0*/  VIADD R250, R242, 0x40 ;  /* 0x00000040f2fa7836 */ /* 0x000fe20000000000 */
[----:B------:R-:W-:Y:S01]  /*19c0*/  USHF.R.S32.HI UR11, URZ, 0x1f, UR5 ;  /* 0x0000001f3f0b7899 */ /* 0x000fe20008011405 */
[----:B------:R-:W-:Y:S01]  /*19d0*/  IADD3.X R13, R24, UR31, RZ, P0, !PT ;  /* 0x0000001f180d7c10 */ /* 0x000fe200087fe4ff */
[----:B------:R-:W-:Y:S01]  /*19e0*/  UIADD3 UR5, UR14, -UR44, URZ ;  /* 0x8000002c0e057290 */ /* 0x000fe2000fffe03f */
[----:B------:R-:W-:Y:S01]  /*19f0*/  IMAD.WIDE.U32 R6, R12, UR26, R242 ;  /* 0x0000001a0c067c25 */ /* 0x000fe2000f8e00f2 */
[----:B------:R-:W-:-:S02]  /*1a00*/  UIADD3 UR36, UR10, UR30, URZ ;  /* 0x0000001e0a247290 */ /* 0x000fc4000fffe03f */
[----:B------:R-:W-:Y:S01]  /*1a10*/  USHF.R.S32.HI UR45, URZ, 0x1f, UR55 ;  /* 0x0000001f3f2d7899 */ /* 0x000fe20008011437 */
[----:B------:R-:W-:Y:S01]  /*1a20*/  IMAD R5, R13, UR26, RZ ;  /* 0x0000001a0d057c24 */ /* 0x000fe2000f8e02ff */
[----:B------:R-:W-:Y:S01]  /*1a30*/  ULDC.64 UR12, c[0x0][0x428] ;  /* 0x00010a00000c7ab9 */ /* 0x000fe20000000a00 */
[----:B------:R-:W-:Y:S01]  /*1a40*/  IADD3 R6, P2, R6, UR42, RZ ;  /* 0x0000002a06067c10 */ /* 0x000fe2000ff5e0ff */
[C---:B-1----:R-:W-:Y:S01]  /*1a50*/  IMAD R0, R8.reuse, UR31, RZ ;  /* 0x0000001f08007c24 */ /* 0x042fe2000f8e02ff */
[----:B------:R-:W-:Y:S01]  /*1a60*/  UIMAD UR19, UR45, UR12, URZ ;  /* 0x0000000c2d1372a4 */ /* 0x000fe2000f8e023f */
[----:B------:R-:W-:Y:S01]  /*1a70*/  IMAD.WIDE.U32 R2, R8, UR10, R2 ;  /* 0x0000000a08027c25 */ /* 0x000fe2000f8e0002 */
[----:B------:R-:W-:Y:S01]  /*1a80*/  ULDC.64 UR28, c[0x0][0x258] ;  /* 0x00009600001c7ab9 */ /* 0x000fe20000000a00 */
[----:B------:R-:W-:Y:S01]  /*1a90*/  ULDC.64 UR60, c[0x0][0x2b0] ;  /* 0x0000ac00003c7ab9 */ /* 0x000fe20000000a00 */
[----:B------:R-:W-:Y:S01]  /*1aa0*/  UIMAD UR19, UR55, UR13, UR19 ;  /* 0x0000000d371372a4 */ /* 0x000fe2000f8e0213 */
[----:B------:R-:W-:Y:S01]  /*1ab0*/  IMAD R0, R9, UR10, R0 ;  /* 0x0000000a09007c24 */ /* 0x000fe2000f8e0200 */
[----:B------:R-:W-:Y:S01]  /*1ac0*/  UIADD3.X UR10, UR50, UR11, UR52, UP2, UP1 ;  /* 0x0000000b320a7290 */ /* 0x000fe200097e2434 */
[----:B------:R-:W-:Y:S01]  /*1ad0*/  IMAD.U32 R15, RZ, RZ, UR12 ;  /* 0x0000000cff0f7e24 */ /* 0x000fe2000f8e00ff */
[----:B------:R-:W-:Y:S01]  /*1ae0*/  UIADD3 UR11, UP2, UP1, UR53, UR17, UR54 ;  /* 0x00000011350b7290 */ /* 0x000fe2000f95e036 */
[----:B------:R-:W-:Y:S01]  /*1af0*/  IMAD.IADD R3, R3, 0x1, R0 ;  /* 0x0000000103037824 */ /* 0x000fe200078e0200 */
[----:B---3--:R-:W-:Y:S01]  /*1b00*/  SHF.R.S32.HI R25, RZ, 0x1f, R26 ;  /* 0x0000001fff197819 */ /* 0x008fe2000001141a */
[----:B------:R-:W-:Y:S01]  /*1b10*/  USHF.R.S32.HI UR17, URZ, 0x1f, UR5 ;  /* 0x0000001f3f117899 */ /* 0x000fe20008011405 */
[----:B------:R-:W-:Y:S01]  /*1b20*/  IMAD R18, R12, UR27, R5 ;  /* 0x0000001b0c127c24 */ /* 0x000fe2000f8e0205 */
[----:B------:R-:W-:Y:S01]  /*1b30*/  ULDC.64 UR12, c[0x0][0x400] ;  /* 0x00010000000c7ab9 */ /* 0x000fe20000000a00 */
[----:B------:R-:W-:Y:S01]  /*1b40*/  LEA.HI R0, R25, R26, RZ, 0x5 ;  /* 0x0000001a19007211 */ /* 0x000fe200078f28ff */
[----:B------:R-:W-:Y:S01]  /*1b50*/  ULEA.HI UR17, UR17, UR5, URZ, 0x6 ;  /* 0x0000000511117291 */ /* 0x000fe2000f8f303f */
[----:B------:R-:W-:Y:S01]  /*1b60*/  IMAD.WIDE.U32 R2, R15, UR55, R2 ;  /* 0x000000370f027c25 */ /* 0x000fe2000f8e0002 */
[----:B------:R-:W-:Y:S01]  /*1b70*/  IADD3.X R7, R7, UR40, R18, P2, !PT ;  /* 0x0000002807077c10 */ /* 0x000fe200097fe412 */
[----:B------:R-:W-:Y:S01]  /*1b80*/  ULDC.64 UR30, c[0x0][0x3e0] ;  /* 0x0000f800001e7ab9 */ /* 0x000fe20000000a00 */
[----:B------:R-:W-:Y:S01]  /*1b90*/  SHF.R.S32.HI R0, RZ, 0x5, R0 ;  /* 0x00000005ff007819 */ /* 0x000fe20000011400 */
[----:B------:R-:W-:Y:S01]  /*1ba0*/  USHF.R.S32.HI UR17, URZ, 0x6, UR17 ;  /* 0x000000063f117899 */ /* 0x000fe20008011411 */
[----:B------:R-:W-:Y:S01]  /*1bb0*/  MOV R17, UR28 ;  /* 0x0000001c00117c02 */ /* 0x000fe20008000f00 */
[----:B------:R-:W-:Y:S01]  /*1bc0*/  VIADD R5, R3, UR19 ;  /* 0x0000001303057c36 */ /* 0x000fe20008000000 */
[----:B------:R-:W-:Y:S01]  /*1bd0*/  UIADD3 UR8, UR43, -0x1, URZ ;  /* 0xffffffff2b087890 */ /* 0x000fe2000fffe03f */
[----:B------:R-:W-:-:S02]  /*1be0*/  VIADD R251, R242, 0x80 ;  /* 0x00000080f2fb7836 */ /* 0x000fc40000000000 */
[----:B------:R-:W-:-:S04]  /*1bf0*/  IMAD.WIDE.U32 R10, R17, UR55, R6 ;  /* 0x00000037110a7c25 */ /* 0x000fc8000f8e0006 */
[----:B--2---:R-:W-:Y:S01]  /*1c00*/  IMAD R0, R0, UR9, R4 ;  /* 0x0000000900007c24 */ /* 0x004fe2000f8e0204 */
[----:B------:R-:W-:Y:S02]  /*1c10*/  UIADD3.X UR9, UR51, UR10, UR48, UP2, UP1 ;  /* 0x0000000a33097290 */ /* 0x000fe400097e2430 */
[----:B------:R-:W-:Y:S02]  /*1c20*/  UISETP.LT.AND UP1, UPT, URZ, UR17, UPT ;  /* 0x000000113f00728c */ /* 0x000fe4000bf21270 */
[C---:B------:R-:W-:Y:S02]  /*1c30*/  IADD3 R4, P0, R0.reuse, UR11, RZ ;  /* 0x0000000b00047c10 */ /* 0x040fe4000ff1e0ff */
[----:B------:R-:W-:Y:S02]  /*1c40*/  USEL UR17, URZ, UR17, !UP1 ;  /* 0x000000113f117287 */ /* 0x000fe4000c800000 */
[----:B------:R-:W-:Y:S01]  /*1c50*/  LEA.HI.X.SX32 R0, R0, UR9, 0x1, P0 ;  /* 0x0000000900007c11 */ /* 0x000fe200080f0eff */
[----:B------:R-:W-:Y:S01]  /*1c60*/  UIMAD UR9, UR45, UR28, URZ ;  /* 0x0000001c2d0972a4 */ /* 0x000fe2000f8e023f */
[----:B------:R-:W-:Y:S01]  /*1c70*/  LEA R232, P0, R4, UR12, 0x2 ;  /* 0x0000000c04e87c11 */ /* 0x000fe2000f8010ff */
[----:B------:R-:W-:Y:S01]  /*1c80*/  UISETP.GT.AND UP1, UPT, UR43, UR17, UPT ;  /* 0x000000112b00728c */ /* 0x000fe2000bf24270 */
[----:B------:R-:W-:-:S02]  /*1c90*/  ULDC.64 UR44, c[0x0][0x478] ;  /* 0x00011e00002c7ab9 */ /* 0x000fc40000000a00 */
[----:B------:R-:W-:Y:S01]  /*1ca0*/  LEA.HI.X R233, R4, UR13, R0, 0x2, P0 ;  /* 0x0000000d04e97c11 */ /* 0x000fe200080f1400 */
[----:B------:R-:W-:Y:S01]  /*1cb0*/  IMAD.MOV.U32 R4, RZ, RZ, R2 ;  /* 0x000000ffff047224 */ /* 0x000fe200078e0002 */
[----:B------:R-:W-:Y:S01]  /*1cc0*/  UIMAD.WIDE UR10, UR37, 0x4, UR44 ;  /* 0x00000004250a78a5 */ /* 0x000fe2000f8e022c */
[----:B------:R-:W-:Y:S01]  /*1cd0*/  PLOP3.LUT P0, PT, PT, PT, UP1, 0x80, 0x0 ;  /* 0x000000000000781c */ /* 0x000fe20003f0f018 */
[-C--:B------:R-:W-:Y:S01]  /*1ce0*/  IMAD R0, R24, R8.reuse, RZ ;  /* 0x0000000818007224 */ /* 0x080fe200078e02ff */
[----:B------:R-:W-:Y:S01]  /*1cf0*/  UIMAD UR9, UR55, UR29, UR9 ;  /* 0x0000001d370972a4 */ /* 0x000fe2000f8e0209 */
[C---:B------:R-:W-:Y:S01]  /*1d00*/  IMAD.WIDE.U32 R4, R27.reuse, R8, R4 ;  /* 0x000000081b047225 */ /* 0x040fe200078e0004 */
[----:B------:R-:W-:Y:S01]  /*1d10*/  UIMAD.WIDE UR36, UR36, 0x4, UR60 ;  /* 0x00000004242478a5 */ /* 0x000fe2000f8e023c */
[----:B------:R-:W-:Y:S02]  /*1d20*/  ULDC.64 UR28, c[0x0][0x210] ;  /* 0x00008400001c7ab9 */ /* 0x000fe40000000a00 */
[----:B------:R-:W-:Y:S01]  /*1d30*/  IMAD R0, R27, R9, R0 ;  /* 0x000000091b007224 */ /* 0x000fe200078e0200 */
[----:B------:R-:W-:Y:S01]  /*1d40*/  LEA R238, P3, R10, UR28, 0x1 ;  /* 0x0000001c0aee7c11 */ /* 0x000fe2000f8608ff */
[----:B------:R-:W-:Y:S01]  /*1d50*/  UMOV UR13, UR11 ;  /* 0x0000000b000d7c82 */ /* 0x000fe20008000000 */
[----:B------:R-:W-:Y:S01]  /*1d60*/  LEA R239, P2, R4, UR30, 0x1 ;  /* 0x0000001e04ef7c11 */ /* 0x000fe2000f8408ff */
[----:B------:R-:W-:Y:S01]  /*1d70*/  IMAD.IADD R14, R5, 0x1, R0 ;  /* 0x00000001050e7824 */ /* 0x000fe200078e0200 */
[----:B------:R-:W-:Y:S01]  /*1d80*/  IADD3 R19, R11, UR9, RZ ;  /* 0x000000090b137c10 */ /* 0x000fe2000fffe0ff */
[----:B------:R-:W-:Y:S01]  /*1d90*/  UMOV UR14, UR10 ;  /* 0x0000000a000e7c82 */ /* 0x000fe20008000000 */
[----:B------:R-:W-:Y:S01]  /*1da0*/  UMOV UR12, UR36 ;  /* 0x00000024000c7c82 */ /* 0x000fe20008000000 */
[----:B------:R-:W-:Y:S01]  /*1db0*/  UMOV UR11, UR37 ;  /* 0x00000025000b7c82 */ /* 0x000fe20008000000 */
[----:B------:R-:W-:-:S02]  /*1dc0*/  LEA.HI.X R240, R10, UR29, R19, 0x1, P3 ;  /* 0x0000001d0af07c11 */ /* 0x000fc400098f0c13 */
        /* <DEDUP_REMOVED lines=21> */
.L_x_422:
        /* <DEDUP_REMOVED lines=20> */
.L_x_423:
        /* <DEDUP_REMOVED lines=8> */
[C---:B------:R-:W-:Y:S02]  /*20e0*/  ISETP.GE.AND P5, PT, R27.reuse, UR16, PT ;  /* 0x000000101b007c0c */ /* 0x040fe4000bfa6270 */
        /* <DEDUP_REMOVED lines=29> */
.L_x_425:
[----:B------:R-:W-:Y:S05]  /*22c0*/  BSYNC B0 ;  /* 0x0000000000007941 */ /* 0x000fea0003800000 */
.L_x_424:
        /* <DEDUP_REMOVED lines=21> */
.L_x_427:
[----:B------:R-:W-:Y:S05]  /*2420*/  BSYNC B0 ;  /* 0x0000000000007941 */ /* 0x000fea0003800000 */
.L_x_426:
        /* <DEDUP_REMOVED lines=34> */
.L_x_429:
[----:B------:R-:W-:Y:S05]  /*2650*/  BSYNC B0 ;  /* 0x0000000000007941 */ /* 0x000fea0003800000 */
.L_x_428:
        /* <DEDUP_REMOVED lines=9> */
[----:B------:R-:W-:-:S03]  /*26f0*/  ISETP.GE.AND P0, PT, R251, UR5, PT ;  /* 0x00000005fb007c0c */ /* 0x000fc6000bf06270 */
[----:B------:R-:W-:-:S04]  /*2700*/  IMAD R2, R2, UR8, RZ ;  /* 0x0000000802027c24 */ /* 0x000fc8000f8e02ff */
[----:B------:R-:W-:Y:S01]  /*2710*/  IMAD R0, R0, UR9, R2 ;  /* 0x0000000900007c24 */ /* 0x000fe2000f8e0202 */
[----:B------:R-:W-:-:S03]  /*2720*/  LEA R2, P3, R4, UR10, 0x1 ;  /* 0x0000000a04027c11 */ /* 0x000fc6000f8608ff */
        /* <DEDUP_REMOVED lines=9> */
.L_x_421:
        /* <DEDUP_REMOVED lines=21> */
[----:B------:R-:W-:Y:S01]  /*2910*/  UMOV UR37, UR41 ;  /* 0x0000002900257c82 */ /* 0x000fe20008000000 */
[----:B------:R-:W-:Y:S01]  /*2920*/  ULDC UR10, c[0x0][0x2d0] ;  /* 0x0000b400000a7ab9 */ /* 0x000fe20000000800 */
[-C--:B------:R-:W-:Y:S01]  /*2930*/  IMAD R0, R9, R12.reuse, R0 ;  /* 0x0000000c09007224 */ /* 0x080fe200078e0200 */
[----:B------:R-:W-:Y:S01]  /*2940*/  ISETP.GE.AND P4, PT, R242, UR10, PT ;  /* 0x0000000af2007c0c */ /* 0x000fe2000bf86270 */
[----:B------:R-:W-:Y:S01]  /*2950*/  IMAD.WIDE.U32 R2, R8, R12, UR36 ;  /* 0x0000002408027e25 */ /* 0x000fe2000f8e000c */
[----:B------:R-:W-:Y:S02]  /*2960*/  ISETP.GE.AND P3, PT, R250, UR10, PT ;  /* 0x0000000afa007c0c */ /* 0x000fe4000bf66270 */
[----:B------:R-:W-:Y:S01]  /*2970*/  ISETP.GE.AND P2, PT, R251, UR10, PT ;  /* 0x0000000afb007c0c */ /* 0x000fe2000bf46270 */
[----:B------:R-:W-:Y:S01]  /*2980*/  IMAD.IADD R3, R3, 0x1, R0 ;  /* 0x0000000103037824 */ /* 0x000fe200078e0200 */
[----:B------:R-:W-:Y:S01]  /*2990*/  ISETP.GE.AND P1, PT, R252, UR10, PT ;  /* 0x0000000afc007c0c */ /* 0x000fe2000bf26270 */
[----:B------:R-:W-:-:S04]  /*29a0*/  IMAD.WIDE.U32 R6, R15, UR55, R2 ;  /* 0x000000370f067c25 */ /* 0x000fc8000f8e0002 */
[----:B------:R-:W-:Y:S02]  /*29b0*/  VIADD R0, R7, UR19 ;  /* 0x0000001307007c36 */ /* 0x000fe40008000000 */
[----:B------:R-:W-:Y:S01]  /*29c0*/  @!P4 MOV R7, R241 ;  /* 0x000000f10007c202 */ /* 0x000fe20000000f00 */
[----:B------:R3:W-:Y:S01]  /*29d0*/  @P4 STS.128 [R236+0x10000], RZ ;  /* 0x010000ffec004388 */ /* 0x0007e20000000c00 */
[----:B--2---:R-:W-:-:S03]  /*29e0*/  IMAD.WIDE R2, R242, 0x2, R28 ;  /* 0x00000002f2027825 */ /* 0x004fc600078e021c */
        /* <DEDUP_REMOVED lines=23> */
.L_x_432:
[----:B------:R-:W-:Y:S05]  /*2b60*/  BSYNC B0 ;  /* 0x0000000000007941 */ /* 0x000fea0003800000 */
.L_x_431:
        /* <DEDUP_REMOVED lines=10> */
[----:B---3--:R-:W-:Y:S01]  /*2c10*/  IMAD.WIDE.U32 R6, R8, 0x20, RZ ;  /* 0x0000002008067825 */ /* 0x008fe200078e00ff */
[----:B------:R-:W-:Y:S02]  /*2c20*/  ISETP.GE.AND P2, PT, R242, UR10, PT ;  /* 0x0000000af2007c0c */ /* 0x000fe4000bf46270 */
[----:B------:R-:W-:Y:S01]  /*2c30*/  ISETP.GE.AND P4, PT, R250, UR10, PT ;  /* 0x0000000afa007c0c */ /* 0x000fe2000bf86270 */
[----:B--2---:R-:W-:Y:S01]  /*2c40*/  IMAD.SHL.U32 R2, R9, 0x20, RZ ;  /* 0x0000002009027824 */ /* 0x004fe200078e00ff */
        /* <DEDUP_REMOVED lines=13> */
[----:B------:R2:W-:Y:S04]  /*2d20*/  @P4 STS.128 [R236+0x13000], RZ ;  /* 0x013000ffec004388 */ /* 0x0005e80000000c00 */
[----:B------:R-:W-:Y:S01]  /*2d30*/  @!PT LDS RZ, [RZ] ;  /* 0x00000000fffff984 */ /* 0x000fe20000000800 */
[----:B------:R-:W-:Y:S01]  /*2d40*/  @!PT LDS RZ, [RZ] ;  /* 0x00000000fffff984 */ /* 0x000fe20000000800 */
[----:B------:R-:W-:Y:S01]  /*2d50*/  @!PT LDS RZ, [RZ] ;  /* 0x00000000fffff984 */ /* 0x000fe20000000800 */
[----:B------:R2:W-:Y:S04]  /*2d60*/  @!P4 LDGSTS.E.BYPASS.LTC128B.128 [R236+0x13000], desc[UR6][R4.64+0x80] ;  /* 0x1300008004eccfae */ /* 0x0005e8000b901d46 */
[----:B------:R2:W-:Y:S01]  /*2d70*/  @P3 STS.128 [R236+0x15000], RZ ;  /* 0x015000ffec003388 */ /* 0x0005e20000000c00 */
[----:B---3--:R-:W-:-:S04]  /*2d80*/  @!P3 LEA R2, P2, R0, UR30, 0x1 ;  /* 0x0000001e0002bc11 */ /* 0x008fc8000f8408ff */
[----:B------:R-:W-:-:S05]  /*2d90*/  @!P3 LEA.HI.X R3, R0, UR31, R6, 0x1, P2 ;  /* 0x0000001f0003bc11 */ /* 0x000fca00090f0c06 */
        /* <DEDUP_REMOVED lines=12> */
.L_x_434:
[----:B------:R-:W-:Y:S05]  /*2e60*/  BSYNC B0 ;  /* 0x0000000000007941 */ /* 0x000fea0003800000 */
.L_x_433:
[----:B------:R-:W-:Y:S01]  /*2e70*/  BSSY B0, `(.L_x_435) ;  /* 0x0000046000007945 */ /* 0x000fe20003800000 */
[----:B------:R-:W-:-:S03]  /*2e80*/  LEA R234, R234, UR4, 0x1 ;  /* 0x00000004eaea7c11 */ /* 0x000fc6000f8e08ff */
        /* <DEDUP_REMOVED lines=18> */
.L_x_436:
[----:B---3--:R-:W3:Y:S01]  /*2fb0*/  LDC.64 R6, c[0x0][0x210] ;  /* 0x00008400ff067b82 */ /* 0x008ee20000000a00 */
[----:B--2---:R-:W-:Y:S01]  /*2fc0*/  IMAD.U32 R2, RZ, RZ, UR42 ;  /* 0x0000002aff027e24 */ /* 0x004fe2000f8e00ff */
        /* <DEDUP_REMOVED lines=8> */
[----:B------:R2:W-:Y:S02]  /*3050*/  @P1 STS [R234], RZ ;  /* 0x000000ffea001388 */ /* 0x0005e40000000800 */
[----:B------:R-:W-:Y:S02]  /*3060*/  VIADD R0, R5, UR9 ;  /* 0x0000000905007c36 */ /* 0x000fe40008000000 */
[----:B------:R2:W-:Y:S01]  /*3070*/  @P1 STS [R234+0x4], RZ ;  /* 0x000004ffea001388 */ /* 0x0005e20000000800 */
[----:B---3--:R-:W-:Y:S01]  /*3080*/  IMAD.WIDE R2, R242, 0x2, R6 ;  /* 0x00000002f2027825 */ /* 0x008fe200078e0206 */
[----:B------:R-:W-:Y:S02]  /*3090*/  @!P1 MOV R6, R238 ;  /* 0x000000ee00069202 */ /* 0x000fe40000000f00 */
[----:B------:R2:W-:Y:S01]  /*30a0*/  @P1 STS [R234+0x8], RZ ;  /* 0x000008ffea001388 */ /* 0x0005e20000000800 */
[----:B------:R-:W-:Y:S01]  /*30b0*/  @!P1 IMAD.MOV.U32 R7, RZ, RZ, R240 ;  /* 0x000000ffff079224 */ /* 0x000fe200078e00f0 */
[----:B------:R-:W-:-:S02]  /*30c0*/  LEA R2, P4, R4, R2, 0x1 ;  /* 0x0000000204027211 */ /* 0x000fc400078808ff */
        /* <DEDUP_REMOVED lines=32> */
.L_x_437:
[----:B------:R-:W-:Y:S05]  /*32d0*/  BSYNC B0 ;  /* 0x0000000000007941 */ /* 0x000fea0003800000 */
.L_x_435:
        /* <DEDUP_REMOVED lines=21> */
.L_x_439:
[----:B------:R-:W-:Y:S01]  /*3430*/  ULDC UR10, c[0x0][0x2d0] ;  /* 0x0000b400000a7ab9 */ /* 0x000fe20000000800 */
[----:B--23--:R-:W-:Y:S01]  /*3440*/  IMAD.U32 R3, RZ, RZ, UR26 ;  /* 0x0000001aff037e24 */ /* 0x00cfe2000f8e00ff */
        /* <DEDUP_REMOVED lines=43> */
[----:B--2---:R-:W-:-:S04]  /*3700*/  LEA R2, P1, R0, UR28, 0x1 ;  /* 0x0000001c00027c11 */ /* 0x004fc8000f8208ff */
[----:B------:R-:W-:-:S05]  /*3710*/  LEA.HI.X R3, R0, UR29, R8, 0x1, P1 ;  /* 0x0000001d00037c11 */ /* 0x000fca00088f0c08 */
[----:B------:R-:W-:Y:S01]  /*3720*/  @!PT LDS RZ, [RZ] ;  /* 0x00000000fffff984 */ /* 0x000fe20000000800 */
[----:B------:R-:W-:Y:S01]  /*3730*/  @!PT LDS RZ, [RZ] ;  /* 0x00000000fffff984 */ /* 0x000fe20000000800 */
[----:B------:R-:W-:Y:S01]  /*3740*/  @!PT LDS RZ, [RZ] ;  /* 0x00000000fffff984 */ /* 0x000fe20000000800 */
[----:B------:R2:W-:Y:S04]  /*3750*/  LDGSTS.E.BYPASS.LTC128B.128 [R234+0x7000], desc[UR6][R2.64+0x180] ;  /* 0x0700018002ea7fae */ /* 0x0005e8000b901d46 */
.L_x_440:
[----:B------:R-:W-:Y:S05]  /*3760*/  BSYNC B0 ;  /* 0x0000000000007941 */ /* 0x000fea0003800000 */
.L_x_438:
[----:B------:R-:W5:Y:S01]  /*3770*/  LDL R84, [R1+0x18] ;  /* 0x0000180001547983 */ /* 0x000f620000100800 */
[----:B------:R-:W-:Y:S01]  /*3780*/  UIADD3 UR10, -UR34, UR16, URZ ;  /* 0x00000010220a7290 */ /* 0x000fe2000fffe13f */
[----:B--23--:R-:W-:Y:S01]  /*3790*/  IMAD.U32 R2, RZ, RZ, UR20 ;  /* 0x00000014ff027e24 */ /* 0x00cfe2000f8e00ff */
[----:B------:R-:W-:Y:S01]  /*37a0*/  USHF.R.S32.HI UR9, URZ, 0x1f, UR34 ;  /* 0x0000001f3f097899 */ /* 0x000fe20008011422 */
[----:B------:R-:W-:Y:S01]  /*37b0*/  BSSY B0, `(.L_x_441) ;  /* 0x0000044000007945 */ /* 0x000fe20003800000 */
[----:B------:R-:W-:Y:S01]  /*37c0*/  ULDC.64 UR26, c[0x0][0x260] ;  /* 0x00009800001a7ab9 */ /* 0x000fe20000000a00 */
[----:B------:R-:W-:Y:S01]  /*37d0*/  IMAD.WIDE.U32 R2, R2, UR34, R242 ;  /* 0x0000002202027c25 */ /* 0x000fe2000f8e00f2 */
[----:B------:R-:W-:Y:S01]  /*37e0*/  ISETP.GE.AND P3, PT, R27, UR10, PT ;  /* 0x0000000a1b007c0c */ /* 0x000fe2000bf66270 */
[----:B------:R-:W-:Y:S01]  /*37f0*/  UIMAD UR15, UR9, UR20, URZ ;  /* 0x00000014090f72a4 */ /* 0x000fe2000f8e023f */
[----:B------:R-:W-:-:S03]  /*3800*/  IADD3 R2, P1, R2, UR23, RZ ;  /* 0x0000001702027c10 */ /* 0x000fc6000ff3e0ff */
[----:B------:R-:W-:-:S06]  /*3810*/  UIMAD UR15, UR34, UR21, UR15 ;  /* 0x00000015220f72a4 */ /* 0x000fcc000f8e020f */
[----:B------:R-:W-:Y:S02]  /*3820*/  IMAD.U32 R0, RZ, RZ, UR15 ;  /* 0x0000000fff007e24 */ /* 0x000fe4000f8e00ff */
[----:B------:R2:W-:Y:S03]  /*3830*/  @P3 STS.128 [R236+0x18000], RZ ;  /* 0x018000ffec003388 */ /* 0x0005e60000000c00 */
[----:B------:R-:W-:Y:S01]  /*3840*/  IADD3.X R3, R3, UR33, R0, P1, !PT ;  /* 0x0000002103037c10 */ /* 0x000fe20008ffe400 */
[----:B------:R2:W-:Y:S01]  /*3850*/  @P3 STS.128 [R236+0x1a000], RZ ;  /* 0x01a000ffec003388 */ /* 0x0005e20000000c00 */
[----:B------:R-:W-:-:S03]  /*3860*/  IMAD R0, R22, UR26, RZ ;  /* 0x0000001a16007c24 */ /* 0x000fc6000f8e02ff */
[----:B------:R2:W-:Y:S01]  /*3870*/  @P3 STS.128 [R236+0x1c000], RZ ;  /* 0x01c000ffec003388 */ /* 0x0005e20000000c00 */
[C---:B------:R-:W-:Y:S02]  /*3880*/  IMAD R12, R16.reuse, UR27, R0 ;  /* 0x0000001b100c7c24 */ /* 0x040fe4000f8e0200 */
[----:B------:R-:W-:Y:S01]  /*3890*/  IMAD.WIDE.U32 R10, R16, UR26, R2 ;  /* 0x0000001a100a7c25 */ /* 0x000fe2000f8e0002 */
[----:B------:R2:W-:Y:S04]  /*38a0*/  @P3 STS.128 [R236+0x1e000], RZ ;  /* 0x01e000ffec003388 */ /* 0x0005e80000000c00 */
[----:B------:R-:W-:Y:S02]  /*38b0*/  IADD3 R13, R11, R12, RZ ;  /* 0x0000000c0b0d7210 */ /* 0x000fe40007ffe0ff */
[----:B-----5:R-:W-:-:S02]  /*38c0*/  IADD3 R4, R84, 0x8, RZ ;  /* 0x0000000854047810 */ /* 0x020fc40007ffe0ff */
[----:B------:R-:W-:Y:S02]  /*38d0*/  ISETP.GE.AND P6, PT, R84, UR5, PT ;  /* 0x0000000554007c0c */ /* 0x000fe4000bfc6270 */
[----:B------:R-:W-:Y:S01]  /*38e0*/  ISETP.GE.AND P5, PT, R4, UR5, PT ;  /* 0x0000000504007c0c */ /* 0x000fe2000bfa6270 */
[----:B--2---:R-:W-:-:S12]  /*38f0*/  @P3 BRA `(.L_x_442) ;  /* 0x0000000000bc3947 */ /* 0x004fd80003800000 */
[----:B------:R-:W-:Y:S01]  /*3900*/  ULDC UR5, c[0x0][0x2d0] ;  /* 0x0000b40000057ab9 */ /* 0x000fe20000000800 */
[----:B------:R-:W2:Y:S01]  /*3910*/  LDC.64 R18, c[0x0][0x218] ;  /* 0x00008600ff127b82 */ /* 0x000ea20000000a00 */
        /* <DEDUP_REMOVED lines=16> */
[----:B------:R-:W-:-:S04]  /*3a20*/  IMAD.WIDE.U32 R4, R16, UR26, R2 ;  /* 0x0000001a10047c25 */ /* 0x000fc8000f8e0002 */
[----:B--2---:R-:W-:Y:S01]  /*3a30*/  IMAD.WIDE R2, R242, 0x2, R18 ;  /* 0x00000002f2027825 */ /* 0x004fe200078e0212 */
[----:B---3--:R-:W-:-:S04]  /*3a40*/  @!P2 LEA R8, P1, R6, R14, 0x1 ;  /* 0x0000000e0608a211 */ /* 0x008fc800078208ff */
        /* <DEDUP_REMOVED lines=26> */
.L_x_442:
[----:B------:R-:W-:Y:S05]  /*3bf0*/  BSYNC B0 ;  /* 0x0000000000007941 */ /* 0x000fea0003800000 */
.L_x_441:
        /* <DEDUP_REMOVED lines=9> */
[----:B------:R-:W-:Y:S01]  /*3c90*/  IADD3 R0, P1, R20, 0x20, RZ ;  /* 0x0000002014007810 */ /* 0x000fe20007f3e0ff */
[----:B------:R-:W5:Y:S01]  /*3ca0*/  LDC.64 R6, c[0x0][0x218] ;  /* 0x00008600ff067b82 */ /* 0x000f620000000a00 */
[----:B------:R-:W-:Y:S01]  /*3cb0*/  ISETP.GE.AND P2, PT, R242, UR5, PT ;  /* 0x00000005f2007c0c */ /* 0x000fe2000bf46270 */
[----:B-12---:R-:W-:Y:S01]  /*3cc0*/  IMAD.U32 R2, RZ, RZ, UR23 ;  /* 0x00000017ff027e24 */ /* 0x006fe2000f8e00ff */
[----:B------:R-:W-:Y:S01]  /*3cd0*/  IADD3.X R4, RZ, R21, RZ, P1, !PT ;  /* 0x00000015ff047210 */ /* 0x000fe20000ffe4ff */
[----:B------:R-:W-:Y:S01]  /*3ce0*/  IMAD.U32 R3, RZ, RZ, UR33 ;  /* 0x00000021ff037e24 */ /* 0x000fe2000f8e00ff */
[----:B------:R-:W-:-:S03]  /*3cf0*/  IADD3 R8, P1, R27, 0x20, RZ ;  /* 0x000000201b087810 */ /* 0x000fc60007f3e0ff */
[----:B------:R-:W-:Y:S02]  /*3d00*/  IMAD R4, R4, UR20, RZ ;  /* 0x0000001404047c24 */ /* 0x000fe4000f8e02ff */
[----:B------:R-:W-:-:S04]  /*3d10*/  IMAD.WIDE.U32 R2, R0, UR20, R2 ;  /* 0x0000001400027c25 */ /* 0x000fc8000f8e0002 */
[----:B------:R-:W1:Y:S01]  /*3d20*/  @!P2 LDC.64 R14, c[0x0][0x218] ;  /* 0x00008600ff0eab82 */ /* 0x000e620000000a00 */
[----:B------:R-:W-:Y:S01]  /*3d30*/  IMAD R0, R0, UR21, R4 ;  /* 0x0000001500007c24 */ /* 0x000fe2000f8e0204 */
[----:B------:R2:W-:Y:S01]  /*3d40*/  @P2 STS.128 [R236+0x19000], RZ ;  /* 0x019000ffec002388 */ /* 0x0005e20000000c00 */
[----:B------:R-:W-:-:S03]  /*3d50*/  IMAD.X R9, RZ, RZ, R24, P1 ;  /* 0x000000ffff097224 */ /* 0x000fc600008e0618 */
[----:B------:R-:W-:Y:S01]  /*3d60*/  IADD3 R3, R3, R0, RZ ;  /* 0x0000000003037210 */ /* 0x000fe20007ffe0ff */
[----:B------:R-:W-:Y:S02]  /*3d70*/  IMAD R9, R9, UR20, RZ ;  /* 0x0000001409097c24 */ /* 0x000fe4000f8e02ff */
[----:B------:R-:W-:-:S04]  /*3d80*/  IMAD.WIDE.U32 R4, R16, UR26, R2 ;  /* 0x0000001a10047c25 */ /* 0x000fc8000f8e0002 */
[----:B-----5:R-:W-:Y:S01]  /*3d90*/  IMAD.WIDE R2, R242, 0x2, R6 ;  /* 0x00000002f2027825 */ /* 0x020fe200078e0206 */
[----:B------:R-:W-:Y:S02]  /*3da0*/  MOV R6, R10 ;  /* 0x0000000a00067202 */ /* 0x000fe40000000f00 */
[----:B------:R-:W-:Y:S01]  /*3db0*/  IADD3 R0, R12, R5, RZ ;  /* 0x000000050c007210 */ /* 0x000fe20007ffe0ff */
[----:B------:R-:W-:Y:S01]  /*3dc0*/  IMAD.MOV.U32 R7, RZ, RZ, R13 ;  /* 0x000000ffff077224 */ /* 0x000fe200078e000d */
[----:B------:R-:W-:Y:S01]  /*3dd0*/  LEA R2, P1, R4, R2, 0x1 ;  /* 0x0000000204027211 */ /* 0x000fe200078208ff */
[----:B------:R-:W-:-:S03]  /*3de0*/  IMAD.WIDE.U32 R6, R8, UR20, R6 ;  /* 0x0000001408067c25 */ /* 0x000fc6000f8e0006 */
[----:B------:R-:W-:Y:S01]  /*3df0*/  LEA.HI.X R3, R4, R3, R0, 0x1, P1 ;  /* 0x0000000304037211 */ /* 0x000fe200008f0c00 */
[----:B------:R-:W-:Y:S01]  /*3e00*/  IMAD R8, R8, UR21, R9 ;  /* 0x0000001508087c24 */ /* 0x000fe2000f8e0209 */
[----:B-1----:R-:W-:-:S03]  /*3e10*/  @!P2 LEA R4, P1, R6, R14, 0x1 ;  /* 0x0000000e0604a211 */ /* 0x002fc600078208ff */
        /* <DEDUP_REMOVED lines=25> */
.L_x_444:
[----:B------:R-:W-:Y:S05]  /*3fb0*/  BSYNC B0 ;  /* 0x0000000000007941 */ /* 0x000fea0003800000 */
.L_x_443:
[----:B------:R-:W-:Y:S01]  /*3fc0*/  UIMAD UR5, UR9, UR24, URZ ;  /* 0x00000018090572a4 */ /* 0x000fe2000f8e023f */
[----:B------:R3:W-:Y:S01]  /*3fd0*/  @P3 STS.128 [R236+0x20000], RZ ;  /* 0x020000ffec003388 */ /* 0x0007e20000000c00 */
[----:B-12---:R-:W-:Y:S01]  /*3fe0*/  IMAD.WIDE.U32 R2, R17, UR34, R242 ;  /* 0x0000002211027c25 */ /* 0x006fe2000f8e00f2 */
[----:B------:R-:W-:Y:S01]  /*3ff0*/  ULDC.64 UR20, c[0x0][0x268] ;  /* 0x00009a0000147ab9 */ /* 0x000fe20000000a00 */
[----:B------:R-:W-:Y:S01]  /*4000*/  UIMAD UR5, UR34, UR25, UR5 ;  /* 0x00000019220572a4 */ /* 0x000fe2000f8e0205 */
[----:B------:R3:W-:Y:S01]  /*4010*/  @P3 STS.128 [R236+0x22000], RZ ;  /* 0x022000ffec003388 */ /* 0x0007e20000000c00 */
[----:B------:R-:W-:Y:S01]  /*4020*/  IMAD R0, R22, UR20, RZ ;  /* 0x0000001416007c24 */ /* 0x000fe2000f8e02ff */
[----:B------:R-:W-:Y:S01]  /*4030*/  IADD3 R2, P1, R2, UR32, RZ ;  /* 0x0000002002027c10 */ /* 0x000fe2000ff3e0ff */
[----:B------:R-:W-:Y:S01]  /*4040*/  BSSY B0, `(.L_x_445) ;  /* 0x0000038000007945 */ /* 0x000fe20003800000 */
[----:B------:R3:W-:Y:S01]  /*4050*/  @P3 STS.128 [R236+0x24000], RZ ;  /* 0x024000ffec003388 */ /* 0x0007e20000000c00 */
[----:B------:R-:W-:Y:S01]  /*4060*/  MOV R4, UR5 ;  /* 0x0000000500047c02 */ /* 0x000fe20008000f00 */
[----:B------:R-:W-:-:S02]  /*4070*/  IMAD R13, R16, UR21, R0 ;  /* 0x00000015100d7c24 */ /* 0x000fc4000f8e0200 */
[----:B------:R3:W-:Y:S01]  /*4080*/  @P3 STS.128 [R236+0x26000], RZ ;  /* 0x026000ffec003388 */ /* 0x0007e20000000c00 */
[----:B------:R-:W-:-:S03]  /*4090*/  IADD3.X R3, R3, UR35, R4, P1, !PT ;  /* 0x0000002303037c10 */ /* 0x000fc60008ffe404 */
[----:B------:R-:W-:-:S05]  /*40a0*/  IMAD.WIDE.U32 R8, R16, UR20, R2 ;  /* 0x0000001410087c25 */ /* 0x000fca000f8e0002 */
[----:B------:R-:W-:Y:S01]  /*40b0*/  IADD3 R12, R9, R13, RZ ;  /* 0x0000000d090c7210 */ /* 0x000fe20007ffe0ff */
        /* <DEDUP_REMOVED lines=10> */
[----:B------:R-:W2:Y:S01]  /*4160*/  @!P2 LDC.64 R14, c[0x0][0x220] ;  /* 0x00008800ff0eab82 */ /* 0x000ea20000000a00 */
        /* <DEDUP_REMOVED lines=9> */
[----:B-1----:R-:W-:Y:S01]  /*4200*/  IMAD.WIDE R2, R242, 0x2, R18 ;  /* 0x00000002f2027825 */ /* 0x002fe200078e0212 */
[----:B--2---:R-:W-:-:S04]  /*4210*/  @!P2 LEA R10, P1, R6, R14, 0x1 ;  /* 0x0000000e060aa211 */ /* 0x004fc800078208ff */
        /* <DEDUP_REMOVED lines=26> */
.L_x_446:
[----:B------:R-:W-:Y:S05]  /*43c0*/  BSYNC B0 ;  /* 0x0000000000007941 */ /* 0x000fea0003800000 */
.L_x_445:
        /* <DEDUP_REMOVED lines=11> */
[----:B------:R-:W-:Y:S01]  /*4480*/  IADD3 R6, P3, R27, 0x20, RZ ;  /* 0x000000201b067810 */ /* 0x000fe20007f7e0ff */
[----:B------:R-:W-:Y:S01]  /*4490*/  IMAD.U32 R3, RZ, RZ, UR35 ;  /* 0x00000023ff037e24 */ /* 0x000fe2000f8e00ff */
[----:B------:R-:W-:Y:S01]  /*44a0*/  IADD3.X R7, RZ, R21, RZ, P2, !PT ;  /* 0x00000015ff077210 */ /* 0x000fe200017fe4ff */
[----:B------:R-:W-:Y:S01]  /*44b0*/  IMAD.MOV.U32 R4, RZ, RZ, R8 ;  /* 0x000000ffff047224 */ /* 0x000fe200078e0008 */
[----:B------:R-:W-:Y:S01]  /*44c0*/  IADD3.X R9, RZ, R24, RZ, P3, !PT ;  /* 0x00000018ff097210 */ /* 0x000fe20001ffe4ff */
[----:B------:R-:W-:Y:S01]  /*44d0*/  IMAD.WIDE.U32 R2, R0, UR24, R2 ;  /* 0x0000001800027c25 */ /* 0x000fe2000f8e0002 */
[----:B------:R-:W-:-:S02]  /*44e0*/  MOV R5, R12 ;  /* 0x0000000c00057202 */ /* 0x000fc40000000f00 */
[----:B------:R-:W-:Y:S01]  /*44f0*/  ISETP.GE.AND P3, PT, R250, UR5, PT ;  /* 0x00000005fa007c0c */ /* 0x000fe2000bf66270 */
[----:B------:R-:W-:Y:S02]  /*4500*/  IMAD R7, R7, UR24, RZ ;  /* 0x0000001807077c24 */ /* 0x000fe4000f8e02ff */
[----:B------:R-:W1:Y:S01]  /*4510*/  @!P1 LDC.64 R10, c[0x0][0x220] ;  /* 0x00008800ff0a9b82 */ /* 0x000e620000000a00 */
[----:B------:R-:W-:Y:S01]  /*4520*/  IMAD R9, R9, UR24, RZ ;  /* 0x0000001809097c24 */ /* 0x000fe2000f8e02ff */
[----:B------:R2:W-:Y:S01]  /*4530*/  @P1 STS.128 [R236+0x21000], RZ ;  /* 0x021000ffec001388 */ /* 0x0005e20000000c00 */
[----:B------:R-:W-:Y:S02]  /*4540*/  IMAD R0, R0, UR25, R7 ;  /* 0x0000001900007c24 */ /* 0x000fe4000f8e0207 */
[----:B------:R-:W-:-:S04]  /*4550*/  IMAD.WIDE.U32 R4, R6, UR24, R4 ;  /* 0x0000001806047c25 */ /* 0x000fc8000f8e0004 */
[----:B------:R-:W-:Y:S02]  /*4560*/  IMAD R7, R6, UR25, R9 ;  /* 0x0000001906077c24 */ /* 0x000fe4000f8e0209 */
[----:B------:R-:W-:-:S03]  /*4570*/  IMAD.IADD R3, R3, 0x1, R0 ;  /* 0x0000000103037824 */ /* 0x000fc600078e0200 */
[----:B------:R-:W-:Y:S02]  /*4580*/  IADD3 R7, R5, R7, RZ ;  /* 0x0000000705077210 */ /* 0x000fe40007ffe0ff */
[----:B-1----:R-:W-:-:S04]  /*4590*/  @!P1 LEA R6, P2, R4, R10, 0x1 ;  /* 0x0000000a04069211 */ /* 0x002fc800078408ff */
[----:B------:R-:W-:Y:S01]  /*45a0*/  @!P1 LEA.HI.X R7, R4, R11, R7, 0x1, P2 ;  /* 0x0000000b04079211 */ /* 0x000fe200010f0c07 */
[----:B------:R-:W-:Y:S01]  /*45b0*/  IMAD.WIDE.U32 R4, R16, UR20, R2 ;  /* 0x0000001410047c25 */ /* 0x000fe2000f8e0002 */
[----:B------:R-:W-:-:S03]  /*45c0*/  ISETP.GE.AND P2, PT, R251, UR5, PT ;  /* 0x00000005fb007c0c */ /* 0x000fc6000bf46270 */
[----:B-----5:R-:W-:Y:S01]  /*45d0*/  IMAD.WIDE R2, R242, 0x2, R14 ;  /* 0x00000002f2027825 */ /* 0x020fe200078e020e */
[----:B------:R-:W-:Y:S01]  /*45e0*/  @!PT LDS RZ, [RZ] ;  /* 0x00000000fffff984 */ /* 0x000fe20000000800 */
[----:B------:R-:W-:Y:S01]  /*45f0*/  @!PT LDS RZ, [RZ] ;  /* 0x00000000fffff984 */ /* 0x000fe20000000800 */
[----:B------:R-:W-:Y:S01]  /*4600*/  @!PT LDS RZ, [RZ] ;  /* 0x00000000fffff984 */ /* 0x000fe20000000800 */
[----:B------:R2:W-:Y:S01]  /*4610*/  @!P1 LDGSTS.E.BYPASS.LTC128B.128 [R236+0x21000], desc[UR6][R6.64] ;  /* 0x2100000006ec9fae */ /* 0x0005e2000b901d46 */
[----:B------:R-:W-:Y:S02]  /*4620*/  ISETP.GE.AND P1, PT, R252, UR5, PT ;  /* 0x00000005fc007c0c */ /* 0x000fe4000bf26270 */
        /* <DEDUP_REMOVED lines=19> */
.L_x_448:
[----:B------:R-:W-:Y:S05]  /*4760*/  BSYNC B0 ;  /* 0x0000000000007941 */ /* 0x000fea0003800000 */
.L_x_447:
[----:B------:R-:W-:Y:S01]  /*4770*/  ULDC.64 UR24, c[0x0][0x3c8] ;  /* 0x0000f20000187ab9 */ /* 0x000fe20000000a00 */
[----:B------:R-:W-:Y:S01]  /*4780*/  USHF.R.S32.HI UR9, URZ, 0x1f, UR55 ;  /* 0x0000001f3f097899 */ /* 0x000fe20008011437 */
[----:B------:R-:W0:Y:S01]  /*4790*/  LDGDEPBAR ;  /* 0x00000000000079af */ /* 0x000e220000000000 */
[----:B------:R-:W-:Y:S01]  /*47a0*/  UISETP.NE.U32.AND UP1, UPT, UR24, URZ, UPT ;  /* 0x0000003f1800728c */ /* 0x000fe2000bf25070 */
[----:B--2---:R-:W-:Y:S01]  /*47b0*/  SHF.R.S32.HI R7, RZ, 0x1f, R84 ;  /* 0x0000001fff077819 */ /* 0x004fe20000011454 */
[----:B------:R-:W-:Y:S01]  /*47c0*/  IMAD.MOV.U32 R248, RZ, RZ, 0x7f800000 ;  /* 0x7f800000fff87424 */ /* 0x000fe200078e00ff */
[----:B------:R-:W-:Y:S01]  /*47d0*/  ULDC UR19, c[0x0][0x2d0] ;  /* 0x0000b40000137ab9 */ /* 0x000fe20000000800 */
[----:B------:R-:W-:Y:S01]  /*47e0*/  UISETP.NE.AND.EX UP1, UPT, UR25, URZ, UPT, UP1 ;  /* 0x0000003f1900728c */ /* 0x000fe2000bf25310 */
[----:B------:R-:W-:Y:S02]  /*47f0*/  IMAD.MOV.U32 R249, RZ, RZ, 0x7f800000 ;  /* 0x7f800000fff97424 */ /* 0x000fe400078e00ff */
[----:B------:R-:W-:-:S02]  /*4800*/  VIADD R4, R84, 0x1 ;  /* 0x0000000154047836 */ /* 0x000fc40000000000 */
[----:B------:R-:W-:Y:S01]  /*4810*/  IMAD.MOV.U32 R225, RZ, RZ, 0x20 ;  /* 0x00000020ffe17424 */ /* 0x000fe200078e00ff */
[----:B------:R-:W-:Y:S01]  /*4820*/  PLOP3.LUT P3, PT, PT, PT, UP1, 0x80, 0x0 ;  /* 0x000000000000781c */ /* 0x000fe20003f6f018 */
[----:B------:R-:W-:Y:S01]  /*4830*/  IMAD.MOV.U32 R224, RZ, RZ, 0x40 ;  /* 0x00000040ffe07424 */ /* 0x000fe200078e00ff */
[----:B------:R-:W-:Y:S01]  /*4840*/  CS2R R190, SRZ ;  /* 0x0000000000be7805 */ /* 0x000fe2000001ff00 */
[----:B------:R-:W-:Y:S01]  /*4850*/  IMAD.MOV.U32 R237, RZ, RZ, R234 ;  /* 0x000000ffffed7224 */ /* 0x000fe200078e00ea */
[----:B------:R-:W-:Y:S01]  /*4860*/  CS2R R188, SRZ ;  /* 0x0000000000bc7805 */ /* 0x000fe2000001ff00 */
[----:B------:R-:W-:Y:S01]  /*4870*/  @UP1 ULDC.64 UR26, c[0x0][0x3d0] ;  /* 0x0000f400001a1ab9 */ /* 0x000fe20000000a00 */
[----:B------:R-:W-:Y:S01]  /*4880*/  @UP1 UMOV UR20, UR55 ;  /* 0x0000003700141c82 */ /* 0x000fe20008000000 */
[----:B------:R-:W-:Y:S01]  /*4890*/  @UP1 UIMAD UR5, UR56, UR26, URZ ;  /* 0x0000001a380512a4 */ /* 0x000fe2000f8e023f */
[----:B------:R-:W-:Y:S01]  /*48a0*/  @UP1 UMOV UR21, UR9 ;  /* 0x0000000900151c82 */ /* 0x000fe20008000000 */
[----:B------:R-:W-:Y:S01]  /*48b0*/  CS2R R194, SRZ ;  /* 0x0000000000c27805 */ /* 0x000fe2000001ff00 */
[----:B------:R-:W-:-:S02]  /*48c0*/  @UP1 UIMAD.WIDE.U32 UR20, UR46, UR26, UR20 ;  /* 0x0000001a2e1412a5 */ /* 0x000fc4000f8e0014 */
[----:B------:R-:W-:Y:S02]  /*48d0*/  @UP1 UIMAD UR5, UR46, UR27, UR5 ;  /* 0x0000001b2e0512a4 */ /* 0x000fe4000f8e0205 */
[----:B------:R-:W-:Y:S02]  /*48e0*/  @UP1 ULEA UR24, UP0, UR20, UR24, 0x2 ;  /* 0x0000001814181291 */ /* 0x000fe4000f80103f */
[----:B------:R-:W-:Y:S01]  /*48f0*/  @UP1 UIADD3 UR5, UR21, UR5, URZ ;  /* 0x0000000515051290 */ /* 0x000fe2000fffe03f */
[----:B------:R-:W-:Y:S02]  /*4900*/  SHF.L.U64.HI R0, R84, 0x2, R7 ;  /* 0x0000000254007819 */ /* 0x000fe40000010207 */
[----:B------:R-:W-:Y:S02]  /*4910*/  CS2R R192, SRZ ;  /* 0x0000000000c07805 */ /* 0x000fe4000001ff00 */
[----:B------:R-:W-:Y:S01]  /*4920*/  CS2R R186, SRZ ;  /* 0x0000000000ba7805 */ /* 0x000fe2000001ff00 */
[----:B------:R-:W-:Y:S01]  /*4930*/  @UP1 ULEA.HI.X UR25, UR20, UR25, UR5, 0x2, UP0 ;  /* 0x0000001914191291 */ /* 0x000fe200080f1405 */
[----:B-1----:R-:W-:Y:S01]  /*4940*/  IMAD.U32 R2, RZ, RZ, UR24 ;  /* 0x00000018ff027e24 */ /* 0x002fe2000f8e00ff */
[----:B------:R-:W-:Y:S01]  /*4950*/  CS2R R184, SRZ ;  /* 0x0000000000b87805 */ /* 0x000fe2000001ff00 */
[----:B------:R-:W-:Y:S01]  /*4960*/  @UP1 ULDC UR5, c[0x0][0x2e8] ;  /* 0x0000ba0000051ab9 */ /* 0x000fe20000000800 */
[----:B------:R-:W-:-:S02]  /*4970*/  CS2R R182, SRZ ;  /* 0x0000000000b67805 */ /* 0x000fc4000001ff00 */
[----:B------:R-:W-:Y:S01]  /*4980*/  CS2R R180, SRZ ;  /* 0x0000000000b47805 */ /* 0x000fe2000001ff00 */
[----:B------:R-:W-:Y:S01]  /*4990*/  IMAD.U32 R3, RZ, RZ, UR25 ;  /* 0x00000019ff037e24 */ /* 0x000fe2000f8e00ff */
[----:B------:R-:W-:Y:S02]  /*49a0*/  CS2R R174, SRZ ;  /* 0x0000000000ae7805 */ /* 0x000fe4000001ff00 */
[----:B------:R-:W-:Y:S02]  /*49b0*/  CS2R R172, SRZ ;  /* 0x0000000000ac7805 */ /* 0x000fe4000001ff00 */
[----:B------:R-:W-:Y:S02]  /*49c0*/  CS2R R178, SRZ ;  /* 0x0000000000b27805 */ /* 0x000fe4000001ff00 */
[----:B------:R-:W-:Y:S01]  /*49d0*/  CS2R R176, SRZ ;  /* 0x0000000000b07805 */ /* 0x000fe2000001ff00 */
[----:B------:R1:W2:Y:S01]  /*49e0*/  @P3 LDG.E R6, desc[UR6][R2.64] ;  /* 0x0000000602063981 */ /* 0x0002a2000c1e1900 */
        /* <DEDUP_REMOVED lines=24> */
[----:B-1----:R-:W-:Y:S01]  /*4b70*/  IMAD.SHL.U32 R2, R84, 0x4, RZ ;  /* 0x0000000454027824 */ /* 0x002fe200078e00ff */
[----:B------:R-:W-:-:S02]  /*4b80*/  CS2R R74, SRZ ;  /* 0x00000000004a7805 */ /* 0x000fc4000001ff00 */
[----:B------:R-:W-:Y:S02]  /*4b90*/  CS2R R72, SRZ ;  /* 0x0000000000487805 */ /* 0x000fe4000001ff00 */
[----:B------:R-:W-:Y:S02]  /*4ba0*/  CS2R R70, SRZ ;  /* 0x0000000000467805 */ /* 0x000fe4000001ff00 */
[----:B------:R-:W-:Y:S02]  /*4bb0*/  CS2R R68, SRZ ;  /* 0x0000000000447805 */ /* 0x000fe4000001ff00 */
[----:B------:R-:W-:Y:S02]  /*4bc0*/  IADD3 R2, P1, R2, UR12, RZ ;  /* 0x0000000c02027c10 */ /* 0x000fe4000ff3e0ff */
[----:B------:R-:W-:Y:S02]  /*4bd0*/  CS2R R62, SRZ ;  /* 0x00000000003e7805 */ /* 0x000fe4000001ff00 */
[----:B------:R-:W-:-:S02]  /*4be0*/  CS2R R60, SRZ ;  /* 0x00000000003c7805 */ /* 0x000fc4000001ff00 */
[----:B------:R-:W-:Y:S02]  /*4bf0*/  CS2R R66, SRZ ;  /* 0x0000000000427805 */ /* 0x000fe4000001ff00 */
[----:B------:R-:W-:Y:S02]  /*4c00*/  IADD3.X R3, R0, UR11, RZ, P1, !PT ;  /* 0x0000000b00037c10 */ /* 0x000fe40008ffe4ff */
[----:B------:R-:W-:Y:S02]  /*4c10*/  CS2R R64, SRZ ;  /* 0x0000000000407805 */ /* 0x000fe4000001ff00 */
[----:B------:R-:W-:Y:S02]  /*4c20*/  LEA.HI R0, R25, R26, RZ, 0x4 ;  /* 0x0000001a19007211 */ /* 0x000fe400078f20ff */
[----:B------:R-:W-:Y:S02]  /*4c30*/  CS2R R58, SRZ ;  /* 0x00000000003a7805 */ /* 0x000fe4000001ff00 */
[----:B------:R-:W-:Y:S01]  /*4c40*/  CS2R R56, SRZ ;  /* 0x0000000000387805 */ /* 0x000fe2000001ff00 */
[----:B------:R-:W5:Y:S01]  /*4c50*/  @!P6 LDG.E R248, desc[UR6][R2.64] ;  /* 0x0000000602f8e981 */ /* 0x000f62000c1e1900 */
[----:B------:R-:W-:-:S02]  /*4c60*/  LOP3.LUT R0, R0, 0xfffffff0, RZ, 0xc0, !PT ;  /* 0xfffffff000007812 */ /* 0x000fc400078ec0ff */
[----:B------:R-:W-:Y:S02]  /*4c70*/  CS2R R54, SRZ ;  /* 0x0000000000367805 */ /* 0x000fe4000001ff00 */
[----:B------:R-:W-:Y:S01]  /*4c80*/  CS2R R52, SRZ ;  /* 0x0000000000347805 */ /* 0x000fe2000001ff00 */
[----:B------:R1:W5:Y:S01]  /*4c90*/  @!P5 LDG.E R249, desc[UR6][R2.64+0x20] ;  /* 0x0000200602f9d981 */ /* 0x000362000c1e1900 */
[----:B------:R-:W2:Y:S01]  /*4ca0*/  @P3 MUFU.RCP R5, UR5 ;  /* 0x0000000500053d08 */ /* 0x000ea20008001000 */
[----:B------:R-:W-:Y:S01]  /*4cb0*/  IMAD.IADD R0, R26, 0x1, -R0 ;  /* 0x000000011a007824 */ /* 0x000fe200078e0a00 */
[----:B------:R-:W-:Y:S01]  /*4cc0*/  UIADD3 UR20, UR38, 0x40, UR34 ;  /* 0x0000004026147890 */ /* 0x000fe2000fffe022 */
        /* <DEDUP_REMOVED lines=15> */
[----:B------:R-:W-:Y:S01]  /*4dc0*/  CS2R R20, SRZ ;  /* 0x0000000000147805 */ /* 0x000fe2000001ff00 */
[----:B------:R-:W-:Y:S01]  /*4dd0*/  UMOV UR5, URZ ;  /* 0x0000003f00057c82 */ /* 0x000fe20008000000 */
[----:B------:R-:W-:Y:S01]  /*4de0*/  UIADD3 UR20, UR20, -UR16, URZ ;  /* 0x8000001014147290 */ /* 0x000fe2000fffe03f */
[----:B------:R-:W-:Y:S01]  /*4df0*/  ULDC UR21, c[0x0][0x2dc] ;  /* 0x0000b70000157ab9 */ /* 0x000fe20000000800 */
[----:B------:R-:W-:Y:S01]  /*4e00*/  ULDC UR15, c[0x0][0x2ec] ;  /* 0x0000bb00000f7ab9 */ /* 0x000fe20000000800 */
[----:B-1----:R-:W-:-:S04]  /*4e10*/  SHF.R.S32.HI R2, RZ, 0x1f, R0 ;  /* 0x0000001fff027819 */ /* 0x002fc80000011400 */
[----:B------:R-:W-:-:S04]  /*4e20*/  LEA.HI R2, R2, R0, RZ, 0x3 ;  /* 0x0000000002027211 */ /* 0x000fc800078f18ff */
[----:B------:R-:W-:-:S05]  /*4e30*/  LOP3.LUT R2, R2, 0xfffffff8, RZ, 0xc0, !PT ;  /* 0xfffffff802027812 */ /* 0x000fca00078ec0ff */
[----:B------:R-:W-:Y:S02]  /*4e40*/  IMAD.IADD R3, R0, 0x1, -R2 ;  /* 0x0000000100037824 */ /* 0x000fe400078e0a02 */
[----:B------:R-:W-:-:S03]  /*4e50*/  IMAD.U32 R2, RZ, RZ, UR38 ;  /* 0x00000026ff027e24 */ /* 0x000fc6000f8e00ff */
[----:B------:R-:W-:Y:S01]  /*4e60*/  R2P PR, R3, 0x6 ;  /* 0x0000000603007804 */ /* 0x000fe20000000000 */
[----:B------:R-:W-:Y:S01]  /*4e70*/  IMAD.SHL.U32 R3, R84, 0x4, RZ ;  /* 0x0000000454037824 */ /* 0x000fe200078e00ff */
[----:B------:R-:W-:-:S03]  /*4e80*/  IADD3 R2, R4, UR16, -R2 ;  /* 0x0000001004027c10 */ /* 0x000fc6000fffe802 */
[----:B------:R-:W-:Y:S02]  /*4e90*/  SEL R225, R225, 0xffffffe0, !P1 ;  /* 0xffffffe0e1e17807 */ /* 0x000fe40004800000 */
[----:B------:R1:W-:Y:S01]  /*4ea0*/  STL [R1+0x10], R2 ;  /* 0x0000100201007387 */ /* 0x0003e20000100800 */
[----:B------:R-:W-:Y:S02]  /*4eb0*/  SEL R224, R224, 0xffffffc0, !P2 ;  /* 0xffffffc0e0e07807 */ /* 0x000fe40005000000 */
[C---:B------:R-:W-:Y:S01]  /*4ec0*/  IMAD.IADD R227, R226.reuse, 0x1, R225 ;  /* 0x00000001e2e37824 */ /* 0x040fe200078e02e1 */
[----:B------:R3:W-:Y:S02]  /*4ed0*/  STL [R1+0x4], R3 ;  /* 0x0000040301007387 */ /* 0x0007e40000100800 */
[----:B------:R-:W-:Y:S02]  /*4ee0*/  IMAD.IADD R228, R226, 0x1, R224 ;  /* 0x00000001e2e47824 */ /* 0x000fe400078e02e0 */
[----:B------:R-:W-:-:S02]  /*4ef0*/  IMAD.IADD R229, R224, 0x1, R227 ;  /* 0x00000001e0e57824 */ /* 0x000fc400078e02e3 */
[----:B-1----:R-:W-:Y:S01]  /*4f00*/  VIADD R2, R230, 0x4000 ;  /* 0x00004000e6027836 */ /* 0x002fe20000000000 */
[----:B---3--:R-:W-:-:S04]  /*4f10*/  SHF.L.U64.HI R3, R84, 0x2, R7 ;  /* 0x0000000254037819 */ /* 0x008fc80000010207 */
[----:B------:R-:W-:Y:S01]  /*4f20*/  SEL R2, R2, R230, !P0 ;  /* 0x000000e602027207 */ /* 0x000fe20004000000 */
[----:B------:R1:W-:Y:S03]  /*4f30*/  STL [R1], R3 ;  /* 0x0000000301007387 */ /* 0x0003e60000100800 */
[----:B------:R-:W-:Y:S01]  /*4f40*/  LEA R221, R2, UR4, 0x1 ;  /* 0x0000000402dd7c11 */ /* 0x000fe2000f8e08ff */
[----:B--2---:R-:W-:-:S05]  /*4f50*/  @P3 FMUL.FTZ R0, R6, R5 ;  /* 0x0000000506003220 */ /* 0x004fca0000410000 */
[----:B------:R-:W-:Y:S01]  /*4f60*/  @P3 R2UR UR9, R0 ;  /* 0x00000000000932ca */ /* 0x000fe200000e0000 */
[----:B------:R-:W-:-:S05]  /*4f70*/  VIADD R0, R231, 0x4000 ;  /* 0x00004000e7007836 */ /* 0x000fca0000000000 */
[----:B------:R-:W-:-:S04]  /*4f80*/  SEL R0, R0, R231, !P0 ;  /* 0x000000e700007207 */ /* 0x000fc80004000000 */
[----:B------:R-:W-:-:S03]  /*4f90*/  LEA R216, R0, UR4, 0x1 ;  /* 0x0000000400d87c11 */ /* 0x000fc6000f8e08ff */
[----:B-1----:R-:W-:-:S05]  /*4fa0*/  @UP1 UMOV UR5, UR9 ;  /* 0x0000000900051c82 */ /* 0x002fca0008000000 */
.L_x_451:
[----:B------:R-:W0:Y:S01]  /*4fb0*/  LDGDEPBAR ;  /* 0x00000000000079af */ /* 0x000e220000000000 */
[C---:B------:R-:W-:Y:S01]  /*4fc0*/  IADD3 R3, R221.reuse, R225, RZ ;  /* 0x000000e1dd037210 */ /* 0x040fe20007ffe0ff */
[----:B------:R-:W-:Y:S01]  /*4fd0*/  IMAD.IADD R2, R221, 0x1, R224 ;  /* 0x00000001dd027824 */ /* 0x000fe200078e02e0 */
[----:B-----5:R-:W-:Y:S01]  /*4fe0*/  FSETP.NEU.FTZ.AND P1, PT, R248, -INF , PT ;  /* 0xff800000f800780b */ /* 0x020fe20003f3d000 */
[----:B------:R-:W2:Y:S01]  /*4ff0*/  LDL R113, [R1+0x14] ;  /* 0x0000140001717983 */ /* 0x000ea20000100800 */
[----:B------:R-:W-:Y:S01]  /*5000*/  IADD3 R0, R3, R224, RZ ;  /* 0x000000e003007210 */ /* 0x000fe20007ffe0ff */
[----:B------:R-:W-:Y:S02]  /*5010*/  USHF.L.U32 UR9, UR8, 0x6, URZ ;  /* 0x0000000608097899 */ /* 0x000fe4000800063f */
[----:B------:R-:W3:Y:S01]  /*5020*/  LDL R112, [R1+0x10] ;  /* 0x0000100001707983 */ /* 0x000ee20000100800 */
[----:B------:R-:W-:Y:S02]  /*5030*/  USHF.L.U32 UR10, UR18, 0x6, URZ ;  /* 0x00000006120a7899 */ /* 0x000fe4000800063f */
[----:B------:R-:W-:Y:S01]  /*5040*/  UISETP.GE.AND UP0, UPT, UR9, UR20, UPT ;  /* 0x000000140900728c */ /* 0x000fe2000bf06270 */
[----:B------:R-:W4:Y:S01]  /*5050*/  LDL R197, [R1+0x4] ;  /* 0x0000040001c57983 */ /* 0x000f220000100800 */
[----:B------:R-:W-:Y:S02]  /*5060*/  UIADD3 UR10, UR10, 0x40, URZ ;  /* 0x000000400a0a7890 */ /* 0x000fe4000fffe03f */
[----:B------:R-:W-:Y:S01]  /*5070*/  UISETP.GT.AND UP3, UPT, UR8, UR17, UPT ;  /* 0x000000110800728c */ /* 0x000fe2000bf64270 */
[----:B------:R-:W4:Y:S01]  /*5080*/  LDL R196, [R1] ;  /* 0x0000000001c47983 */ /* 0x000f220000100800 */
[----:B------:R-:W-:Y:S06]  /*5090*/  UISETP.LT.AND UP0, UPT, UR10, UR16, UP0 ;  /* 0x000000100a00728c */ /* 0x000fec0008701270 */
[----:B------:R-:W-:Y:S01]  /*50a0*/  PLOP3.LUT P0, PT, PT, PT, UP0, 0x80, 0x0 ;  /* 0x000000000000781c */ /* 0x000fe20003f0f008 */
        /* <DEDUP_REMOVED lines=9> */
[----:B------:R-:W1:Y:S04]  /*5140*/  LDSM.16.M88.4 R104, [R220] ;  /* 0x00000000dc68783b */ /* 0x000e680000000200 */
[----:B------:R-:W-:Y:S01]  /*5150*/  LDSM.16.M88.4 R108, [R219] ;  /* 0x00000000db6c783b */ /* 0x000fe20000000200 */
[C---:B-1----:R-:W-:Y:S06]  /*5160*/  HMMA.16816.F32.BF16 R4, R16.reuse, R8, RZ ;  /* 0x000000081004723c */ /* 0x042fec00000418ff */
[C---:B------:R-:W-:Y:S06]  /*5170*/  HMMA.16816.F32.BF16 R8, R16.reuse, R10, RZ ;  /* 0x0000000a1008723c */ /* 0x040fec00000418ff */
[C---:B------:R-:W-:Y:S06]  /*5180*/  HMMA.16816.F32.BF16 R12, R16.reuse, R84, RZ ;  /* 0x00000054100c723c */ /* 0x040fec00000418ff */
[----:B------:R-:W-:Y:S01]  /*5190*/  HMMA.16816.F32.BF16 R16, R16, R86, RZ ;  /* 0x000000561010723c */ /* 0x000fe200000418ff */
[----:B------:R-:W1:Y:S05]  /*51a0*/  LDSM.16.M88.4 R84, [R220+0x800] ;  /* 0x00080000dc54783b */ /* 0x000e6a0000000200 */
[C---:B------:R-:W-:Y:S06]  /*51b0*/  HMMA.16816.F32.BF16 R4, R88.reuse, R92, R4 ;  /* 0x0000005c5804723c */ /* 0x040fec0000041804 */
[C---:B------:R-:W-:Y:S01]  /*51c0*/  HMMA.16816.F32.BF16 R8, R88.reuse, R94, R8 ;  /* 0x0000005e5808723c */ /* 0x040fe20000041808 */
[----:B------:R-:W1:Y:S05]  /*51d0*/  LDSM.16.M88.4 R92, [R0] ;  /* 0x00000000005c783b */ /* 0x000e6a0000000200 */
[C---:B------:R-:W-:Y:S06]  /*51e0*/  HMMA.16816.F32.BF16 R12, R88.reuse, R96, R12 ;  /* 0x00000060580c723c */ /* 0x040fec000004180c */
[----:B------:R-:W-:Y:S01]  /*51f0*/  HMMA.16816.F32.BF16 R16, R88, R98, R16 ;  /* 0x000000625810723c */ /* 0x000fe20000041810 */
[----:B------:R-:W1:Y:S04]  /*5200*/  LDSM.16.M88.4 R88, [R219+0x800] ;  /* 0x00080000db58783b */ /* 0x000e680000000200 */
[----:B------:R-:W-:Y:S01]  /*5210*/  LDSM.16.M88.4 R96, [R221+0x2000] ;  /* 0x00200000dd60783b */ /* 0x000fe20000000200 */
[C---:B------:R-:W-:Y:S06]  /*5220*/  HMMA.16816.F32.BF16 R4, R100.reuse, R104, R4 ;  /* 0x000000686404723c */ /* 0x040fec0000041804 */
[C---:B------:R-:W-:Y:S01]  /*5230*/  HMMA.16816.F32.BF16 R8, R100.reuse, R106, R8 ;  /* 0x0000006a6408723c */ /* 0x040fe20000041808 */
[----:B------:R-:W1:Y:S05]  /*5240*/  LDSM.16.M88.4 R104, [R218+UR4+0x1a000] ;  /* 0x01a00004da68783b */ /* 0x000e6a0008000200 */
[C---:B-1----:R-:W-:Y:S06]  /*5250*/  HMMA.16816.F32.BF16 R12, R100.reuse, R84, R12 ;  /* 0x00000054640c723c */ /* 0x042fec000004180c */
[----:B------:R-:W-:Y:S01]  /*5260*/  HMMA.16816.F32.BF16 R16, R100, R86, R16 ;  /* 0x000000566410723c */ /* 0x000fe20000041810 */
[----:B------:R-:W1:Y:S04]  /*5270*/  LDSM.16.M88.4 R84, [R218+UR4+0x1a800] ;  /* 0x01a80004da54783b */ /* 0x000e680008000200 */
[----:B------:R-:W-:Y:S01]  /*5280*/  LDSM.16.M88.4 R100, [R3+0x2000] ;  /* 0x002000000364783b */ /* 0x000fe20000000200 */
[C---:B------:R-:W-:Y:S06]  /*5290*/  HMMA.16816.F32.BF16 R4, R92.reuse, R108, R4 ;  /* 0x0000006c5c04723c */ /* 0x040fec0000041804 */
[C---:B------:R-:W-:Y:S01]  /*52a0*/  HMMA.16816.F32.BF16 R8, R92.reuse, R110, R8 ;  /* 0x0000006e5c08723c */ /* 0x040fe20000041808 */
[----:B------:R-:W1:Y:S05]  /*52b0*/  LDSM.16.M88.4 R108, [R217+0x2000] ;  /* 0x00200000d96c783b */ /* 0x000e6a0000000200 */
[C---:B------:R-:W-:Y:S06]  /*52c0*/  HMMA.16816.F32.BF16 R12, R92.reuse, R88, R12 ;  /* 0x000000585c0c723c */ /* 0x040fec000004180c */
[----:B------:R-:W-:Y:S01]  /*52d0*/  HMMA.16816.F32.BF16 R16, R92, R90, R16 ;  /* 0x0000005a5c10723c */ /* 0x000fe20000041810 */
[----:B------:R-:W1:Y:S04]  /*52e0*/  LDSM.16.M88.4 R88, [R217+0x2800] ;  /* 0x00280000d958783b */ /* 0x000e680000000200 */
[----:B------:R-:W-:Y:S01]  /*52f0*/  LDSM.16.M88.4 R92, [R2+0x2000] ;  /* 0x00200000025c783b */ /* 0x000fe20000000200 */
[C---:B------:R-:W-:Y:S06]  /*5300*/  HMMA.16816.F32.BF16 R4, R96.reuse, R104, R4 ;  /* 0x000000686004723c */ /* 0x040fec0000041804 */
[C---:B------:R-:W-:Y:S01]  /*5310*/  HMMA.16816.F32.BF16 R8, R96.reuse, R106, R8 ;  /* 0x0000006a6008723c */ /* 0x040fe20000041808 */
[----:B------:R-:W1:Y:S05]  /*5320*/  LDSM.16.M88.4 R104, [R220+0x2000] ;  /* 0x00200000dc68783b */ /* 0x000e6a0000000200 */
[C---:B-1----:R-:W-:Y:S06]  /*5330*/  HMMA.16816.F32.BF16 R12, R96.reuse, R84, R12 ;  /* 0x00000054600c723c */ /* 0x042fec000004180c */
[----:B------:R-:W-:Y:S01]  /*5340*/  HMMA.16816.F32.BF16 R16, R96, R86, R16 ;  /* 0x000000566010723c */ /* 0x000fe20000041810 */
[----:B------:R-:W1:Y:S04]  /*5350*/  LDSM.16.M88.4 R84, [R220+0x2800] ;  /* 0x00280000dc54783b */ /* 0x000e680000000200 */
        /* <DEDUP_REMOVED lines=25> */
[C---:B-1----:R-:W-:Y:S06]  /*54f0*/  HMMA.16816.F32.BF16 R12, R100.reuse, R84, R12 ;  /* 0x00000054640c723c */ /* 0x042fec000004180c */
[----:B------:R-:W-:Y:S01]  /*5500*/  HMMA.16816.F32.BF16 R16, R100, R86, R16 ;  /* 0x000000566410723c */ /* 0x000fe20000041810 */
[----:B------:R-:W1:Y:S04]  /*5510*/  LDSM.16.M88.4 R84, [R220+0x4800] ;  /* 0x00480000dc54783b */ /* 0x000e680000000200 */
[----:B------:R-:W-:Y:S01]  /*5520*/  LDSM.16.M88.4 R100, [R0+0x4000] ;  /* 0x004000000064783b */ /* 0x000fe20000000200 */
[C---:B------:R-:W-:Y:S06]  /*5530*/  HMMA.16816.F32.BF16 R4, R92.reuse, R108, R4 ;  /* 0x0000006c5c04723c */ /* 0x040fec0000041804 */
[C---:B------:R-:W-:Y:S01]  /*5540*/  HMMA.16816.F32.BF16 R8, R92.reuse, R110, R8 ;  /* 0x0000006e5c08723c */ /* 0x040fe20000041808 */
[----:B------:R-:W4:Y:S05]  /*5550*/  LDSM.16.M88.4 R108, [R219+0x4000] ;  /* 0x00400000db6c783b */ /* 0x000f2a0000000200 */
[C---:B---3--:R-:W-:Y:S06]  /*5560*/  HMMA.16816.F32.BF16 R12, R92.reuse, R88, R12 ;  /* 0x000000585c0c723c */ /* 0x048fec000004180c */
[----:B------:R-:W-:Y:S01]  /*5570*/  HMMA.16816.F32.BF16 R16, R92, R90, R16 ;  /* 0x0000005a5c10723c */ /* 0x000fe20000041810 */
[----:B------:R-:W3:Y:S04]  /*5580*/  LDSM.16.M88.4 R88, [R219+0x4800] ;  /* 0x00480000db58783b */ /* 0x000ee80000000200 */
[----:B------:R-:W-:Y:S01]  /*5590*/  LDSM.16.M88.4 R92, [R221+0x6000] ;  /* 0x00600000dd5c783b */ /* 0x000fe20000000200 */
[C---:B--2---:R-:W-:Y:S06]  /*55a0*/  HMMA.16816.F32.BF16 R4, R96.reuse, R104, R4 ;  /* 0x000000686004723c */ /* 0x044fec0000041804 */
[C---:B------:R-:W-:Y:S01]  /*55b0*/  HMMA.16816.F32.BF16 R8, R96.reuse, R106, R8 ;  /* 0x0000006a6008723c */ /* 0x040fe20000041808 */
[----:B------:R-:W2:Y:S05]  /*55c0*/  LDSM.16.M88.4 R104, [R218+UR4+0x1e000] ;  /* 0x01e00004da68783b */ /* 0x000eaa0008000200 */
[C---:B-1----:R-:W-:Y:S06]  /*55d0*/  HMMA.16816.F32.BF16 R12, R96.reuse, R84, R12 ;  /* 0x00000054600c723c */ /* 0x042fec000004180c */
[----:B------:R-:W-:Y:S01]  /*55e0*/  HMMA.16816.F32.BF16 R16, R96, R86, R16 ;  /* 0x000000566010723c */ /* 0x000fe20000041810 */
[----:B------:R-:W1:Y:S04]  /*55f0*/  LDSM.16.M88.4 R84, [R218+UR4+0x1e800] ;  /* 0x01e80004da54783b */ /* 0x000e680008000200 */
[----:B------:R-:W-:Y:S01]  /*5600*/  LDSM.16.M88.4 R96, [R3+0x6000] ;  /* 0x006000000360783b */ /* 0x000fe20000000200 */
[C---:B----4-:R-:W-:Y:S06]  /*5610*/  HMMA.16816.F32.BF16 R4, R100.reuse, R108, R4 ;  /* 0x0000006c6404723c */ /* 0x050fec0000041804 */
        /* <DEDUP_REMOVED lines=12> */
[----:B------:R2:W-:Y:S01]  /*56e0*/  LDSM.16.M88.4 R92, [R0+0x6000] ;  /* 0x00600000005c783b */ /* 0x0005e20000000200 */
[C---:B----4-:R-:W-:Y:S06]  /*56f0*/  HMMA.16816.F32.BF16 R4, R96.reuse, R108, R4 ;  /* 0x0000006c6004723c */ /* 0x050fec0000041804 */
[C---:B------:R-:W-:Y:S01]  /*5700*/  HMMA.16816.F32.BF16 R8, R96.reuse, R110, R8 ;  /* 0x0000006e6008723c */ /* 0x040fe20000041808 */
[----:B------:R-:W4:Y:S05]  /*5710*/  LDSM.16.M88.4 R108, [R219+0x6000] ;  /* 0x00600000db6c783b */ /* 0x000f2a0000000200 */
[C---:B---3--:R-:W-:Y:S06]  /*5720*/  HMMA.16816.F32.BF16 R12, R96.reuse, R88, R12 ;  /* 0x00000058600c723c */ /* 0x048fec000004180c */
[----:B------:R-:W-:Y:S01]  /*5730*/  HMMA.16816.F32.BF16 R16, R96, R90, R16 ;  /* 0x0000005a6010723c */ /* 0x000fe20000041810 */
[----:B--2---:R-:W-:Y:S05]  /*5740*/  IMAD.U32 R0, RZ, RZ, UR18 ;  /* 0x00000012ff007e24 */ /* 0x004fea000f8e00ff */
[C---:B------:R-:W-:Y:S05]  /*5750*/  HMMA.16816.F32.BF16 R4, R100.reuse, R104, R4 ;  /* 0x000000686404723c */ /* 0x040fea0000041804 */
[----:B------:R-:W-:Y:S01]  /*5760*/  LEA R0, R0, R113, 0x6 ;  /* 0x0000007100007211 */ /* 0x000fe200078e30ff */
[C---:B------:R-:W-:Y:S05]  /*5770*/  HMMA.16816.F32.BF16 R8, R100.reuse, R106, R8 ;  /* 0x0000006a6408723c */ /* 0x040fea0000041808 */
[----:B------:R-:W-:Y:S01]  /*5780*/  IADD3 R2, R0, 0x1, RZ ;  /* 0x0000000100027810 */ /* 0x000fe20007ffe0ff */
[C---:B-1----:R-:W-:Y:S05]  /*5790*/  HMMA.16816.F32.BF16 R12, R100.reuse, R84, R12 ;  /* 0x00000054640c723c */ /* 0x042fea000004180c */
[----:B------:R-:W-:Y:S01]  /*57a0*/  I2FP.F32.S32 R91, R2 ;  /* 0x00000002005b7245 */ /* 0x000fe20000201400 */
[----:B------:R-:W-:Y:S01]  /*57b0*/  HMMA.16816.F32.BF16 R16, R100, R86, R16 ;  /* 0x000000566410723c */ /* 0x000fe20000041810 */
[----:B------:R-:W1:Y:S04]  /*57c0*/  LDSM.16.M88.4 R84, [R219+0x6800] ;  /* 0x00680000db54783b */ /* 0x000e680000000200 */
[----:B------:R-:W-:Y:S01]  /*57d0*/  @!P0 VIADD R90, R112, UR9 ;  /* 0x00000009705a8c36 */ /* 0x000fe20008000000 */
[C---:B----4-:R-:W-:Y:S01]  /*57e0*/  HMMA.16816.F32.BF16 R4, R92.reuse, R108, R4 ;  /* 0x0000006c5c04723c */ /* 0x050fe20000041804 */
[----:B------:R-:W-:Y:S04]  /*57f0*/  IMAD.MOV.U32 R112, RZ, RZ, 0x8 ;  /* 0x00000008ff707424 */ /* 0x000fe800078e00ff */
[----:B------:R-:W-:Y:S01]  /*5800*/  I2FP.F32.S32 R3, R0 ;  /* 0x0000000000037245 */ /* 0x000fe20000201400 */
[C---:B------:R-:W-:Y:S05]  /*5810*/  HMMA.16816.F32.BF16 R8, R92.reuse, R110, R8 ;  /* 0x0000006e5c08723c */ /* 0x040fea0000041808 */
[----:B------:R-:W-:Y:S01]  /*5820*/  @!P0 VIMNMX R89, R90, UR16, PT ;  /* 0x000000105a598c48 */ /* 0x000fe2000bfe0100 */
[----:B------:R-:W-:Y:S03]  /*5830*/  FMUL.FTZ R88, R248, 1.4426950216293334961 ;  /* 0x3fb8aa3bf8587820 */ /* 0x000fe60000410000 */
[-C--:B------:R-:W-:Y:S02]  /*5840*/  @!P0 ISETP.GE.AND P2, PT, R0, R89.reuse, PT ;  /* 0x000000590000820c */ /* 0x080fe40003f46270 */
[----:B------:R-:W-:Y:S02]  /*5850*/  FSEL R88, R88, RZ, P1 ;  /* 0x000000ff58587208 */ /* 0x000fe40000800000 */
[----:B------:R-:W-:Y:S05]  /*5860*/  @!P0 ISETP.GE.AND P1, PT, R2, R89, PT ;  /* 0x000000590200820c */ /* 0x000fea0003f26270 */
[----:B------:R-:W-:Y:S01]  /*5870*/  FFMA.FTZ R4, R3, UR5, R4 ;  /* 0x0000000503047c23 */ /* 0x000fe20008010004 */
[----:B------:R-:W-:Y:S01]  /*5880*/  FFMA.FTZ R5, R91, UR5, R5 ;  /* 0x000000055b057c23 */ /* 0x000fe20008010005 */
[----:B------:R-:W-:Y:S01]  /*5890*/  FFMA.FTZ R6, R3, UR5, R6 ;  /* 0x0000000503067c23 */ /* 0x000fe20008010006 */
[----:B------:R-:W-:Y:S01]  /*58a0*/  @!P0 VIADDMNMX R3, R90, R112, UR16, PT ;  /* 0x000000105a038e46 */ /* 0x000fe2000b800170 */
[----:B------:R-:W-:Y:S01]  /*58b0*/  FFMA.FTZ R7, R91, UR5, R7 ;  /* 0x000000055b077c23 */ /* 0x000fe20008010007 */
[----:B------:R-:W-:Y:S02]  /*58c0*/  @!P0 FSEL R4, R4, -INF , !P2 ;  /* 0xff80000004048808 */ /* 0x000fe40005000000 */
[----:B------:R-:W-:Y:S02]  /*58d0*/  @!P0 FSEL R5, R5, -INF , !P1 ;  /* 0xff80000005058808 */ /* 0x000fe40004800000 */
[----:B------:R-:W-:Y:S01]  /*58e0*/  FSETP.NEU.FTZ.AND P1, PT, R249, -INF , PT ;  /* 0xff800000f900780b */ /* 0x000fe20003f3d000 */
[--C-:B------:R-:W-:Y:S01]  /*58f0*/  FFMA.FTZ R4, R4, UR15, -R88.reuse ;  /* 0x0000000f04047c23 */ /* 0x100fe20008010858 */
[C---:B-1----:R-:W-:Y:S03]  /*5900*/  HMMA.16816.F32.BF16 R12, R92.reuse, R84, R12 ;  /* 0x000000545c0c723c */ /* 0x042fe6000004180c */
[----:B------:R1:W-:Y:S01]  /*5910*/  MUFU.EX2 R129, R4 ;  /* 0x0000000400817308 */ /* 0x0003e20000000800 */
[-C--:B------:R-:W-:Y:S01]  /*5920*/  @!P0 ISETP.GE.AND P3, PT, R0, R3.reuse, PT ;  /* 0x000000030000820c */ /* 0x080fe20003f66270 */
[----:B------:R-:W-:Y:S01]  /*5930*/  FFMA.FTZ R5, R5, UR15, -R88 ;  /* 0x0000000f05057c23 */ /* 0x000fe20008010858 */
[----:B------:R-:W-:Y:S03]  /*5940*/  HMMA.16816.F32.BF16 R16, R92, R86, R16 ;  /* 0x000000565c10723c */ /* 0x000fe60000041810 */
[----:B------:R-:W-:Y:S02]  /*5950*/  @!P0 ISETP.GE.AND P2, PT, R2, R3, PT ;  /* 0x000000030200820c */ /* 0x000fe40003f46270 */
[----:B------:R-:W-:Y:S02]  /*5960*/  @!P0 FSEL R6, R6, -INF , !P3 ;  /* 0xff80000006068808 */ /* 0x000fe40005800000 */
[----:B------:R2:W3:Y:S01]  /*5970*/  MUFU.EX2 R128, R5 ;  /* 0x0000000500807308 */ /* 0x0004e20000000800 */
[----:B------:R-:W-:Y:S03]  /*5980*/  @!P0 FSEL R7, R7, -INF , !P2 ;  /* 0xff80000007078808 */ /* 0x000fe60005000000 */
[----:B-1----:R-:W-:Y:S05]  /*5990*/  FMUL.FTZ R4, R249, 1.4426950216293334961 ;  /* 0x3fb8aa3bf9047820 */ /* 0x002fea0000410000 */
[----:B------:R-:W-:Y:S01]  /*59a0*/  FSEL R2, R4, RZ, P1 ;  /* 0x000000ff04027208 */ /* 0x000fe20000800000 */
[C---:B------:R-:W-:Y:S01]  /*59b0*/  VIADD R4, R0.reuse, 0x9 ;  /* 0x0000000900047836 */ /* 0x040fe20000000000 */
[----:B--2---:R-:W-:Y:S03]  /*59c0*/  IADD3 R5, R0, 0x8, RZ ;  /* 0x0000000800057810 */ /* 0x004fe60007ffe0ff */
[--C-:B------:R-:W-:Y:S01]  /*59d0*/  FFMA.FTZ R90, R6, UR15, -R2.reuse ;  /* 0x0000000f065a7c23 */ /* 0x100fe20008010802 */
[----:B------:R-:W-:Y:S01]  /*59e0*/  FFMA.FTZ R7, R7, UR15, -R2 ;  /* 0x0000000f07077c23 */ /* 0x000fe20008010802 */
[----:B------:R-:W-:Y:S02]  /*59f0*/  I2FP.F32.S32 R6, R5 ;  /* 0x0000000500067245 */ /* 0x000fe40000201400 */
[----:B------:R1:W-:Y:S01]  /*5a00*/  MUFU.EX2 R131, R90 ;  /* 0x0000005a00837308 */ /* 0x0003e20000000800 */
[C---:B------:R-:W-:Y:S02]  /*5a10*/  @!P0 ISETP.GE.AND P1, PT, R5.reuse, R89, PT ;  /* 0x000000590500820c */ /* 0x040fe40003f26270 */
[----:B------:R-:W-:Y:S01]  /*5a20*/  @!P0 ISETP.GE.AND P2, PT, R5, R3, PT ;  /* 0x000000030500820c */ /* 0x000fe20003f46270 */
[C---:B------:R-:W-:Y:S01]  /*5a30*/  FFMA.FTZ R8, R6.reuse, UR5, R8 ;  /* 0x0000000506087c23 */ /* 0x040fe20008010008 */
[----:B------:R-:W-:Y:S01]  /*5a40*/  FFMA.FTZ R10, R6, UR5, R10 ;  /* 0x00000005060a7c23 */ /* 0x000fe2000801000a */
[----:B------:R-:W-:Y:S04]  /*5a50*/  VIADD R5, R0, 0x11 ;  /* 0x0000001100057836 */ /* 0x000fe80000000000 */
[----:B------:R2:W4:Y:S01]  /*5a60*/  MUFU.EX2 R130, R7 ;  /* 0x0000000700827308 */ /* 0x0005220000000800 */
[----:B------:R-:W-:Y:S02]  /*5a70*/  @!P0 FSEL R8, R8, -INF , !P1 ;  /* 0xff80000008088808 */ /* 0x000fe40004800000 */
[----:B------:R-:W-:Y:S02]  /*5a80*/  @!P0 ISETP.GE.AND P1, PT, R4, R89, PT ;  /* 0x000000590400820c */ /* 0x000fe40003f26270 */
[----:B------:R-:W-:Y:S01]  /*5a90*/  @!P0 FSEL R10, R10, -INF , !P2 ;  /* 0xff8000000a0a8808 */ /* 0x000fe20005000000 */
[----:B------:R-:W-:Y:S01]  /*5aa0*/  FFMA.FTZ R8, R8, UR15, -R88 ;  /* 0x0000000f08087c23 */ /* 0x000fe20008010858 */
[----:B-1----:R-:W-:Y:S03]  /*5ab0*/  I2FP.F32.S32 R90, R4 ;  /* 0x00000004005a7245 */ /* 0x002fe60000201400 */
[----:B------:R-:W-:Y:S01]  /*5ac0*/  FFMA.FTZ R10, R10, UR15, -R2 ;  /* 0x0000000f0a0a7c23 */ /* 0x000fe20008010802 */
[----:B------:R-:W-:Y:S01]  /*5ad0*/  MUFU.EX2 R126, R8 ;  /* 0x00000008007e7308 */ /* 0x000fe20000000800 */
[C---:B------:R-:W-:Y:S01]  /*5ae0*/  FFMA.FTZ R9, R90.reuse, UR5, R9 ;  /* 0x000000055a097c23 */ /* 0x040fe20008010009 */
[----:B------:R-:W-:Y:S01]  /*5af0*/  FFMA.FTZ R11, R90, UR5, R11 ;  /* 0x000000055a0b7c23 */ /* 0x000fe2000801000b */
[----:B--2---:R-:W-:Y:S03]  /*5b00*/  I2FP.F32.S32 R7, R5 ;  /* 0x0000000500077245 */ /* 0x004fe60000201400 */
[----:B------:R-:W-:Y:S04]  /*5b10*/  @!P0 FSEL R9, R9, -INF , !P1 ;  /* 0xff80000009098808 */ /* 0x000fe80004800000 */
[----:B------:R-:W-:Y:S01]  /*5b20*/  MUFU.EX2 R127, R10 ;  /* 0x0000000a007f7308 */ /* 0x000fe20000000800 */
[----:B------:R-:W-:Y:S01]  /*5b30*/  @!P0 ISETP.GE.AND P1, PT, R4, R3, PT ;  /* 0x000000030400820c */ /* 0x000fe20003f26270 */
[C---:B------:R-:W-:Y:S01]  /*5b40*/  FFMA.FTZ R13, R7.reuse, UR5, R13 ;  /* 0x00000005070d7c23 */ /* 0x040fe2000801000d */
[----:B------:R-:W-:Y:S01]  /*5b50*/  IADD3 R4, R0, 0x10, RZ ;  /* 0x0000001000047810 */ /* 0x000fe20007ffe0ff */
[----:B------:R-:W-:Y:S01]  /*5b60*/  FFMA.FTZ R15, R7, UR5, R15 ;  /* 0x00000005070f7c23 */ /* 0x000fe2000801000f */
[----:B------:R-:W-:Y:S01]  /*5b70*/  @!P0 FSEL R11, R11, -INF , !P1 ;  /* 0xff8000000b0b8808 */ /* 0x000fe20004800000 */
[----:B------:R-:W-:Y:S01]  /*5b80*/  FFMA.FTZ R9, R9, UR15, -R88 ;  /* 0x0000000f09097c23 */ /* 0x000fe20008010858 */
[----:B------:R-:W-:Y:S02]  /*5b90*/  I2FP.F32.S32 R6, R4 ;  /* 0x0000000400067245 */ /* 0x000fe40000201400 */
[-C--:B------:R-:W-:Y:S01]  /*5ba0*/  @!P0 ISETP.GE.AND P1, PT, R4, R89.reuse, PT ;  /* 0x000000590400820c */ /* 0x080fe20003f26270 */
[----:B------:R-:W-:Y:S01]  /*5bb0*/  FFMA.FTZ R11, R11, UR15, -R2 ;  /* 0x0000000f0b0b7c23 */ /* 0x000fe20008010802 */
[----:B------:R-:W-:Y:S01]  /*5bc0*/  MUFU.EX2 R124, R9 ;  /* 0x00000009007c7308 */ /* 0x000fe20000000800 */
[C---:B------:R-:W-:Y:S01]  /*5bd0*/  FFMA.FTZ R12, R6.reuse, UR5, R12 ;  /* 0x00000005060c7c23 */ /* 0x040fe2000801000c */
[----:B------:R-:W-:Y:S04]  /*5be0*/  FFMA.FTZ R14, R6, UR5, R14 ;  /* 0x00000005060e7c23 */ /* 0x000fe8000801000e */
[----:B------:R-:W-:Y:S02]  /*5bf0*/  @!P0 FSEL R12, R12, -INF , !P1 ;  /* 0xff8000000c0c8808 */ /* 0x000fe40004800000 */
[----:B------:R-:W-:Y:S02]  /*5c00*/  @!P0 ISETP.GE.AND P1, PT, R5, R89, PT ;  /* 0x000000590500820c */ /* 0x000fe40003f26270 */
[----:B------:R-:W1:Y:S01]  /*5c10*/  MUFU.EX2 R125, R11 ;  /* 0x0000000b007d7308 */ /* 0x000e620000000800 */
[--C-:B------:R-:W-:Y:S01]  /*5c20*/  FFMA.FTZ R12, R12, UR15, -R88.reuse ;  /* 0x0000000f0c0c7c23 */ /* 0x100fe20008010858 */
[----:B------:R-:W-:Y:S02]  /*5c30*/  @!P0 FSEL R13, R13, -INF , !P1 ;  /* 0xff8000000d0d8808 */ /* 0x000fe40004800000 */
[-C--:B------:R-:W-:Y:S02]  /*5c40*/  @!P0 ISETP.GE.AND P1, PT, R4, R3.reuse, PT ;  /* 0x000000030400820c */ /* 0x080fe40003f26270 */
[----:B------:R-:W-:Y:S01]  /*5c50*/  IADD3 R4, R0, 0x18, RZ ;  /* 0x0000001800047810 */ /* 0x000fe20007ffe0ff */
[----:B------:R-:W-:Y:S01]  /*5c60*/  FFMA.FTZ R13, R13, UR15, -R88 ;  /* 0x0000000f0d0d7c23 */ /* 0x000fe20008010858 */
[----:B------:R-:W-:Y:S02]  /*5c70*/  @!P0 FSEL R14, R14, -INF , !P1 ;  /* 0xff8000000e0e8808 */ /* 0x000fe40004800000 */
[----:B------:R-:W-:Y:S01]  /*5c80*/  MUFU.EX2 R121, R12 ;  /* 0x0000000c00797308 */ /* 0x000fe20000000800 */
[----:B------:R-:W-:Y:S02]  /*5c90*/  I2FP.F32.S32 R6, R4 ;  /* 0x0000000400067245 */ /* 0x000fe40000201400 */
[----:B------:R-:W-:Y:S01]  /*5ca0*/  @!P0 ISETP.GE.AND P1, PT, R5, R3, PT ;  /* 0x000000030500820c */ /* 0x000fe20003f26270 */
[----:B------:R-:W-:Y:S01]  /*5cb0*/  FFMA.FTZ R14, R14, UR15, -R2 ;  /* 0x0000000f0e0e7c23 */ /* 0x000fe20008010802 */
[----:B------:R-:W-:Y:S01]  /*5cc0*/  IADD3 R0, R0, 0x19, RZ ;  /* 0x0000001900007810 */ /* 0x000fe20007ffe0ff */
[C---:B------:R-:W-:Y:S01]  /*5cd0*/  FFMA.FTZ R16, R6.reuse, UR5, R16 ;  /* 0x0000000506107c23 */ /* 0x040fe20008010010 */
[----:B------:R-:W-:Y:S01]  /*5ce0*/  @!P0 FSEL R15, R15, -INF , !P1 ;  /* 0xff8000000f0f8808 */ /* 0x000fe20004800000 */
[----:B------:R-:W-:Y:S01]  /*5cf0*/  FFMA.FTZ R18, R6, UR5, R18 ;  /* 0x0000000506127c23 */ /* 0x000fe20008010012 */
[----:B------:R-:W-:Y:S01]  /*5d00*/  I2FP.F32.S32 R5, R0 ;  /* 0x0000000000057245 */ /* 0x000fe20000201400 */
[----:B------:R-:W2:Y:S01]  /*5d10*/  MUFU.EX2 R120, R13 ;  /* 0x0000000d00787308 */ /* 0x000ea20000000800 */
[C---:B------:R-:W-:Y:S01]  /*5d20*/  @!P0 ISETP.GE.AND P1, PT, R4.reuse, R89, PT ;  /* 0x000000590400820c */ /* 0x040fe20003f26270 */
[----:B------:R-:W-:Y:S01]  /*5d30*/  FFMA.FTZ R15, R15, UR15, -R2 ;  /* 0x0000000f0f0f7c23 */ /* 0x000fe20008010802 */
[----:B------:R-:W-:Y:S01]  /*5d40*/  @!P0 ISETP.GE.AND P2, PT, R4, R3, PT ;  /* 0x000000030400820c */ /* 0x000fe20003f46270 */
[C---:B------:R-:W-:Y:S01]  /*5d50*/  FFMA.FTZ R17, R5.reuse, UR5, R17 ;  /* 0x0000000505117c23 */ /* 0x040fe20008010011 */
[----:B------:R-:W-:Y:S01]  /*5d60*/  @!P0 FSEL R16, R16, -INF , !P1 ;  /* 0xff80000010108808 */ /* 0x000fe20004800000 */
[----:B------:R-:W-:Y:S01]  /*5d70*/  FFMA.FTZ R19, R5, UR5, R19 ;  /* 0x0000000505137c23 */ /* 0x000fe20008010013 */
[----:B------:R-:W-:Y:S03]  /*5d80*/  @!P0 ISETP.GE.AND P1, PT, R0, R89, PT ;  /* 0x000000590000820c */ /* 0x000fe60003f26270 */
[----:B------:R-:W-:Y:S01]  /*5d90*/  MUFU.EX2 R123, R14 ;  /* 0x0000000e007b7308 */ /* 0x000fe20000000800 */
[----:B------:R-:W-:Y:S01]  /*5da0*/  @!P0 FSEL R18, R18, -INF , !P2 ;  /* 0xff80000012128808 */ /* 0x000fe20005000000 */
[----:B------:R-:W-:Y:S01]  /*5db0*/  FFMA.FTZ R16, R16, UR15, -R88 ;  /* 0x0000000f10107c23 */ /* 0x000fe20008010858 */
[----:B------:R-:W-:Y:S02]  /*5dc0*/  @!P0 FSEL R17, R17, -INF , !P1 ;  /* 0xff80000011118808 */ /* 0x000fe40004800000 */
[----:B------:R-:W-:Y:S01]  /*5dd0*/  @!P0 ISETP.GE.AND P1, PT, R0, R3, PT ;  /* 0x000000030000820c */ /* 0x000fe20003f26270 */
[----:B------:R-:W-:Y:S01]  /*5de0*/  FFMA.FTZ R18, R18, UR15, -R2 ;  /* 0x0000000f12127c23 */ /* 0x000fe20008010802 */
[----:B---3--:R-:W-:Y:S03]  /*5df0*/  F2FP.BF16.F32.PACK_AB R4, R128, R129 ;  /* 0x000000818004723e */ /* 0x008fe600000010ff */
[----:B------:R-:W3:Y:S01]  /*5e00*/  MUFU.EX2 R122, R15 ;  /* 0x0000000f007a7308 */ /* 0x000ee20000000800 */
[----:B------:R-:W-:Y:S01]  /*5e10*/  @!P0 FSEL R19, R19, -INF , !P1 ;  /* 0xff80000013138808 */ /* 0x000fe20004800000 */
[----:B------:R-:W-:Y:S01]  /*5e20*/  FFMA.FTZ R88, R17, UR15, -R88 ;  /* 0x0000000f11587c23 */ /* 0x000fe20008010858 */
[----:B----4-:R-:W-:Y:S01]  /*5e30*/  F2FP.BF16.F32.PACK_AB R3, R130, R131 ;  /* 0x000000838203723e */ /* 0x010fe200000010ff */
[----:B------:R3:W-:Y:S01]  /*5e40*/  STS [R244+0x2a000], R4 ;  /* 0x02a00004f4007388 */ /* 0x0007e20000000800 */
[----:B-1----:R-:W-:Y:S01]  /*5e50*/  F2FP.BF16.F32.PACK_AB R0, R125, R127 ;  /* 0x0000007f7d00723e */ /* 0x002fe200000010ff */
[----:B------:R-:W-:Y:S01]  /*5e60*/  FFMA.FTZ R2, R19, UR15, -R2 ;  /* 0x0000000f13027c23 */ /* 0x000fe20008010802 */
[----:B--2---:R-:W-:Y:S01]  /*5e70*/  F2FP.BF16.F32.PACK_AB R5, R120, R121 ;  /* 0x000000797805723e */ /* 0x004fe200000010ff */
[----:B------:R-:W-:Y:S02]  /*5e80*/  STS [R244+0x2a400], R3 ;  /* 0x02a40003f4007388 */ /* 0x000fe40000000800 */
[----:B------:R-:W-:Y:S01]  /*5e90*/  MUFU.EX2 R119, R18 ;  /* 0x0000001200777308 */ /* 0x000fe20000000800 */
[----:B------:R-:W-:Y:S01]  /*5ea0*/  IADD3 R114, P0, R197, UR14, RZ ;  /* 0x0000000ec5727c10 */ /* 0x000fe2000ff1e0ff */
[----:B------:R1:W-:Y:S03]  /*5eb0*/  STS [R247+0x2a400], R0 ;  /* 0x02a40000f7007388 */ /* 0x0003e60000000800 */
[----:B------:R-:W-:Y:S02]  /*5ec0*/  IADD3.X R115, R196, UR13, RZ, P0, !PT ;  /* 0x0000000dc4737c10 */ /* 0x000fe400087fe4ff */
[----:B------:R-:W-:Y:S03]  /*5ed0*/  PLOP3.LUT P0, PT, PT, PT, UP3, 0x80, 0x0 ;  /* 0x000000000000781c */ /* 0x000fe60003f0f038 */
[----:B------:R2:W-:Y:S01]  /*5ee0*/  MUFU.EX2 R118, R2 ;  /* 0x0000000200767308 */ /* 0x0005e20000000800 */
[----:B------:R-:W4:Y:S09]  /*5ef0*/  LDG.E R113, desc[UR6][R114.64] ;  /* 0x0000000672717981 */ /* 0x000f32000c1e1900 */
[----:B------:R-:W-:Y:S01]  /*5f00*/  MUFU.EX2 R117, R16 ;  /* 0x0000001000757308 */ /* 0x000fe20000000800 */
[----:B---3--:R-:W-:Y:S09]  /*5f10*/  F2FP.BF16.F32.PACK_AB R4, R122, R123 ;  /* 0x0000007b7a04723e */ /* 0x008ff200000010ff */
[----:B------:R-:W3:Y:S01]  /*5f20*/  MUFU.EX2 R116, R88 ;  /* 0x0000005800747308 */ /* 0x000ee20000000800 */
[----:B--2---:R-:W-:Y:S02]  /*5f30*/  F2FP.BF16.F32.PACK_AB R2, R124, R126 ;  /* 0x0000007e7c02723e */ /* 0x004fe400000010ff */
[----:B-1----:R-:W-:Y:S03]  /*5f40*/  LEA R0, R230, UR4, 0x1 ;  /* 0x00000004e6007c11 */ /* 0x002fe6000f8e08ff */
[----:B------:R1:W-:Y:S04]  /*5f50*/  STS [R247+0x2a000], R2 ;  /* 0x02a00002f7007388 */ /* 0x0003e80000000800 */
[----:B------:R-:W-:Y:S04]  /*5f60*/  STS [R245+0x2a000], R5 ;  /* 0x02a00005f5007388 */ /* 0x000fe80000000800 */
[----:B------:R-:W-:Y:S01]  /*5f70*/  STS [R245+0x2a400], R4 ;  /* 0x02a40004f5007388 */ /* 0x000fe20000000800 */
[----:B---3--:R-:W-:Y:S03]  /*5f80*/  F2FP.BF16.F32.PACK_AB R3, R116, R117 ;  /* 0x000000757403723e */ /* 0x008fe600000010ff */
[----:B------:R-:W2:Y:S04]  /*5f90*/  LDG.E R114, desc[UR6][R114.64+0x20] ;  /* 0x0000200672727981 */ /* 0x000ea8000c1e1900 */
[----:B------:R3:W-:Y:S01]  /*5fa0*/  STS [R246+0x2a000], R3 ;  /* 0x02a00003f6007388 */ /* 0x0007e20000000800 */
[----:B-1----:R-:W-:Y:S05]  /*5fb0*/  F2FP.BF16.F32.PACK_AB R2, R118, R119 ;  /* 0x000000777602723e */ /* 0x002fea00000010ff */
[----:B------:R1:W-:Y:S04]  /*5fc0*/  STS [R246+0x2a400], R2 ;  /* 0x02a40002f6007388 */ /* 0x0003e80000000800 */
[----:B------:R-:W-:Y:S04]  /*5fd0*/  LDSM.16.M88.4 R16, [R0+0x10000] ;  /* 0x010000000010783b */ /* 0x000fe80000000200 */
[----:B------:R-:W1:Y:S01]  /*5fe0*/  LDSM.16.M88.4 R8, [R218+UR4+0x20000] ;  /* 0x02000004da08783b */ /* 0x000e620008000200 */
[C---:B---3--:R-:W-:Y:S03]  /*5ff0*/  IADD3 R3, R224.reuse, R0, RZ ;  /* 0x00000000e0037210 */ /* 0x048fe60007ffe0ff */
[----:B------:R-:W3:Y:S04]  /*6000*/  LDSM.16.M88.4 R84, [R218+UR4+0x20800] ;  /* 0x02080004da54783b */ /* 0x000ee80008000200 */
[----:B------:R-:W-:Y:S04]  /*6010*/  LDSM.16.M88.4 R92, [R217+0x8000] ;  /* 0x00800000d95c783b */ /* 0x000fe80000000200 */
[----:B------:R-:W-:Y:S04]  /*6020*/  LDSM.16.M88.4 R96, [R217+0x8800] ;  /* 0x00880000d960783b */ /* 0x000fe80000000200 */
[----:B------:R-:W-:Y:S01]  /*6030*/  LDSM.16.M88.4 R100, [R3+0x10000] ;  /* 0x010000000364783b */ /* 0x000fe20000000200 */
[----:B-1----:R-:W-:Y:S03]  /*6040*/  IMAD.IADD R2, R225, 0x1, R0 ;  /* 0x00000001e1027824 */ /* 0x002fe600078e0200 */
[----:B------:R-:W-:Y:S02]  /*6050*/  LDSM.16.M88.4 R104, [R220+0x8000] ;  /* 0x00800000dc68783b */ /* 0x000fe40000000200 */
[----:B------:R-:W-:Y:S02]  /*6060*/  IADD3 R112, R224, R2, RZ ;  /* 0x00000002e0707210 */ /* 0x000fe40007ffe0ff */
[----:B------:R-:W1:Y:S04]  /*6070*/  LDSM.16.M88.4 R88, [R2+0x10000] ;  /* 0x010000000258783b */ /* 0x000e680000000200 */
[----:B------:R-:W-:Y:S01]  /*6080*/  LDSM.16.M88.4 R108, [R219+0x8000] ;  /* 0x00800000db6c783b */ /* 0x000fe20000000200 */
[C---:B------:R-:W-:Y:S06]  /*6090*/  HMMA.16816.F32.BF16 R4, R16.reuse, R8, RZ ;  /* 0x000000081004723c */ /* 0x040fec00000418ff */
[C---:B------:R-:W-:Y:S06]  /*60a0*/  HMMA.16816.F32.BF16 R8, R16.reuse, R10, RZ ;  /* 0x0000000a1008723c */ /* 0x040fec00000418ff */
[C---:B---3--:R-:W-:Y:S06]  /*60b0*/  HMMA.16816.F32.BF16 R12, R16.reuse, R84, RZ ;  /* 0x00000054100c723c */ /* 0x048fec00000418ff */
[----:B------:R-:W-:Y:S01]  /*60c0*/  HMMA.16816.F32.BF16 R16, R16, R86, RZ ;  /* 0x000000561010723c */ /* 0x000fe200000418ff */
[----:B------:R-:W3:Y:S05]  /*60d0*/  LDSM.16.M88.4 R84, [R220+0x8800] ;  /* 0x00880000dc54783b */ /* 0x000eea0000000200 */
[C---:B-1----:R-:W-:Y:S06]  /*60e0*/  HMMA.16816.F32.BF16 R4, R88.reuse, R92, R4 ;  /* 0x0000005c5804723c */ /* 0x042fec0000041804 */
        /* <DEDUP_REMOVED lines=8> */
[----:B------:R-:W1:Y:S05]  /*6170*/  LDSM.16.M88.4 R104, [R218+UR4+0x22000] ;  /* 0x02200004da68783b */ /* 0x000e6a0008000200 */
[C---:B---3--:R-:W-:Y:S06]  /*6180*/  HMMA.16816.F32.BF16 R12, R100.reuse, R84, R12 ;  /* 0x00000054640c723c */ /* 0x048fec000004180c */
[----:B------:R-:W-:Y:S01]  /*6190*/  HMMA.16816.F32.BF16 R16, R100, R86, R16 ;  /* 0x000000566410723c */ /* 0x000fe20000041810 */
[----:B------:R-:W3:Y:S04]  /*61a0*/  LDSM.16.M88.4 R84, [R218+UR4+0x22800] ;  /* 0x02280004da54783b */ /* 0x000ee80008000200 */
        /* <DEDUP_REMOVED lines=11> */
[C---:B---3--:R-:W-:Y:S06]  /*6260*/  HMMA.16816.F32.BF16 R12, R96.reuse, R84, R12 ;  /* 0x00000054600c723c */ /* 0x048fec000004180c */
[----:B------:R-:W-:Y:S01]  /*6270*/  HMMA.16816.F32.BF16 R16, R96, R86, R16 ;  /* 0x000000566010723c */ /* 0x000fe20000041810 */
[----:B------:R-:W3:Y:S04]  /*6280*/  LDSM.16.M88.4 R84, [R220+0xa800] ;  /* 0x00a80000dc54783b */ /* 0x000ee80000000200 */
        /* <DEDUP_REMOVED lines=10> */
[----:B------:R-:W4:Y:S05]  /*6330*/  LDSM.16.M88.4 R104, [R218+UR4+0x24000] ;  /* 0x02400004da68783b */ /* 0x000f2a0008000200 */
        /* <DEDUP_REMOVED lines=18> */
[C---:B-1----:R-:W-:Y:S06]  /*6460*/  HMMA.16816.F32.BF16 R4, R92.reuse, R108, R4 ;  /* 0x0000006c5c04723c */ /* 0x042fec0000041804 */
[C---:B------:R-:W-:Y:S01]  /*6470*/  HMMA.16816.F32.BF16 R8, R92.reuse, R110, R8 ;  /* 0x0000006e5c08723c */ /* 0x040fe20000041808 */
[----:B------:R-:W1:Y:S05]  /*6480*/  LDSM.16.M88.4 R108, [R219+0xc000] ;  /* 0x00c00000db6c783b */ /* 0x000e6a0000000200 */
[C---:B--2---:R-:W-:Y:S06]  /*6490*/  HMMA.16816.F32.BF16 R12, R92.reuse, R88, R12 ;  /* 0x000000585c0c723c */ /* 0x044fec000004180c */
[----:B------:R-:W-:Y:S01]  /*64a0*/  HMMA.16816.F32.BF16 R16, R92, R90, R16 ;  /* 0x0000005a5c10723c */ /* 0x000fe20000041810 */
[----:B------:R-:W2:Y:S04]  /*64b0*/  LDSM.16.M88.4 R88, [R219+0xc800] ;  /* 0x00c80000db58783b */ /* 0x000ea80000000200 */
[----:B------:R-:W-:Y:S01]  /*64c0*/  LDSM.16.M88.4 R92, [R0+0x16000] ;  /* 0x01600000005c783b */ /* 0x000fe20000000200 */
[C---:B----4-:R-:W-:Y:S06]  /*64d0*/  HMMA.16816.F32.BF16 R4, R96.reuse, R104, R4 ;  /* 0x000000686004723c */ /* 0x050fec0000041804 */
        /* <DEDUP_REMOVED lines=25> */
[----:B------:R-:W2:Y:S05]  /*6670*/  LDSM.16.M88.4 R88, [R219+0xe800] ;  /* 0x00e80000db58783b */ /* 0x000eaa0000000200 */
[C---:B----4-:R-:W-:Y:S06]  /*6680*/  HMMA.16816.F32.BF16 R4, R100.reuse, R104, R4 ;  /* 0x000000686404723c */ /* 0x050fec0000041804 */
[C---:B------:R-:W-:Y:S06]  /*6690*/  HMMA.16816.F32.BF16 R8, R100.reuse, R106, R8 ;  /* 0x0000006a6408723c */ /* 0x040fec0000041808 */
[C---:B---3--:R-:W-:Y:S06]  /*66a0*/  HMMA.16816.F32.BF16 R12, R100.reuse, R84, R12 ;  /* 0x00000054640c723c */ /* 0x048fec000004180c */
[----:B------:R-:W-:Y:S06]  /*66b0*/  HMMA.16816.F32.BF16 R16, R100, R86, R16 ;  /* 0x000000566410723c */ /* 0x000fec0000041810 */
[C---:B-1----:R-:W-:Y:S06]  /*66c0*/  HMMA.16816.F32.BF16 R4, R92.reuse, R108, R4 ;  /* 0x0000006c5c04723c */ /* 0x042fec0000041804 */
[C---:B------:R-:W-:Y:S06]  /*66d0*/  HMMA.16816.F32.BF16 R8, R92.reuse, R110, R8 ;  /* 0x0000006e5c08723c */ /* 0x040fec0000041808 */
[C---:B--2---:R-:W-:Y:S06]  /*66e0*/  HMMA.16816.F32.BF16 R12, R92.reuse, R88, R12 ;  /* 0x000000585c0c723c */ /* 0x044fec000004180c */
[----:B------:R-:W-:Y:S06]  /*66f0*/  HMMA.16816.F32.BF16 R16, R92, R90, R16 ;  /* 0x0000005a5c10723c */ /* 0x000fec0000041810 */
[C---:B------:R-:W-:Y:S01]  /*6700*/  FADD.FTZ R0, -R113.reuse, R4 ;  /* 0x0000000471007221 */ /* 0x040fe20000010100 */
[----:B------:R-:W-:Y:S01]  /*6710*/  FADD.FTZ R5, -R113, R5 ;  /* 0x0000000571057221 */ /* 0x000fe20000010100 */
[----:B------:R-:W-:Y:S03]  /*6720*/  FADD.FTZ R7, -R114, R7 ;  /* 0x0000000772077221 */ /* 0x000fe60000010100 */
[----:B------:R-:W-:Y:S01]  /*6730*/  FMUL.FTZ R0, R129, R0 ;  /* 0x0000000081007220 */ /* 0x000fe20000410000 */
[----:B------:R-:W-:Y:S01]  /*6740*/  FMUL.FTZ R85, R128, R5 ;  /* 0x0000000580557220 */ /* 0x000fe20000410000 */
[C---:B------:R-:W-:Y:S01]  /*6750*/  FADD.FTZ R3, -R113.reuse, R8 ;  /* 0x0000000871037221 */ /* 0x040fe20000010100 */
[----:B------:R-:W-:Y:S01]  /*6760*/  FADD.FTZ R9, -R113, R9 ;  /* 0x0000000971097221 */ /* 0x000fe20000010100 */
[C---:B------:R-:W-:Y:S01]  /*6770*/  FADD.FTZ R10, -R114.reuse, R10 ;  /* 0x0000000a720a7221 */ /* 0x040fe20000010100 */
[----:B------:R-:W-:Y:S01]  /*6780*/  FADD.FTZ R11, -R114, R11 ;  /* 0x0000000b720b7221 */ /* 0x000fe20000010100 */
[----:B------:R-:W-:Y:S01]  /*6790*/  F2FP.BF16.F32.PACK_AB R85, R85, R0 ;  /* 0x000000005555723e */ /* 0x000fe200000010ff */
[----:B------:R-:W-:Y:S01]  /*67a0*/  FMUL.FTZ R3, R126, R3 ;  /* 0x000000037e037220 */ /* 0x000fe20000410000 */
[----:B------:R-:W-:Y:S01]  /*67b0*/  FMUL.FTZ R84, R124, R9 ;  /* 0x000000097c547220 */ /* 0x000fe20000410000 */
[C---:B------:R-:W-:Y:S01]  /*67c0*/  FADD.FTZ R2, -R113.reuse, R12 ;  /* 0x0000000c71027221 */ /* 0x040fe20000010100 */
[----:B------:R-:W-:Y:S01]  /*67d0*/  FADD.FTZ R5, -R113, R13 ;  /* 0x0000000d71057221 */ /* 0x000fe20000010100 */
[----:B------:R-:W-:Y:S01]  /*67e0*/  FMUL.FTZ R87, R127, R10 ;  /* 0x0000000a7f577220 */ /* 0x000fe20000410000 */
[----:B------:R-:W-:Y:S01]  /*67f0*/  FMUL.FTZ R86, R125, R11 ;  /* 0x0000000b7d567220 */ /* 0x000fe20000410000 */
[C---:B------:R-:W-:Y:S01]  /*6800*/  FADD.FTZ R0, -R113.reuse, R16 ;  /* 0x0000001071007221 */ /* 0x040fe20000010100 */
[----:B------:R-:W-:Y:S01]  /*6810*/  FADD.FTZ R17, -R113, R17 ;  /* 0x0000001171117221 */ /* 0x000fe20000010100 */
[----:B------:R-:W-:Y:S01]  /*6820*/  FMUL.FTZ R2, R121, R2 ;  /* 0x0000000279027220 */ /* 0x000fe20000410000 */
[----:B------:R-:W-:Y:S01]  /*6830*/  FMUL.FTZ R5, R120, R5 ;  /* 0x0000000578057220 */ /* 0x000fe20000410000 */
[----:B------:R-:W-:Y:S01]  /*6840*/  FMUL.FTZ R0, R117, R0 ;  /* 0x0000000075007220 */ /* 0x000fe20000410000 */
[----:B------:R-:W-:Y:S01]  /*6850*/  FMUL.FTZ R17, R116, R17 ;  /* 0x0000001174117220 */ /* 0x000fe20000410000 */
[----:B------:R-:W-:Y:S01]  /*6860*/  F2FP.BF16.F32.PACK_AB R84, R84, R3 ;  /* 0x000000035454723e */ /* 0x000fe200000010ff */
[----:B------:R-:W-:Y:S01]  /*6870*/  FADD.FTZ R3, -R114, R6 ;  /* 0x0000000672037221 */ /* 0x000fe20000010100 */
[----:B------:R-:W-:Y:S01]  /*6880*/  F2FP.BF16.F32.PACK_AB R5, R5, R2 ;  /* 0x000000020505723e */ /* 0x000fe200000010ff */
[----:B------:R-:W-:Y:S01]  /*6890*/  FMUL.FTZ R16, R130, R7 ;  /* 0x0000000782107220 */ /* 0x000fe20000410000 */
[----:B------:R-:W-:Y:S01]  /*68a0*/  F2FP.BF16.F32.PACK_AB R17, R17, R0 ;  /* 0x000000001111723e */ /* 0x000fe200000010ff */
[----:B------:R-:W-:Y:S01]  /*68b0*/  FMUL.FTZ R3, R131, R3 ;  /* 0x0000000383037220 */ /* 0x000fe20000410000 */
        /* <DEDUP_REMOVED lines=10> */
[----:B------:R-:W1:Y:S01]  /*6960*/  LDC R6, c[0x0][0x240] ;  /* 0x00009000ff067b82 */ /* 0x000e620000000800 */
[----:B------:R-:W-:Y:S01]  /*6970*/  ISETP.GE.AND P6, PT, R242, UR19, PT ;  /* 0x00000013f2007c0c */ /* 0x000fe2000bfc6270 */
[----:B------:R-:W-:Y:S01]  /*6980*/  IMAD.MOV.U32 R2, RZ, RZ, R238 ;  /* 0x000000ffff027224 */ /* 0x000fe200078e00ee */
[----:B------:R-:W-:Y:S01]  /*6990*/  ISETP.GE.AND P5, PT, R250, UR19, PT ;  /* 0x00000013fa007c0c */ /* 0x000fe2000bfa6270 */
[----:B------:R-:W-:Y:S01]  /*69a0*/  IMAD.MOV.U32 R3, RZ, RZ, R240 ;  /* 0x000000ffff037224 */ /* 0x000fe200078e00f0 */
[----:B------:R-:W-:Y:S01]  /*69b0*/  ISETP.GE.AND P4, PT, R251, UR19, PT ;  /* 0x00000013fb007c0c */ /* 0x000fe2000bf86270 */
[----:B------:R-:W-:Y:S01]  /*69c0*/  ULOP3.LUT UR9, UR8, 0x1, URZ, 0xc0, !UPT ;  /* 0x0000000108097892 */ /* 0x000fe2000f8ec03f */
[----:B------:R-:W-:Y:S01]  /*69d0*/  ISETP.GE.AND P3, PT, R252, UR19, PT ;  /* 0x00000013fc007c0c */ /* 0x000fe2000bf66270 */
[----:B------:R-:W2:Y:S02]  /*69e0*/  LDC R7, c[0x0][0x244] ;  /* 0x00009100ff077b82 */ /* 0x000ea40000000800 */
[----:B------:R-:W-:Y:S04]  /*69f0*/  UISETP.NE.U32.AND UP0, UPT, UR9, 0x1, UPT ;  /* 0x000000010900788c */ /* 0x000fe8000bf05070 */
[----:B------:R-:W-:Y:S06]  /*6a00*/  USEL UR9, UR59, 0x8000, !UP0 ;  /* 0x000080003b097887 */ /* 0x000fec000c000000 */
[----:B------:R-:W-:Y:S02]  /*6a10*/  VIADD R234, R234, UR9 ;  /* 0x00000009eaea7c36 */ /* 0x000fe40008000000 */
[----:B------:R-:W-:Y:S02]  /*6a20*/  VIADD R237, R237, UR9 ;  /* 0x00000009eded7c36 */ /* 0x000fe40008000000 */
[----:B------:R-:W-:Y:S01]  /*6a30*/  VIADD R221, R221, UR9 ;  /* 0x00000009dddd7c36 */ /* 0x000fe20008000000 */
[----:B------:R3:W-:Y:S04]  /*6a40*/  @P6 STS [R234], RZ ;  /* 0x000000ffea006388 */ /* 0x0007e80000000800 */
[----:B------:R3:W-:Y:S04]  /*6a50*/  @P6 STS [R234+0x4], RZ ;  /* 0x000004ffea006388 */ /* 0x0007e80000000800 */
[----:B------:R3:W-:Y:S01]  /*6a60*/  @P6 STS [R234+0x8], RZ ;  /* 0x000008ffea006388 */ /* 0x0007e20000000800 */
[----:B-1----:R-:W-:Y:S03]  /*6a70*/  IMAD.U32 R0, R6, -0x40, RZ ;  /* 0xffffffc006007824 */ /* 0x002fe600078e00ff */
[----:B------:R3:W-:Y:S02]  /*6a80*/  @P6 STS [R234+0xc], RZ ;  /* 0x00000cffea006388 */ /* 0x0007e40000000800 */
        /* <DEDUP_REMOVED lines=9> */
[--C-:B--2---:R-:W-:Y:S02]  /*6b20*/  @!P6 LEA.HI.X R13, R6, R3, R7.reuse, 0x6, P1 ;  /* 0x00000003060de211 */ /* 0x104fe400008f3407 */
[----:B------:R-:W-:Y:S01]  /*6b30*/  @!P5 LEA R10, P1, R0, R238, 0x1 ;  /* 0x000000ee000ad211 */ /* 0x000fe200078208ff */
[----:B------:R3:W-:Y:S01]  /*6b40*/  @P5 STS [R234+0x2000], RZ ;  /* 0x002000ffea005388 */ /* 0x0007e20000000800 */
[----:B------:R-:W-:Y:S02]  /*6b50*/  LEA.HI.X R4, R6, R4, R7, 0x5, P2 ;  /* 0x0000000406047211 */ /* 0x000fe400010f2c07 */
[C---:B------:R-:W-:Y:S01]  /*6b60*/  @!P4 LEA R8, P2, R0.reuse, R238, 0x1 ;  /* 0x000000ee0008c211 */ /* 0x040fe200078408ff */
[----:B------:R3:W-:Y:S01]  /*6b70*/  @P5 STS [R234+0x2004], RZ ;  /* 0x002004ffea005388 */ /* 0x0007e20000000800 */
[CCC-:B------:R-:W-:Y:S02]  /*6b80*/  @!P5 LEA.HI.X R11, R0.reuse, R240.reuse, R4.reuse, 0x1, P1 ;  /* 0x000000f0000bd211 */ /* 0x1c0fe400008f0c04 */
[C---:B------:R-:W-:Y:S01]  /*6b90*/  @!P4 LEA.HI.X R9, R0.reuse, R240, R4, 0x1, P2 ;  /* 0x000000f00009c211 */ /* 0x040fe200010f0c04 */
[----:B------:R3:W-:Y:S01]  /*6ba0*/  @P5 STS [R234+0x2008], RZ ;  /* 0x002008ffea005388 */ /* 0x0007e20000000800 */
[C---:B------:R-:W-:Y:S01]  /*6bb0*/  @!P3 LEA R6, P1, R0.reuse, R238, 0x1 ;  /* 0x000000ee0006b211 */ /* 0x040fe200078208ff */
[----:B------:R-:W-:Y:S02]  /*6bc0*/  IMAD.MOV.U32 R238, RZ, RZ, R2 ;  /* 0x000000ffffee7224 */ /* 0x000fe400078e0002 */
[----:B------:R3:W-:Y:S01]  /*6bd0*/  @P5 STS [R234+0x200c], RZ ;  /* 0x00200cffea005388 */ /* 0x0007e20000000800 */
[----:B------:R-:W-:Y:S01]  /*6be0*/  @!P3 LEA.HI.X R7, R0, R240, R4, 0x1, P1 ;  /* 0x000000f00007b211 */ /* 0x000fe200008f0c04 */
[----:B------:R-:W-:Y:S02]  /*6bf0*/  IMAD.MOV.U32 R240, RZ, RZ, R3 ;  /* 0x000000fffff07224 */ /* 0x000fe400078e0003 */
        /* <DEDUP_REMOVED lines=52> */
[----:B------:R-:W0:Y:S02]  /*6f40*/  LDGDEPBAR ;  /* 0x00000000000079af */ /* 0x000e240000000000 */
.L_x_449:
[----:B---3--:R-:W-:Y:S01]  /*6f50*/  F2FP.BF16.F32.PACK_AB R2, R86, R87 ;  /* 0x000000575602723e */ /* 0x008fe200000010ff */
[----:B------:R-:W-:Y:S01]  /*6f60*/  STS [R244+0x28000], R85 ;  /* 0x02800055f4007388 */ /* 0x000fe20000000800 */
[----:B------:R-:W-:Y:S01]  /*6f70*/  F2FP.BF16.F32.PACK_AB R0, R14, R15 ;  /* 0x0000000f0e00723e */ /* 0x000fe200000010ff */
[----:B------:R-:W1:Y:S01]  /*6f80*/  LDC R116, c[0x0][0x270] ;  /* 0x00009c00ff747b82 */ /* 0x000e620000000800 */
[----:B------:R-:W-:Y:S02]  /*6f90*/  F2FP.BF16.F32.PACK_AB R3, R18, R19 ;  /* 0x000000131203723e */ /* 0x000fe400000010ff */
[----:B------:R-:W-:Y:S05]  /*6fa0*/  STS [R244+0x28400], R16 ;  /* 0x02840010f4007388 */ /* 0x000fea0000000800 */
[----:B------:R-:W-:Y:S05]  /*6fb0*/  STS [R247+0x28000], R84 ;  /* 0x02800054f7007388 */ /* 0x000fea0000000800 */
[----:B------:R2:W-:Y:S05]  /*6fc0*/  STS [R247+0x28400], R2 ;  /* 0x02840002f7007388 */ /* 0x0005ea0000000800 */
[----:B------:R-:W-:Y:S05]  /*6fd0*/  STS [R245+0x28000], R5 ;  /* 0x02800005f5007388 */ /* 0x000fea0000000800 */
[----:B------:R3:W-:Y:S05]  /*6fe0*/  STS [R245+0x28400], R0 ;  /* 0x02840000f5007388 */ /* 0x0007ea0000000800 */
[----:B------:R-:W-:Y:S01]  /*6ff0*/  STS [R246+0x28000], R17 ;  /* 0x02800011f6007388 */ /* 0x000fe20000000800 */
[----:B-1----:R-:W-:Y:S04]  /*7000*/  IMAD R235, R116, UR21, RZ ;  /* 0x0000001574eb7c24 */ /* 0x002fe8000f8e02ff */
[----:B------:R-:W-:Y:S01]  /*7010*/  STS [R246+0x28400], R3 ;  /* 0x02840003f6007388 */ /* 0x000fe20000000800 */
[----:B------:R-:W-:Y:S01]  /*7020*/  BAR.SYNC.DEFER_BLOCKING 0x0 ;  /* 0x0000000000007b1d */ /* 0x000fe20000010000 */
[----:B--2---:R-:W-:Y:S05]  /*7030*/  IMAD.U32 R2, R235, -0x40, RZ ;  /* 0xffffffc0eb027824 */ /* 0x004fea00078e00ff */
[C---:B------:R-:W-:Y:S02]  /*7040*/  LEA R232, P1, R2.reuse, R232, 0x2 ;  /* 0x000000e802e87211 */ /* 0x040fe400078210ff */
[----:B---3--:R-:W-:Y:S02]  /*7050*/  LEA R0, R231, UR4, 0x1 ;  /* 0x00000004e7007c11 */ /* 0x008fe4000f8e08ff */
[----:B------:R-:W-:Y:S01]  /*7060*/  LEA.HI.X.SX32 R233, R2, R233, 0x2, P1 ;  /* 0x000000e902e97211 */ /* 0x000fe200008f16ff */
        /* <DEDUP_REMOVED lines=157> */
.L_x_450:
[----:B------:R-:W-:Y:S01]  /*7a40*/  LDSM.16.M88.4 R128, [R226] ;  /* 0x00000000e280783b */ /* 0x000fe20000000200 */
[----:B---3--:R-:W-:Y:S01]  /*7a50*/  IMAD.MOV.U32 R2, RZ, RZ, R197 ;  /* 0x000000ffff027224 */ /* 0x008fe200078e00c5 */
[----:B------:R-:W-:Y:S01]  /*7a60*/  ULOP3.LUT UR9, UR8, 0x1, URZ, 0xc0, !UPT ;  /* 0x0000000108097892 */ /* 0x000fe2000f8ec03f */
[----:B------:R-:W-:Y:S01]  /*7a70*/  IMAD.MOV.U32 R3, RZ, RZ, R196 ;  /* 0x000000ffff037224 */ /* 0x000fe200078e00c4 */
[----:B------:R-:W1:Y:S01]  /*7a80*/  LDSM.16.MT88.4 R16, [R0+0x18000] ;  /* 0x018000000010783b */ /* 0x000e620000004200 */
[----:B------:R-:W-:Y:S01]  /*7a90*/  UISETP.GT.AND UP2, UPT, UR8, UR17, UPT ;  /* 0x000000110800728c */ /* 0x000fe2000bf44270 */
[----:B------:R-:W-:Y:S01]  /*7aa0*/  @P0 IADD3 R2, P1, R2, UR12, RZ ;  /* 0x0000000c02020c10 */ /* 0x000fe2000ff3e0ff */
[----:B------:R-:W-:Y:S01]  /*7ab0*/  UISETP.NE.U32.AND UP0, UPT, UR9, 0x1, UPT ;  /* 0x000000010900788c */ /* 0x000fe2000bf05070 */
[----:B------:R-:W2:Y:S01]  /*7ac0*/  LDSM.16.M88.4 R124, [R226+0x1000] ;  /* 0x00100000e27c783b */ /* 0x000ea20000000200 */
[----:B------:R-:W-:Y:S02]  /*7ad0*/  @UP3 UIADD3 UR10, UP1, UR12, -0x100, URZ ;  /* 0xffffff000c0a3890 */ /* 0x000fe4000ff3e03f */
[----:B------:R-:W-:Y:S01]  /*7ae0*/  UIADD3 UR8, UR8, -0x1, URZ ;  /* 0xffffffff08087890 */ /* 0x000fe2000fffe03f */
[----:B------:R-:W3:Y:S01]  /*7af0*/  LDSM.16.MT88.4 R96, [R0+0x1a000] ;  /* 0x01a000000060783b */ /* 0x000ee20000004200 */
[----:B------:R-:W-:Y:S03]  /*7b00*/  @UP3 UIADD3.X UR9, UR11, -0x1, URZ, UP1, !UPT ;  /* 0xffffffff0b093890 */ /* 0x000fe60008ffe43f */
[----:B------:R-:W4:Y:S01]  /*7b10*/  LDSM.16.MT88.4 R112, [R0+0x1c000] ;  /* 0x01c000000070783b */ /* 0x000f220000004200 */
[----:B------:R-:W-:Y:S03]  /*7b20*/  @UP3 UMOV UR12, UR10 ;  /* 0x0000000a000c3c82 */ /* 0x000fe60008000000 */
[----:B------:R-:W4:Y:S04]  /*7b30*/  LDSM.16.MT88.4 R196, [R0+0x1e000] ;  /* 0x01e0000000c4783b */ /* 0x000f280000004200 */
[----:B------:R-:W-:Y:S04]  /*7b40*/  LDSM.16.M88.4 R200, [R227] ;  /* 0x00000000e3c8783b */ /* 0x000fe80000000200 */
[----:B------:R-:W4:Y:S04]  /*7b50*/  LDSM.16.MT88.4 R204, [R0+0x18800] ;  /* 0x0188000000cc783b */ /* 0x000f280000004200 */
[----:B------:R-:W4:Y:S04]  /*7b60*/  LDSM.16.M88.4 R208, [R227+0x1000] ;  /* 0x00100000e3d0783b */ /* 0x000f280000000200 */
[----:B------:R-:W4:Y:S01]  /*7b70*/  LDSM.16.MT88.4 R212, [R0+0x1a800] ;  /* 0x01a8000000d4783b */ /* 0x000f220000004200 */
        /* <DEDUP_REMOVED lines=26> */
[----:B------:R-:W-:Y:S05]  /*7d20*/  LDSM.16.M88.4 R212, [R228+0x1000] ;  /* 0x00100000e4d4783b */ /* 0x000fea0000000200 */
[-C--:B-1----:R-:W-:Y:S06]  /*7d30*/  HMMA.16816.F32.BF16 R100, R200, R196.reuse, R100 ;  /* 0x000000c4c864723c */ /* 0x082fec0000041864 */
[C---:B------:R-:W-:Y:S06]  /*7d40*/  HMMA.16816.F32.BF16 R104, R208.reuse, R196, R104 ;  /* 0x000000c4d068723c */ /* 0x040fec0000041868 */
[-C--:B------:R-:W-:Y:S06]  /*7d50*/  HMMA.16816.F32.BF16 R108, R208, R198.reuse, R108 ;  /* 0x000000c6d06c723c */ /* 0x080fec000004186c */
[C---:B------:R-:W-:Y:S01]  /*7d60*/  HMMA.16816.F32.BF16 R112, R200.reuse, R198, R112 ;  /* 0x000000c6c870723c */ /* 0x040fe20000041870 */
[----:B------:R-:W-:Y:S05]  /*7d70*/  LDSM.16.M88.4 R196, [R228] ;  /* 0x00000000e4c4783b */ /* 0x000fea0000000200 */
[-C--:B--2---:R-:W-:Y:S06]  /*7d80*/  HMMA.16816.F32.BF16 R116, R200, R204.reuse, R116 ;  /* 0x000000ccc874723c */ /* 0x084fec0000041874 */
[C---:B------:R-:W-:Y:S06]  /*7d90*/  HMMA.16816.F32.BF16 R120, R208.reuse, R204, R120 ;  /* 0x000000ccd078723c */ /* 0x040fec0000041878 */
[-C--:B------:R-:W-:Y:S01]  /*7da0*/  HMMA.16816.F32.BF16 R124, R208, R206.reuse, R124 ;  /* 0x000000ced07c723c */ /* 0x080fe2000004187c */
[----:B------:R-:W1:Y:S05]  /*7db0*/  LDSM.16.MT88.4 R208, [R0+0x19000] ;  /* 0x0190000000d0783b */ /* 0x000e6a0000004200 */
[----:B------:R-:W-:Y:S01]  /*7dc0*/  HMMA.16816.F32.BF16 R128, R200, R206, R128 ;  /* 0x000000cec880723c */ /* 0x000fe20000041880 */
[----:B------:R-:W2:Y:S04]  /*7dd0*/  LDSM.16.MT88.4 R200, [R0+0x1b000] ;  /* 0x01b0000000c8783b */ /* 0x000ea80000004200 */
[----:B------:R-:W3:Y:S01]  /*7de0*/  LDSM.16.MT88.4 R204, [R0+0x1d000] ;  /* 0x01d0000000cc783b */ /* 0x000ee20000004200 */
        /* <DEDUP_REMOVED lines=10> */
[-C--:B---3--:R-:W-:Y:S06]  /*7e90*/  HMMA.16816.F32.BF16 R100, R196, R204.reuse, R100 ;  /* 0x000000ccc464723c */ /* 0x088fec0000041864 */
        /* <DEDUP_REMOVED lines=15> */
[----:B------:R1:W2:Y:S05]  /*7f90*/  LDSM.16.MT88.4 R204, [R0+0x1f800] ;  /* 0x01f8000000cc783b */ /* 0x0002aa0000004200 */
[-C--:B---3--:R-:W-:Y:S06]  /*7fa0*/  HMMA.16816.F32.BF16 R84, R200, R196.reuse, R84 ;  /* 0x000000c4c854723c */ /* 0x088fec0000041854 */
[C---:B------:R-:W-:Y:S06]  /*7fb0*/  HMMA.16816.F32.BF16 R88, R212.reuse, R196, R88 ;  /* 0x000000c4d458723c */ /* 0x040fec0000041858 */
[-C--:B------:R-:W-:Y:S05]  /*7fc0*/  HMMA.16816.F32.BF16 R92, R212, R198.reuse, R92 ;  /* 0x000000c6d45c723c */ /* 0x080fea000004185c */
[C---:B------:R-:W-:Y:S01]  /*7fd0*/  IMAD.SHL.U32 R197, R235.reuse, 0x20, RZ ;  /* 0x00000020ebc57824 */ /* 0x040fe200078e00ff */
[C---:B------:R-:W-:Y:S05]  /*7fe0*/  HMMA.16816.F32.BF16 R96, R200.reuse, R198, R96 ;  /* 0x000000c6c860723c */ /* 0x040fea0000041860 */
[----:B-1----:R-:W-:Y:S01]  /*7ff0*/  IMAD.MOV.U32 R0, RZ, RZ, R3 ;  /* 0x000000ffff007224 */ /* 0x002fe200078e0003 */
[-C--:B----4-:R-:W-:Y:S05]  /*8000*/  HMMA.16816.F32.BF16 R100, R200, R208.reuse, R100 ;  /* 0x000000d0c864723c */ /* 0x090fea0000041864 */
[----:B------:R-:W-:Y:S01]  /*8010*/  @P0 IADD3.X R3, R0, UR11, RZ, P1, !PT ;  /* 0x0000000b00030c10 */ /* 0x000fe20008ffe4ff */
[C---:B------:R-:W-:Y:S01]  /*8020*/  HMMA.16816.F32.BF16 R104, R212.reuse, R208, R104 ;  /* 0x000000d0d468723c */ /* 0x040fe20000041868 */
[----:B------:R-:W-:Y:S03]  /*8030*/  @UP3 UMOV UR11, UR9 ;  /* 0x00000009000b3c82 */ /* 0x000fe60008000000 */
[----:B------:R-:W5:Y:S01]  /*8040*/  @P0 LDG.E R248, desc[UR6][R2.64+-0x100] ;  /* 0xffff000602f80981 */ /* 0x000f62000c1e1900 */
[C---:B------:R-:W-:Y:S01]  /*8050*/  IMAD R0, R235.reuse, 0x18, RZ ;  /* 0x00000018eb007824 */ /* 0x040fe200078e02ff */
[-C--:B------:R-:W-:Y:S02]  /*8060*/  HMMA.16816.F32.BF16 R108, R212, R210.reuse, R108 ;  /* 0x000000d2d46c723c */ /* 0x080fe4000004186c */
[----:B------:R1:W5:Y:S04]  /*8070*/  @P0 LDG.E R249, desc[UR6][R2.64+-0xe0] ;  /* 0xffff200602f90981 */ /* 0x000368000c1e1900 */
[C---:B------:R-:W-:Y:S01]  /*8080*/  HMMA.16816.F32.BF16 R112, R200.reuse, R210, R112 ;  /* 0x000000d2c870723c */ /* 0x040fe20000041870 */
[----:B------:R3:W-:Y:S05]  /*8090*/  REDG.E.ADD.F32.FTZ.RN.STRONG.GPU desc[UR6][R232.64], R4 ;  /* 0x00000004e80079a6 */ /* 0x0007ea000c10f386 */
[-C--:B--2---:R-:W-:Y:S06]  /*80a0*/  HMMA.16816.F32.BF16 R116, R200, R204.reuse, R116 ;  /* 0x000000ccc874723c */ /* 0x084fec0000041874 */
[C---:B------:R-:W-:Y:S06]  /*80b0*/  HMMA.16816.F32.BF16 R120, R212.reuse, R204, R120 ;  /* 0x000000ccd478723c */ /* 0x040fec0000041878 */
[-C--:B------:R-:W-:Y:S05]  /*80c0*/  HMMA.16816.F32.BF16 R124, R212, R206.reuse, R124 ;  /* 0x000000ced47c723c */ /* 0x080fea000004187c */
[----:B------:R-:W-:Y:S01]  /*80d0*/  IMAD.SHL.U32 R205, R235, 0x8, RZ ;  /* 0x00000008ebcd7824 */ /* 0x000fe200078e00ff */
[----:B------:R-:W-:Y:S05]  /*80e0*/  HMMA.16816.F32.BF16 R128, R200, R206, R128 ;  /* 0x000000cec880723c */ /* 0x000fea0000041880 */
[-C--:B-1----:R-:W-:Y:S01]  /*80f0*/  LEA R2, P0, R205, R232.reuse, 0x2 ;  /* 0x000000e8cd027211 */ /* 0x082fe200078010ff */
[C---:B------:R-:W-:Y:S02]  /*8100*/  IMAD.SHL.U32 R204, R235.reuse, 0x10, RZ ;  /* 0x00000010ebcc7824 */ /* 0x040fe400078e00ff */
[----:B------:R-:W-:Y:S03]  /*8110*/  IMAD R200, R235, 0x28, RZ ;  /* 0x00000028ebc87824 */ /* 0x000fe600078e02ff */
[-C--:B------:R-:W-:Y:S02]  /*8120*/  LEA.HI.X.SX32 R3, R205, R233.reuse, 0x2, P0 ;  /* 0x000000e9cd037211 */ /* 0x080fe400000f16ff */
[-C--:B------:R-:W-:Y:S02]  /*8130*/  LEA R198, P1, R204, R232.reuse, 0x2 ;  /* 0x000000e8ccc67211 */ /* 0x080fe400078210ff */
[-C--:B---3--:R-:W-:Y:S01]  /*8140*/  LEA R4, P0, R0, R232.reuse, 0x2 ;  /* 0x000000e800047211 */ /* 0x088fe200078010ff */
        /* <DEDUP_REMOVED lines=12> */
[CC--:B------:R-:W-:Y:S02]  /*8210*/  LEA R4, P1, R0.reuse, R232.reuse, 0x2 ;  /* 0x000000e800047211 */ /* 0x0c0fe400078210ff */
[CC--:B--2---:R-:W-:Y:S01]  /*8220*/  LEA R8, P0, R235.reuse, R232.reuse, 0x2 ;  /* 0x000000e8eb087211 */ /* 0x0c4fe200078010ff */
[----:B------:R1:W-:Y:S01]  /*8230*/  REDG.E.ADD.F32.FTZ.RN.STRONG.GPU desc[UR6][R6.64], R9 ;  /* 0x00000009060079a6 */ /* 0x0003e2000c10f386 */
[-C--:B------:R-:W-:Y:S05]  /*8240*/  LEA.HI.X.SX32 R5, R0, R233.reuse, 0x2, P1 ;  /* 0x000000e900057211 */ /* 0x080fea00008f16ff */
[----:B------:R2:W-:Y:S01]  /*8250*/  REDG.E.ADD.F32.FTZ.RN.STRONG.GPU desc[UR6][R4.64], R10 ;  /* 0x0000000a040079a6 */ /* 0x0005e2000c10f386 */
[-C--:B-1----:R-:W-:Y:S01]  /*8260*/  LEA.HI.X.SX32 R9, R235, R233.reuse, 0x2, P0 ;  /* 0x000000e9eb097211 */ /* 0x082fe200000f16ff */
[----:B------:R-:W-:Y:S04]  /*8270*/  VIADD R7, R204, 0x20 ;  /* 0x00000020cc077836 */ /* 0x000fe80000000000 */
[----:B------:R1:W-:Y:S01]  /*8280*/  REDG.E.ADD.F32.FTZ.RN.STRONG.GPU desc[UR6][R8.64], R11 ;  /* 0x0000000b080079a6 */ /* 0x0003e2000c10f386 */
[-C--:B------:R-:W-:Y:S01]  /*8290*/  LEA R6, P0, R7, R232.reuse, 0x2 ;  /* 0x000000e807067211 */ /* 0x080fe200078010ff */
[----:B------:R-:W-:Y:S02]  /*82a0*/  IMAD.IADD R0, R205, 0x1, R7 ;  /* 0x00000001cd007824 */ /* 0x000fe400078e0207 */
[----:B------:R-:W-:Y:S01]  /*82b0*/  REDG.E.ADD.F32.FTZ.RN.STRONG.GPU desc[UR6][R232.64+0x80], R16 ;  /* 0x00008010e80079a6 */ /* 0x000fe2000c10f386 */
[-C--:B------:R-:W-:Y:S01]  /*82c0*/  LEA.HI.X.SX32 R7, R7, R233.reuse, 0x2, P0 ;  /* 0x000000e907077211 */ /* 0x080fe200000f16ff */
[C---:B--2---:R-:W-:Y:S01]  /*82d0*/  IMAD.IADD R5, R205.reuse, 0x1, R0 ;  /* 0x00000001cd057824 */ /* 0x044fe200078e0200 */
[CC--:B------:R-:W-:Y:S01]  /*82e0*/  LEA R196, P0, R0.reuse, R232.reuse, 0x2 ;  /* 0x000000e800c47211 */ /* 0x0c0fe200078010ff */
[----:B------:R-:W-:Y:S02]  /*82f0*/  REDG.E.ADD.F32.FTZ.RN.STRONG.GPU desc[UR6][R2.64+0x80], R17 ;  /* 0x00008011020079a6 */ /* 0x000fe4000c10f386 */
[C---:B------:R-:W-:Y:S01]  /*8300*/  IMAD.IADD R4, R205.reuse, 0x1, R5 ;  /* 0x00000001cd047824 */ /* 0x040fe200078e0205 */
        /* <DEDUP_REMOVED lines=21> */
[C---:B------:R-:W-:Y:S01]  /*8460*/  IMAD.IADD R0, R205.reuse, 0x1, R8 ;  /* 0x00000001cd007824 */ /* 0x040fe200078e0208 */
[CC--:B--2---:R-:W-:Y:S04]  /*8470*/  LEA R6, P0, R8.reuse, R232.reuse, 0x2 ;  /* 0x000000e808067211 */ /* 0x0c4fe800078010ff */
[-C--:B------:R-:W-:Y:S01]  /*8480*/  LEA.HI.X.SX32 R7, R8, R233.reuse, 0x2, P0 ;  /* 0x000000e908077211 */ /* 0x080fe200000f16ff */
[C---:B---3--:R-:W-:Y:S01]  /*8490*/  IMAD.IADD R5, R205.reuse, 0x1, R0 ;  /* 0x00000001cd057824 */ /* 0x048fe200078e0200 */
[CC--:B------:R-:W-:Y:S03]  /*84a0*/  LEA R12, P0, R0.reuse, R232.reuse, 0x2 ;  /* 0x000000e8000c7211 */ /* 0x0c0fe600078010ff */
[----:B------:R1:W-:Y:S01]  /*84b0*/  REDG.E.ADD.F32.FTZ.RN.STRONG.GPU desc[UR6][R6.64], R86 ;  /* 0x00000056060079a6 */ /* 0x0003e2000c10f386 */
[----:B------:R-:W-:Y:S01]  /*84c0*/  IMAD.IADD R4, R205, 0x1, R5 ;  /* 0x00000001cd047824 */ /* 0x000fe200078e0205 */
[-C--:B------:R-:W-:Y:S02]  /*84d0*/  LEA.HI.X.SX32 R13, R0, R233.reuse, 0x2, P0 ;  /* 0x000000e9000d7211 */ /* 0x080fe400000f16ff */
[-C--:B------:R-:W-:Y:S01]  /*84e0*/  LEA R8, P1, R5, R232.reuse, 0x2 ;  /* 0x000000e805087211 */ /* 0x080fe200078210ff */
[----:B------:R-:W-:Y:S01]  /*84f0*/  IMAD.IADD R0, R205, 0x1, R4 ;  /* 0x00000001cd007824 */ /* 0x000fe200078e0204 */
[CC--:B------:R-:W-:Y:S01]  /*8500*/  LEA R10, P0, R4.reuse, R232.reuse, 0x2 ;  /* 0x000000e8040a7211 */ /* 0x0c0fe200078010ff */
        /* <DEDUP_REMOVED lines=15> */
[C---:B------:R-:W-:Y:S03]  /*8600*/  IMAD.IADD R0, R205.reuse, 0x1, R8 ;  /* 0x00000001cd007824 */ /* 0x040fe600078e0208 */
[----:B------:R-:W-:Y:S04]  /*8610*/  REDG.E.ADD.F32.FTZ.RN.STRONG.GPU desc[UR6][R2.64+0x180], R97 ;  /* 0x00018061020079a6 */ /* 0x000fe8000c10f386 */
[----:B------:R-:W-:Y:S01]  /*8620*/  LDSM.16.MT88.4 R88, [R216+0x6000] ;  /* 0x00600000d858783b */ /* 0x000fe20000004200 */
[CC--:B-1----:R-:W-:Y:S04]  /*8630*/  LEA R6, P0, R8.reuse, R232.reuse, 0x2 ;  /* 0x000000e808067211 */ /* 0x0c2fe800078010ff */
        /* <DEDUP_REMOVED lines=105> */
[C---:B--2---:R-:W-:Y:S04]  /*8cd0*/  IMAD.IADD R8, R205.reuse, 0x1, R0 ;  /* 0x00000001cd087824 */ /* 0x044fe800078e0200 */
[----:B------:R2:W-:Y:S04]  /*8ce0*/  REDG.E.ADD.F32.FTZ.RN.STRONG.GPU desc[UR6][R4.64], R123 ;  /* 0x0000007b040079a6 */ /* 0x0005e8000c10f386 */
[----:B------:R-:W-:Y:S04]  /*8cf0*/  REDG.E.ADD.F32.FTZ.RN.STRONG.GPU desc[UR6][R232.64+0x380], R128 ;  /* 0x00038080e80079a6 */ /* 0x000fe8000c10f386 */
[----:B------:R3:W-:Y:S01]  /*8d00*/  REDG.E.ADD.F32.FTZ.RN.STRONG.GPU desc[UR6][R2.64+0x380], R129 ;  /* 0x00038081020079a6 */ /* 0x0007e2000c10f386 */
[CC--:B-1----:R-:W-:Y:S04]  /*8d10*/  LEA R6, P0, R0.reuse, R232.reuse, 0x2 ;  /* 0x000000e800067211 */ /* 0x0c2fe800078010ff */
[-C--:B------:R-:W-:Y:S01]  /*8d20*/  LEA.HI.X.SX32 R7, R0, R233.reuse, 0x2, P0 ;  /* 0x000000e900077211 */ /* 0x080fe200000f16ff */
[C---:B--2---:R-:W-:Y:S01]  /*8d30*/  IMAD.IADD R5, R205.reuse, 0x1, R8 ;  /* 0x00000001cd057824 */ /* 0x044fe200078e0208 */
        /* <DEDUP_REMOVED lines=111> */
[----:B------:R-:W-:Y:S01]  /*9430*/  F2FP.BF16.F32.PACK_AB R84, R33, R32 ;  /* 0x000000202154723e */ /* 0x000fe200000010ff */
[----:B------:R-:W-:Y:S01]  /*9440*/  FMUL.FTZ R132, R132, UR5 ;  /* 0x0000000584847c20 */ /* 0x000fe20008410000 */
        /* <DEDUP_REMOVED lines=99> */
[----:B------:R-:W-:-:S02]  /*9a80*/  F2FP.BF16.F32.PACK_AB R3, R3, R194 ;  /* 0x000000c20303723e */ /* 0x000fc400000010ff */
[----:B------:R-:W-:Y:S02]  /*9a90*/  F2FP.BF16.F32.PACK_AB R6, R6, R184 ;  /* 0x000000b80606723e */ /* 0x000fe400000010ff */
        /* <DEDUP_REMOVED lines=112> */
.L_x_452:
[----:B-1----:R-:W2:Y:S01]  /*a1a0*/  LDL R0, [R1+0x1c] ;  /* 0x00001c0001007983 */ /* 0x002ea20000100800 */
[----:B------:R-:W-:Y:S01]  /*a1b0*/  @UP0 UIADD3 UR14, UR22, UR39, URZ ;  /* 0x00000027160e0290 */ /* 0x000fe2000fffe03f */
[----:B------:R-:W-:Y:S01]  /*a1c0*/  @UP0 ULDC.64 UR10, c[0x0][0x458] ;  /* 0x00011600000a0ab9 */ /* 0x000fe20000000a00 */
[----:B------:R-:W-:Y:S02]  /*a1d0*/  USHF.L.U32 UR5, UR18, 0x6, URZ ;  /* 0x0000000612057899 */ /* 0x000fe4000800063f */
[----:B------:R-:W-:Y:S02]  /*a1e0*/  @UP0 UIMAD.WIDE.U32 UR12, UR14, UR10, URZ ;  /* 0x0000000a0e0c02a5 */ /* 0x000fe4000f8e003f */
[----:B------:R-:W-:-:S04]  /*a1f0*/  @UP0 UIMAD UR14, UR14, UR11, URZ ;  /* 0x0000000b0e0e02a4 */ /* 0x000fc8000f8e023f */
[----:B------:R-:W-:-:S03]  /*a200*/  @UP0 UIADD3 UR19, UR13, UR14, URZ ;  /* 0x0000000e0d130290 */ /* 0x000fc6000fffe03f */
[----:B------:R-:W-:Y:S01]  /*a210*/  @UP0 UMOV UR13, UR12 ;  /* 0x0000000c000d0c82 */ /* 0x000fe20008000000 */
[----:B--2---:R-:W-:Y:S01]  /*a220*/  LEA R0, R0, UR4, 0x1 ;  /* 0x0000000400007c11 */ /* 0x004fe2000f8e08ff */
[----:B------:R-:W-:Y:S07]  /*a230*/  @P0 BRA `(.L_x_453) ;  /* 0x0000000000340947 */ /* 0x000fee0003800000 */
        /* <DEDUP_REMOVED lines=11> */
[----:B------:R-:W-:-:S03]  /*a2f0*/  UIADD3 UR19, UR13, UR15, URZ ;  /* 0x0000000f0d137290 */ /* 0x000fc6000fffe03f */
[----:B------:R-:W-:-:S09]  /*a300*/  UMOV UR13, UR12 ;  /* 0x0000000c000d7c82 */ /* 0x000fd20008000000 */
.L_x_453:
[----:B------:R-:W-:Y:S01]  /*a310*/  BAR.SYNC.DEFER_BLOCKING 0x0 ;  /* 0x0000000000007b1d */ /* 0x000fe20000010000 */
[----:B------:R-:W-:Y:S01]  /*a320*/  USHF.R.S32.HI UR12, URZ, 0x1f, UR5 ;  /* 0x0000001f3f0c7899 */ /* 0x000fe20008011405 */
[--C-:B------:R-:W-:Y:S01]  /*a330*/  SHF.R.S32.HI R5, RZ, 0x1f, R242.reuse ;  /* 0x0000001fff057819 */ /* 0x100fe200000114f2 */
[----:B------:R-:W-:Y:S01]  /*a340*/  IMAD.U32 R2, RZ, RZ, UR8 ;  /* 0x00000008ff027e24 */ /* 0x000fe2000f8e00ff */
[----:B------:R-:W-:Y:S01]  /*a350*/  UIMAD UR16, UR18, -0x40, UR16 ;  /* 0xffffffc0121078a4 */ /* 0x000fe2000f8e0210 */
[----:B------:R-:W-:Y:S01]  /*a360*/  IMAD.MOV.U32 R4, RZ, RZ, R242 ;  /* 0x000000ffff047224 */ /* 0x000fe200078e00f2 */
[----:B------:R-:W-:Y:S01]  /*a370*/  UIMAD UR14, UR12, UR8, URZ ;  /* 0x000000080c0e72a4 */ /* 0x000fe2000f8e023f */
[----:B------:R-:W-:Y:S01]  /*a380*/  BSSY B0, `(.L_x_454) ;  /* 0x0000037000007945 */ /* 0x000fe20003800000 */
[----:B------:R-:W1:Y:S01]  /*a390*/  S2R R31, SR_TID.X ;  /* 0x00000000001f7919 */ /* 0x000e620000002100 */
[----:B------:R-:W-:Y:S01]  /*a3a0*/  IMAD.WIDE.U32 R2, R2, UR5, R4 ;  /* 0x0000000502027c25 */ /* 0x000fe2000f8e0004 */
[----:B------:R-:W-:Y:S01]  /*a3b0*/  UIMAD UR14, UR5, UR9, UR14 ;  /* 0x00000009050e72a4 */ /* 0x000fe2000f8e020e */
[----:B------:R-:W2:Y:S01]  /*a3c0*/  S2R R64, SR_TID.X ;  /* 0x0000000000407919 */ /* 0x000ea20000002100 */
[----:B------:R-:W-:Y:S01]  /*a3d0*/  USHF.R.S32.HI UR17, URZ, 0x1f, UR55 ;  /* 0x0000001f3f117899 */ /* 0x000fe20008011437 */
[----:B------:R-:W-:Y:S01]  /*a3e0*/  IADD3 R2, P0, R2, UR20, RZ ;  /* 0x0000001402027c10 */ /* 0x000fe2000ff1e0ff */
[----:B------:R-:W-:-:S02]  /*a3f0*/  VIADD R28, R242, 0x40 ;  /* 0x00000040f21c7836 */ /* 0x000fc40000000000 */
[----:B------:R-:W-:Y:S01]  /*a400*/  IMAD.U32 R6, RZ, RZ, UR14 ;  /* 0x0000000eff067e24 */ /* 0x000fe2000f8e00ff */
[----:B------:R-:W-:Y:S01]  /*a410*/  ULDC.64 UR14, c[0x0][0x468] ;  /* 0x00011a00000e7ab9 */ /* 0x000fe20000000a00 */
[----:B------:R-:W-:Y:S01]  /*a420*/  VIADD R11, R242, 0x80 ;  /* 0x00000080f20b7836 */ /* 0x000fe20000000000 */
[----:B------:R-:W-:Y:S02]  /*a430*/  UIMAD UR17, UR17, UR14, URZ ;  /* 0x0000000e111172a4 */ /* 0x000fe4000f8e023f */
[----:B------:R-:W-:Y:S01]  /*a440*/  IADD3.X R3, R3, UR21, R6, P0, !PT ;  /* 0x0000001503037c10 */ /* 0x000fe200087fe406 */
[----:B------:R3:W4:Y:S01]  /*a450*/  LDS.128 R44, [R0+0x19000] ;  /* 0x01900000002c7984 */ /* 0x0007220000000c00 */
[----:B------:R-:W-:Y:S01]  /*a460*/  MOV R6, UR14 ;  /* 0x0000000e00067c02 */ /* 0x000fe20008000f00 */
[----:B------:R-:W-:Y:S02]  /*a470*/  UIMAD UR15, UR55, UR15, UR17 ;  /* 0x0000000f370f72a4 */ /* 0x000fe4000f8e0211 */
[----:B------:R3:W3:Y:S04]  /*a480*/  LDS.128 R40, [R0+0x1b000] ;  /* 0x01b0000000287984 */ /* 0x0006e80000000c00 */
[----:B------:R3:W3:Y:S04]  /*a490*/  LDS.128 R36, [R0+0x1d000] ;  /* 0x01d0000000247984 */ /* 0x0006e80000000c00 */
[----:B------:R3:W3:Y:S04]  /*a4a0*/  LDS.128 R32, [R0+0x1f000] ;  /* 0x01f0000000207984 */ /* 0x0006e80000000c00 */
[----:B------:R3:W3:Y:S01]  /*a4b0*/  LDS.128 R60, [R0+0x21000] ;  /* 0x02100000003c7984 */ /* 0x0006e20000000c00 */
[----:B-1----:R-:W-:-:S03]  /*a4c0*/  SHF.R.S32.HI R31, RZ, 0x1f, R31 ;  /* 0x0000001fff1f7819 */ /* 0x002fc6000001141f */
[----:B------:R1:W1:Y:S01]  /*a4d0*/  LDS.128 R56, [R0+0x23000] ;  /* 0x0230000000387984 */ /* 0x0002620000000c00 */
[----:B--2---:R-:W-:-:S03]  /*a4e0*/  LEA.HI R31, R31, R64, RZ, 0x3 ;  /* 0x000000401f1f7211 */ /* 0x004fc600078f18ff */
[----:B------:R2:W1:Y:S01]  /*a4f0*/  LDS.128 R52, [R0+0x25000] ;  /* 0x0250000000347984 */ /* 0x0004620000000c00 */
[----:B------:R-:W-:-:S03]  /*a500*/  SHF.R.S32.HI R31, RZ, 0x3, R31 ;  /* 0x00000003ff1f7819 */ /* 0x000fc6000001141f */
[----:B------:R2:W1:Y:S01]  /*a510*/  LDS.128 R48, [R0+0x27000] ;  /* 0x0270000000307984 */ /* 0x0004620000000c00 */
[C---:B------:R-:W-:Y:S01]  /*a520*/  ISETP.GE.AND P5, PT, R31.reuse, UR16, PT ;  /* 0x000000101f007c0c */ /* 0x040fe2000bfa6270 */
[----:B------:R-:W-:Y:S01]  /*a530*/  VIADD R7, R31, 0x20 ;  /* 0x000000201f077836 */ /* 0x000fe20000000000 */
[----:B------:R-:W-:-:S04]  /*a540*/  SHF.R.S32.HI R30, RZ, 0x1f, R31 ;  /* 0x0000001fff1e7819 */ /* 0x000fc8000001141f */
[----:B------:R-:W-:Y:S01]  /*a550*/  ISETP.GE.AND P4, PT, R7, UR16, PT ;  /* 0x0000001007007c0c */ /* 0x000fe2000bf86270 */
[----:B------:R-:W-:-:S05]  /*a560*/  IMAD.WIDE.U32 R6, R6, UR55, R2 ;  /* 0x0000003706067c25 */ /* 0x000fca000f8e0002 */
[----:B------:R-:W-:Y:S01]  /*a570*/  IADD3 R10, R7, UR15, RZ ;  /* 0x0000000f070a7c10 */ /* 0x000fe2000fffe0ff */
[----:B----4-:R-:W-:Y:S06]  /*a580*/  @P5 BRA `(.L_x_455) ;  /* 0x0000000000585947 */ /* 0x010fec0003800000 */
[----:B------:R-:W-:Y:S01]  /*a590*/  ULDC UR17, c[0x0][0x2d0] ;  /* 0x0000b40000117ab9 */ /* 0x000fe20000000800 */
[----:B------:R-:W4:Y:S01]  /*a5a0*/  LDS.128 R24, [R0+0x1a000] ;  /* 0x01a0000000187984 */ /* 0x000f220000000c00 */
[----:B------:R-:W-:Y:S01]  /*a5b0*/  ISETP.GE.AND P3, PT, R242, UR17, PT ;  /* 0x00000011f2007c0c */ /* 0x000fe2000bf66270 */
[----:B------:R-:W-:Y:S01]  /*a5c0*/  IMAD.MOV.U32 R2, RZ, RZ, R6 ;  /* 0x000000ffff027224 */ /* 0x000fe200078e0006 */
[----:B------:R-:W-:Y:S01]  /*a5d0*/  ISETP.GE.AND P2, PT, R28, UR17, PT ;  /* 0x000000111c007c0c */ /* 0x000fe2000bf46270 */
[----:B------:R-:W2:Y:S01]  /*a5e0*/  LDS.128 R20, [R0+0x1c000] ;  /* 0x01c0000000147984 */ /* 0x000ea20000000c00 */
[----:B------:R-:W-:Y:S01]  /*a5f0*/  IMAD.MOV.U32 R3, RZ, RZ, R10 ;  /* 0x000000ffff037224 */ /* 0x000fe200078e000a */
[----:B------:R-:W-:Y:S01]  /*a600*/  ISETP.GE.AND P1, PT, R11, UR17, PT ;  /* 0x000000110b007c0c */ /* 0x000fe2000bf26270 */
[----:B------:R-:W-:Y:S01]  /*a610*/  IMAD R29, R30, UR8, RZ ;  /* 0x000000081e1d7c24 */ /* 0x000fe2000f8e02ff */
[----:B------:R-:W3:Y:S01]  /*a620*/  LDS.128 R16, [R0+0x1e000] ;  /* 0x01e0000000107984 */ /* 0x000ee20000000c00 */
[----:B------:R-:W-:Y:S01]  /*a630*/  IMAD.WIDE.U32 R8, R31, UR8, R2 ;  /* 0x000000081f087c25 */ /* 0x000fe2000f8e0002 */
[----:B------:R-:W-:Y:S01]  /*a640*/  ISETP.GE.AND P0, PT, R252, UR17, PT ;  /* 0x00000011fc007c0c */ /* 0x000fe2000bf06270 */
[----:B------:R-:W-:-:S02]  /*a650*/  ULDC.64 UR14, c[0x0][0x3f0] ;  /* 0x0000fc00000e7ab9 */ /* 0x000fc40000000a00 */
[----:B------:R-:W-:Y:S01]  /*a660*/  IMAD R2, R31, UR9, R29 ;  /* 0x000000091f027c24 */ /* 0x000fe2000f8e021d */
[----:B------:R-:W1:Y:S03]  /*a670*/  @!P3 LDS.128 R12, [R0+0x18000] ;  /* 0x01800000000cb984 */ /* 0x000e660000000c00 */
[----:B------:R-:W-:Y:S01]  /*a680*/  IMAD.IADD R3, R2, 0x1, R9 ;  /* 0x0000000102037824 */ /* 0x000fe200078e0209 */
[----:B------:R-:W-:-:S04]  /*a690*/  LEA R2, P6, R8, UR14, 0x1 ;  /* 0x0000000e08027c11 */ /* 0x000fc8000f8c08ff */
[----:B------:R-:W-:-:S05]  /*a6a0*/  LEA.HI.X R3, R8, UR15, R3, 0x1, P6 ;  /* 0x0000000f08037c11 */ /* 0x000fca000b0f0c03 */
[----:B----4-:R4:W-:Y:S04]  /*a6b0*/  @!P2 STG.E.128 desc[UR6][R2.64+0x80], R24 ;  /* 0x000080180200a986 */ /* 0x0109e8000c101d06 */
[----:B--2---:R4:W-:Y:S04]  /*a6c0*/  @!P1 STG.E.128 desc[UR6][R2.64+0x100], R20 ;  /* 0x0001001402009986 */ /* 0x0049e8000c101d06 */
[----:B---3--:R4:W-:Y:S04]  /*a6d0*/  @!P0 STG.E.128 desc[UR6][R2.64+0x180], R16 ;  /* 0x0001801002008986 */ /* 0x0089e8000c101d06 */
[----:B-1----:R4:W-:Y:S02]  /*a6e0*/  @!P3 STG.E.128 desc[UR6][R2.64], R12 ;  /* 0x0000000c0200b986 */ /* 0x0029e4000c101d06 */
.L_x_455:
[----:B------:R-:W-:Y:S05]  /*a6f0*/  BSYNC B0 ;  /* 0x0000000000007941 */ /* 0x000fea0003800000 */
.L_x_454:
[----:B------:R-:W-:Y:S04]  /*a700*/  BSSY B0, `(.L_x_456) ;  /* 0x0000015000007945 */ /* 0x000fe80003800000 */
[----:B------:R-:W-:Y:S05]  /*a710*/  @P4 BRA `(.L_x_457) ;  /* 0x00000000004c4947 */ /* 0x000fea0003800000 */
[----:B----4-:R-:W-:Y:S01]  /*a720*/  IADD3 R2, P0, R31, 0x20, RZ ;  /* 0x000000201f027810 */ /* 0x010fe20007f1e0ff */
        /* <DEDUP_REMOVED lines=14> */
[----:B------:R4:W-:Y:S04]  /*a810*/  @!P3 STG.E.128 desc[UR6][R2.64], R44 ;  /* 0x0000002c0200b986 */ /* 0x0009e8000c101d06 */
[----:B---3--:R4:W-:Y:S04]  /*a820*/  @!P2 STG.E.128 desc[UR6][R2.64+0x80], R40 ;  /* 0x000080280200a986 */ /* 0x0089e8000c101d06 */
[----:B------:R4:W-:Y:S04]  /*a830*/  @!P1 STG.E.128 desc[UR6][R2.64+0x100], R36 ;  /* 0x0001002402009986 */ /* 0x0009e8000c101d06 */
[----:B------:R4:W-:Y:S02]  /*a840*/  @!P0 STG.E.128 desc[UR6][R2.64+0x180], R32 ;  /* 0x0001802002008986 */ /* 0x0009e4000c101d06 */
.L_x_457:
[----:B------:R-:W-:Y:S05]  /*a850*/  BSYNC B0 ;  /* 0x0000000000007941 */ /* 0x000fea0003800000 */
.L_x_456:
[----:B----4-:R-:W-:Y:S01]  /*a860*/  IMAD.U32 R2, RZ, RZ, UR10 ;  /* 0x0000000aff027e24 */ /* 0x010fe2000f8e00ff */
[----:B------:R-:W-:Y:S01]  /*a870*/  UIMAD UR12, UR12, UR10, URZ ;  /* 0x0000000a0c0c72a4 */ /* 0x000fe2000f8e023f */
[----:B------:R-:W4:Y:S01]  /*a880*/  LDS.128 R24, [R0+0x20000] ;  /* 0x0200000000187984 */ /* 0x000f220000000c00 */
[----:B------:R-:W-:Y:S01]  /*a890*/  USHF.R.S32.HI UR14, URZ, 0x1f, UR55 ;  /* 0x0000001f3f0e7899 */ /* 0x000fe20008011437 */
[----:B------:R-:W-:Y:S01]  /*a8a0*/  IMAD.WIDE.U32 R2, R2, UR5, R4 ;  /* 0x0000000502027c25 */ /* 0x000fe2000f8e0004 */
[----:B------:R-:W-:Y:S01]  /*a8b0*/  UIMAD UR5, UR5, UR11, UR12 ;  /* 0x0000000b050572a4 */ /* 0x000fe2000f8e020c */
[----:B------:R-:W4:Y:S01]  /*a8c0*/  LDS.128 R20, [R0+0x22000] ;  /* 0x0220000000147984 */ /* 0x000f220000000c00 */
[----:B------:R-:W-:Y:S01]  /*a8d0*/  ULDC.64 UR8, c[0x0][0x470] ;  /* 0x00011c0000087ab9 */ /* 0x000fe20000000a00 */
[----:B------:R-:W-:Y:S01]  /*a8e0*/  BSSY B0, `(.L_x_458) ;  /* 0x000001e000007945 */ /* 0x000fe20003800000 */
[----:B------:R-:W-:Y:S01]  /*a8f0*/  IADD3 R2, P0, R2, UR13, RZ ;  /* 0x0000000d02027c10 */ /* 0x000fe2000ff1e0ff */
[----:B------:R-:W4:Y:S04]  /*a900*/  LDS.128 R16, [R0+0x24000] ;  /* 0x0240000000107984 */ /* 0x000f280000000c00 */
[----:B------:R1:W4:Y:S02]  /*a910*/  LDS.128 R12, [R0+0x26000] ;  /* 0x02600000000c7984 */ /* 0x0003240000000c00 */
[----:B-123--:R-:W-:Y:S01]  /*a920*/  IMAD.U32 R0, RZ, RZ, UR5 ;  /* 0x00000005ff007e24 */ /* 0x00efe2000f8e00ff */
[----:B------:R-:W-:-:S04]  /*a930*/  UIMAD UR5, UR14, UR8, URZ ;  /* 0x000000080e0572a4 */ /* 0x000fc8000f8e023f */
[----:B------:R-:W-:Y:S01]  /*a940*/  IADD3.X R3, R3, UR19, R0, P0, !PT ;  /* 0x0000001303037c10 */ /* 0x000fe200087fe400 */
[----:B------:R-:W-:Y:S01]  /*a950*/  UIMAD UR9, UR55, UR9, UR5 ;  /* 0x00000009370972a4 */ /* 0x000fe2000f8e0205 */
[----:B------:R-:W-:-:S05]  /*a960*/  MOV R0, UR8 ;  /* 0x0000000800007c02 */ /* 0x000fca0008000f00 */
[----:B------:R-:W-:-:S05]  /*a970*/  IMAD.WIDE.U32 R4, R0, UR55, R2 ;  /* 0x0000003700047c25 */ /* 0x000fca000f8e0002 */
[----:B------:R-:W-:Y:S01]  /*a980*/  IADD3 R8, R5, UR9, RZ ;  /* 0x0000000905087c10 */ /* 0x000fe2000fffe0ff */
[----:B----4-:R-:W-:Y:S06]  /*a990*/  @P5 BRA `(.L_x_459) ;  /* 0x0000000000485947 */ /* 0x010fec0003800000 */
        /* <DEDUP_REMOVED lines=14> */
[----:B------:R1:W-:Y:S04]  /*aa80*/  @!P3 STG.E.128 desc[UR6][R2.64], R24 ;  /* 0x000000180200b986 */ /* 0x0003e8000c101d06 */
[----:B------:R1:W-:Y:S04]  /*aa90*/  @!P2 STG.E.128 desc[UR6][R2.64+0x80], R20 ;  /* 0x000080140200a986 */ /* 0x0003e8000c101d06 */
[----:B------:R1:W-:Y:S04]  /*aaa0*/  @!P1 STG.E.128 desc[UR6][R2.64+0x100], R16 ;  /* 0x0001001002009986 */ /* 0x0003e8000c101d06 */
[----:B------:R1:W-:Y:S02]  /*aab0*/  @!P0 STG.E.128 desc[UR6][R2.64+0x180], R12 ;  /* 0x0001800c02008986 */ /* 0x0003e4000c101d06 */
.L_x_459:
[----:B------:R-:W-:Y:S05]  /*aac0*/  BSYNC B0 ;  /* 0x0000000000007941 */ /* 0x000fea0003800000 */
.L_x_458:
        /* <DEDUP_REMOVED lines=21> */
.L_x_430:
[----:B------:R-:W-:Y:S05]  /*ac20*/  BSYNC B1 ;  /* 0x0000000000017941 */ /* 0x000fea0003800000 */
.L_x_416:
[----:B------:R-:W3:Y:S01]  /*ac30*/  LDL R0, [R1+0x24] ;  /* 0x0000240001007983 */ /* 0x000ee20000100800 */
[----:B------:R-:W-:Y:S01]  /*ac40*/  ULDC UR5, c[0x0][0xc] ;  /* 0x0000030000057ab9 */ /* 0x000fe20000000800 */
[----:B------:R-:W-:Y:S02]  /*ac50*/  UIADD3 UR58, UR58, 0x1, URZ ;  /* 0x000000013a3a7890 */ /* 0x000fe4000fffe03f */
[----:B------:R-:W-:Y:S01]  /*ac60*/  UIADD3 UR18, UR5, UR18, URZ ;  /* 0x0000001205127290 */ /* 0x000fe2000fffe03f */
[----:B---3--:R-:W-:-:S13]  /*ac70*/  R2UR UR8, R0 ;  /* 0x00000000000872ca */ /* 0x008fda00000e0000 */
[----:B------:R-:W-:-:S06]  /*ac80*/  UISETP.GE.AND UP0, UPT, UR18, UR8, UPT ;  /* 0x000000081200728c */ /* 0x000fcc000bf06270 */
[----:B------:R-:W-:-:S13]  /*ac90*/  PLOP3.LUT P0, PT, PT, PT, UP0, 0x80, 0x0 ;  /* 0x000000000000781c */ /* 0x000fda0003f0f008 */
[----:B------:R-:W-:Y:S05]  /*aca0*/  @P0 BRA `(.L_x_460) ;  /* 0x0000000000040947 */ /* 0x000fea0003800000 */
[----:B------:R-:W-:Y:S05]  /*acb0*/  BRA `(.L_x_461) ;  /* 0xffffff5c004c7947 */ /* 0x000fea000383ffff */
.L_x_460:
[----:B------:R-:W-:Y:S05]  /*acc0*/  EXIT ;  /* 0x000000000000794d */ /* 0x000fea0003800000 */
.L_x_462:
        /* <DEDUP_REMOVED lines=11> */
.L_x_1043:


//--------------------- .text._ZN5flash27flash_bwd_convert_dq_kernelI23Flash_bwd_kernel_traitsILi256ELi64ELi64ELi8ELi4ELi2ELi2ELb0ELb1EN7cutlass10bfloat16_tE19Flash_kernel_traitsILi256ELi64ELi64ELi8ES3_EEEEvNS_16Flash_bwd_paramsEi --------------------------
	.section	.text._ZN5flash27flash_bwd_convert_dq_kernelI23Flash_bwd_kernel_traitsILi256ELi64ELi64ELi8ELi4ELi2ELi2ELb0ELb1EN7cutlass10bfloat16_tE19Flash_kernel_traitsILi256ELi64ELi64ELi8ES3_EEEEvNS_16Flash_bwd_paramsEi,"ax",@progbits
	.align	128
        .global         _ZN5flash27flash_bwd_convert_dq_kernelI23Flash_bwd_kernel_traitsILi256ELi64ELi64ELi8ELi4ELi2ELi2ELb0ELb1EN7cutlass10bfloat16_tE19Flash_kernel_traitsILi256ELi64ELi64ELi8ES3_EEEEvNS_16Flash_bwd_paramsEi
        .type           _ZN5flash27flash_bwd_convert_dq_kernelI23Flash_bwd_kernel_traitsILi256ELi64ELi64ELi8ELi4ELi2ELi2ELb0ELb1EN7cutlass10bfloat16_tE19Flash_kernel_traitsILi256ELi64ELi64ELi8ES3_EEEEvNS_16Flash_bwd_paramsEi,@function
        .size           _ZN5flash27flash_bwd_convert_dq_kernelI23Flash_bwd_kernel_traitsILi256ELi64ELi64ELi8ELi4ELi2ELi2ELb0ELb1EN7cutlass10bfloat16_tE19Flash_kernel_traitsILi256ELi64ELi64ELi8ES3_EEEEvNS_16Flash_bwd_paramsEi,(.L_x_1044 - _ZN5flash27flash_bwd_convert_dq_kernelI23Flash_bwd_kernel_traitsILi256ELi64ELi64ELi8ELi4ELi2ELi2ELb0ELb1EN7cutlass10bfloat16_tE19Flash_kernel_traitsILi256ELi64ELi64ELi8ES3_EEEEvNS_16Flash_bwd_paramsEi)
        .other          _ZN5flash27flash_bwd_convert_dq_kernelI23Flash_bwd_kernel_traitsILi256ELi64ELi64ELi8ELi4ELi2ELi2ELb0ELb1EN7cutlass10bfloat16_tE19Flash_kernel_traitsILi256ELi64ELi64ELi8ES3_EEEEvNS_16Flash_bwd_paramsEi,@"STO_CUDA_ENTRY STV_DEFAULT"
_ZN5flash27flash_bwd_convert_dq_kernelI23Flash_bwd_kernel_traitsILi256ELi64ELi64ELi8ELi4ELi2ELi2ELb0ELb1EN7cutlass10bfloat16_tE19Flash_kernel_traitsILi256ELi64ELi64ELi8ES3_EEEEvNS_16Flash_bwd_paramsEi:
.text._ZN5flash27flash_bwd_convert_dq_kernelI23Flash_bwd_kernel_traitsILi256ELi64ELi64ELi8ELi4ELi2ELi2ELb0ELb1EN7cutlass10bfloat16_tE19Flash_kernel_traitsILi256ELi64ELi64ELi8ES3_EEEEvNS_16Flash_bwd_paramsEi:
        /* <DEDUP_REMOVED lines=40> */
.L_x_463:
        /* <DEDUP_REMOVED lines=106> */
.L_x_465:
        /* <DEDUP_REMOVED lines=172> */
.L_x_464:
        /* <DEDUP_REMOVED lines=207> */
.L_x_467:
[----:B------:R-:W-:Y:S05]  /*20d0*/  BSYNC B0 ;  /* 0x0000000000007941 */ /* 0x000fea0003800000 */
.L_x_466:
        /* <DEDUP_REMOVED lines=24> */
.L_x_468:
        /* <DEDUP_REMOVED lines=10> */
.L_x_1044:


//--------------------- .text._ZN5flash44flash_bwd_dq_dk_dv_loop_seqk_parallel_kernelI23Flash_bwd_kernel_traitsILi256ELi64ELi64ELi8ELi4ELi2ELi2ELb0ELb1EN7cutlass10bfloat16_tE19Flash_kernel_traitsILi256ELi64ELi64ELi8ES3_EELb1ELb1ELb0ELb0ELb0ELb0ELb0EEEvNS_16Flash_bwd_paramsE --------------------------
	.section	.text._ZN5flash44flash_bwd_dq_dk_dv_loop_seqk_parallel_kernelI23Flash_bwd_kernel_traitsILi256ELi64ELi64ELi8ELi4ELi2ELi2ELb0ELb1EN7cutlass10bfloat16_tE19Flash_kernel_traitsILi256ELi64ELi64ELi8ES3_EELb1ELb1ELb0ELb0ELb0ELb0ELb0EEEvNS_16Flash_bwd_paramsE,"ax",@progbits
	.align	128
        .global         _ZN5flash44flash_bwd_dq_dk_dv_loop_seqk_parallel_kernelI23Flash_bwd_kernel_traitsILi256ELi64ELi64ELi8ELi4ELi2ELi2ELb0ELb1EN7cutlass10bfloat16_tE19Flash_kernel_traitsILi256ELi64ELi64ELi8ES3_EELb1ELb1ELb0ELb0ELb0ELb0ELb0EEEvNS_16Flash_bwd_paramsE
        .type           _ZN5flash44flash_bwd_dq_dk_dv_loop_seqk_parallel_kernelI23Flash_bwd_kernel_traitsILi256ELi64ELi64ELi8ELi4ELi2ELi2ELb0ELb1EN7cutlass10bfloat16_tE19Flash_kernel_traitsILi256ELi64ELi64ELi8ES3_EELb1ELb1ELb0ELb0ELb0ELb0ELb0EEEvNS_16Flash_bwd_paramsE,@function
        .size           _ZN5flash44flash_bwd_dq_dk_dv_loop_seqk_parallel_kernelI23Flash_bwd_kernel_traitsILi256ELi64ELi64ELi8ELi4ELi2ELi2ELb0ELb1EN7cutlass10bfloat16_tE19Flash_kernel_traitsILi256ELi64ELi64ELi8ES3_EELb1ELb1ELb0ELb0ELb0ELb0ELb0EEEvNS_16Flash_bwd_paramsE,(.L_x_1045 - _ZN5flash44flash_bwd_dq_dk_dv_loop_seqk_parallel_kernelI23Flash_bwd_kernel_traitsILi256ELi64ELi64ELi8ELi4ELi2ELi2ELb0ELb1EN7cutlass10bfloat16_tE19Flash_kernel_traitsILi256ELi64ELi64ELi8ES3_EELb1ELb1ELb0ELb0ELb0ELb0ELb0EEEvNS_16Flash_bwd_paramsE)
        .other          _ZN5flash44flash_bwd_dq_dk_dv_loop_seqk_parallel_kernelI23Flash_bwd_kernel_traitsILi256ELi64ELi64ELi8ELi4ELi2ELi2ELb0ELb1EN7cutlass10bfloat16_tE19Flash_kernel_traitsILi256ELi64ELi64ELi8ES3_EELb1ELb1ELb0ELb0ELb0ELb0ELb0EEEvNS_16Flash_bwd_paramsE,@"STO_CUDA_ENTRY STV_DEFAULT"
_ZN5flash44flash_bwd_dq_dk_dv_loop_seqk_parallel_kernelI23Flash_bwd_kernel_traitsILi256ELi64ELi64ELi8ELi4ELi2ELi2ELb0ELb1EN7cutlass10bfloat16_tE19Flash_kernel_traitsILi256ELi64ELi64ELi8ES3_EELb1ELb1ELb0ELb0ELb0ELb0ELb0EEEvNS_16Flash_bwd_paramsE:
.text._ZN5flash44flash_bwd_dq_dk_dv_loop_seqk_parallel_kernelI23Flash_bwd_kernel_traitsILi256ELi64ELi64ELi8ELi4ELi2ELi2ELb0ELb1EN7cutlass10bfloat16_tE19Flash_kernel_traitsILi256ELi64ELi64ELi8ES3_EELb1ELb1ELb0ELb0ELb0ELb0ELb0EEEvNS_16Flash_bwd_paramsE:
        /* <DEDUP_REMOVED lines=15> */
[----:B------:R-:W-:Y:S01]  /*00f0*/  UMOV UR60, URZ ;  /* 0x0000003f003c7c82 */ /* 0x000fe20008000000 */
[----:B------:R-:W-:Y:S02]  /*0100*/  IMAD.MOV.U32 R214, RZ, RZ, 0x40 ;  /* 0x00000040ffd67424 */ /* 0x000fe400078e00ff */
[----:B------:R-:W-:Y:S02]  /*0110*/  IMAD.MOV.U32 R236, RZ, RZ, -0x10 ;  /* 0xfffffff0ffec7424 */ /* 0x000fe400078e00ff */
[----:B------:R-:W3:Y:S08]  /*0120*/  S2UR UR50, SR_CTAID.Y ;  /* 0x00000000003279c3 */ /* 0x000ef00000002600 */
[----:B------:R-:W4:Y:S01]  /*0130*/  S2UR UR57, SR_CTAID.Z ;  /* 0x00000000003979c3 */ /* 0x000f220000002700 */
[----:B--2---:R-:W-:Y:S01]  /*0140*/  ULEA UR4, UR5, UR4, 0x18 ;  /* 0x0000000405047291 */ /* 0x004fe2000f8ec03f */
[----:B-1----:R-:W-:Y:S01]  /*0150*/  SHF.R.S32.HI R2, RZ, 0x1f, R8 ;  /* 0x0000001fff027819 */ /* 0x002fe20000011408 */
[----:B---3--:R-:W-:-:S02]  /*0160*/  USHF.L.U32 UR5, UR50, 0x7, URZ ;  /* 0x0000000732057899 */ /* 0x008fc4000800063f */
[----:B------:R-:W-:Y:S01]  /*0170*/  USHF.R.S32.HI UR6, URZ, 0x1f, UR50 ;  /* 0x0000001f3f067899 */ /* 0x000fe20008011432 */
[CC--:B------:R-:W-:Y:S02]  /*0180*/  LEA.HI R0, R2.reuse, R8.reuse, RZ, 0x5 ;  /* 0x0000000802007211 */ /* 0x0c0fe400078f28ff */
[CC--:B------:R-:W-:Y:S02]  /*0190*/  LEA.HI R11, R2.reuse, R8.reuse, RZ, 0x3 ;  /* 0x00000008020b7211 */ /* 0x0c0fe400078f18ff */
[CC--:B------:R-:W-:Y:S02]  /*01a0*/  LEA.HI R3, R2.reuse, R8.reuse, RZ, 0x4 ;  /* 0x0000000802037211 */ /* 0x0c0fe400078f20ff */
[CC--:B------:R-:W-:Y:S02]  /*01b0*/  LEA.HI R248, R2.reuse, R8.reuse, RZ, 0x7 ;  /* 0x0000000802f87211 */ /* 0x0c0fe400078f38ff */
[CC--:B------:R-:W-:Y:S02]  /*01c0*/  LEA.HI R15, R2.reuse, R8.reuse, RZ, 0x6 ;  /* 0x00000008020f7211 */ /* 0x0c0fe400078f30ff */
[----:B------:R-:W-:-:S02]  /*01d0*/  LEA.HI R2, R2, R8, RZ, 0x2 ;  /* 0x0000000802027211 */ /* 0x000fc400078f10ff */
[----:B------:R-:W-:Y:S02]  /*01e0*/  LOP3.LUT R4, R0, 0xffffffe0, RZ, 0xc0, !PT ;  /* 0xffffffe000047812 */ /* 0x000fe400078ec0ff */
[----:B------:R-:W-:Y:S02]  /*01f0*/  LOP3.LUT R5, R11, 0xfffffff8, RZ, 0xc0, !PT ;  /* 0xfffffff80b057812 */ /* 0x000fe400078ec0ff */
[----:B------:R-:W-:Y:S01]  /*0200*/  LOP3.LUT R6, R3, 0xfffffff0, RZ, 0xc0, !PT ;  /* 0xfffffff003067812 */ /* 0x000fe200078ec0ff */
[----:B------:R-:W-:Y:S01]  /*0210*/  IMAD.IADD R9, R8, 0x1, -R4 ;  /* 0x0000000108097824 */ /* 0x000fe200078e0a04 */
[----:B------:R-:W-:Y:S01]  /*0220*/  LOP3.LUT R7, R2, 0x7ffffffc, RZ, 0xc0, !PT ;  /* 0x7ffffffc02077812 */ /* 0x000fe200078ec0ff */
[C---:B------:R-:W-:Y:S01]  /*0230*/  IMAD.IADD R5, R8.reuse, 0x1, -R5 ;  /* 0x0000000108057824 */ /* 0x040fe200078e0a05 */
[----:B------:R-:W-:Y:S01]  /*0240*/  SHF.R.S32.HI R4, RZ, 0x5, R0 ;  /* 0x00000005ff047819 */ /* 0x000fe20000011400 */
[C---:B------:R-:W-:Y:S01]  /*0250*/  IMAD.IADD R10, R8.reuse, 0x1, -R6 ;  /* 0x00000001080a7824 */ /* 0x040fe200078e0a06 */
[----:B------:R-:W-:Y:S01]  /*0260*/  SHF.R.S32.HI R12, RZ, 0x3, R11 ;  /* 0x00000003ff0c7819 */ /* 0x000fe2000001140b */
[----:B------:R-:W-:Y:S01]  /*0270*/  IMAD.IADD R14, R8, 0x1, -R7 ;  /* 0x00000001080e7824 */ /* 0x000fe200078e0a07 */
[----:B------:R-:W-:Y:S01]  /*0280*/  SHF.R.S32.HI R8, RZ, 0x1f, R0 ;  /* 0x0000001fff087819 */ /* 0x000fe20000011400 */
[----:B------:R-:W-:Y:S01]  /*0290*/  IMAD.SHL.U32 R228, R5, 0x8, RZ ;  /* 0x0000000805e47824 */ /* 0x000fe200078e00ff */
[--C-:B------:R-:W-:Y:S01]  /*02a0*/  SHF.R.S32.HI R7, RZ, 0x2, R2.reuse ;  /* 0x00000002ff077819 */ /* 0x100fe20000011402 */
[----:B------:R-:W-:Y:S01]  /*02b0*/  IMAD.SHL.U32 R12, R12, 0x40, RZ ;  /* 0x000000400c0c7824 */ /* 0x000fe200078e00ff */
[----:B------:R-:W-:-:S02]  /*02c0*/  SHF.R.S32.HI R2, RZ, 0x1f, R2 ;  /* 0x0000001fff027819 */ /* 0x000fc40000011402 */
[----:B------:R-:W-:Y:S02]  /*02d0*/  SHF.R.S32.HI R6, RZ, 0x4, R3 ;  /* 0x00000004ff067819 */ /* 0x000fe40000011403 */
[-C--:B------:R-:W-:Y:S02]  /*02e0*/  LEA.HI R0, R0, R4.reuse, RZ, 0x1 ;  /* 0x0000000400007211 */ /* 0x080fe400078f08ff */
[----:B------:R-:W-:Y:S02]  /*02f0*/  LEA.HI R8, R8, R4, RZ, 0x2 ;  /* 0x0000000408087211 */ /* 0x000fe400078f10ff */
[----:B------:R-:W-:Y:S02]  /*0300*/  LEA.HI R3, R3, R6, RZ, 0x1 ;  /* 0x0000000603037211 */ /* 0x000fe400078f08ff */
[----:B------:R-:W-:Y:S02]  /*0310*/  LEA.HI R2, R2, R7, RZ, 0x3 ;  /* 0x0000000702027211 */ /* 0x000fe400078f18ff */
[----:B------:R-:W-:-:S02]  /*0320*/  LOP3.LUT R0, R0, 0xfffffffe, RZ, 0xc0, !PT ;  /* 0xfffffffe00007812 */ /* 0x000fc400078ec0ff */
[----:B------:R-:W-:Y:S02]  /*0330*/  LOP3.LUT R8, R8, 0xfffffffc, RZ, 0xc0, !PT ;  /* 0xfffffffc08087812 */ /* 0x000fe400078ec0ff */
[----:B------:R-:W-:Y:S01]  /*0340*/  LOP3.LUT R3, R3, 0xfffffffe, RZ, 0xc0, !PT ;  /* 0xfffffffe03037812 */ /* 0x000fe200078ec0ff */
[----:B------:R-:W-:Y:S01]  /*0350*/  IMAD.IADD R216, R4, 0x1, -R0 ;  /* 0x0000000104d87824 */ /* 0x000fe200078e0a00 */
[----:B------:R-:W-:Y:S01]  /*0360*/  LOP3.LUT R2, R2, 0xfffffff8, RZ, 0xc0, !PT ;  /* 0xfffffff802027812 */ /* 0x000fe200078ec0ff */
[----:B------:R-:W-:Y:S01]  /*0370*/  IMAD.IADD R250, R4, 0x1, -R8 ;  /* 0x0000000104fa7824 */ /* 0x000fe200078e0a08 */
[----:B------:R-:W-:Y:S01]  /*0380*/  LOP3.LUT R0, R12, 0x1c0, RZ, 0xc0, !PT ;  /* 0x000001c00c007812 */ /* 0x000fe200078ec0ff */
[----:B------:R-:W-:Y:S01]  /*0390*/  IMAD.IADD R13, R6, 0x1, -R3 ;  /* 0x00000001060d7824 */ /* 0x000fe200078e0a03 */
[----:B------:R-:W-:Y:S01]  /*03a0*/  SHF.R.S32.HI R4, RZ, 0x1f, R9 ;  /* 0x0000001fff047819 */ /* 0x000fe20000011409 */
[----:B------:R-:W-:Y:S01]  /*03b0*/  IMAD.IADD R7, R7, 0x1, -R2 ;  /* 0x0000000107077824 */ /* 0x000fe200078e0a02 */
[----:B------:R-:W-:Y:S01]  /*03c0*/  SHF.R.U32.HI R3, RZ, 0x3, R0 ;  /* 0x00000003ff037819 */ /* 0x000fe20000011600 */
[----:B------:R-:W-:Y:S01]  /*03d0*/  IMAD.SHL.U32 R211, R13, 0x200, RZ ;  /* 0x000002000dd37824 */ /* 0x000fe200078e00ff */
[----:B------:R-:W-:Y:S01]  /*03e0*/  LOP3.LUT R2, R0, 0x38, R228, 0xf8, !PT ;  /* 0x0000003800027812 */ /* 0x000fe200078ef8e4 */
[----:B------:R-:W-:Y:S01]  /*03f0*/  IMAD.SHL.U32 R0, R5, 0x40, RZ ;  /* 0x0000004005007824 */ /* 0x000fe200078e00ff */
[----:B------:R-:W-:-:S02]  /*0400*/  LEA.HI R233, R4, R9, RZ, 0x2 ;  /* 0x0000000904e97211 */ /* 0x000fc400078f10ff */
[----:B------:R-:W-:Y:S01]  /*0410*/  LOP3.LUT R9, R2, R3, RZ, 0x3c, !PT ;  /* 0x0000000302097212 */ /* 0x000fe200078e3cff */
[----:B------:R-:W-:Y:S01]  /*0420*/  IMAD.SHL.U32 R2, R216, 0x10, RZ ;  /* 0x00000010d8027824 */ /* 0x000fe200078e00ff */
[----:B------:R-:W-:Y:S02]  /*0430*/  LOP3.LUT R0, R0, 0x1c0, RZ, 0xc0, !PT ;  /* 0x000001c000007812 */ /* 0x000fe400078ec0ff */
[----:B------:R-:W-:Y:S02]  /*0440*/  SHF.R.S32.HI R3, RZ, 0x1f, R10 ;  /* 0x0000001fff037819 */ /* 0x000fe4000001140a */
[----:B------:R-:W-:Y:S02]  /*0450*/  LOP3.LUT R2, R0, 0x10, R2, 0xf8, !PT ;  /* 0x0000001000027812 */ /* 0x000fe400078ef802 */
[----:B------:R-:W-:Y:S02]  /*0460*/  SHF.R.S32.HI R248, RZ, 0x7, R248 ;  /* 0x00000007fff87819 */ /* 0x000fe400000114f8 */
[----:B------:R-:W-:-:S02]  /*0470*/  LEA.HI R12, R3, R10, RZ, 0x3 ;  /* 0x0000000a030c7211 */ /* 0x000fc400078f18ff */
[----:B------:R-:W-:Y:S01]  /*0480*/  LOP3.LUT R4, R0, 0x8, R11, 0xf8, !PT ;  /* 0x0000000800047812 */ /* 0x000fe200078ef80b */
[----:B------:R-:W-:Y:S01]  /*0490*/  IMAD R6, R248, 0x800, R211 ;  /* 0x00000800f8067824 */ /* 0x000fe200078e02d3 */
[----:B------:R-:W-:Y:S02]  /*04a0*/  SHF.R.U32.HI R0, RZ, 0x3, R0 ;  /* 0x00000003ff007819 */ /* 0x000fe40000011600 */
[----:B------:R-:W-:Y:S02]  /*04b0*/  LOP3.LUT R3, R2, 0x8, R11, 0xf8, !PT ;  /* 0x0000000802037812 */ /* 0x000fe400078ef80b */
[----:B------:R-:W-:Y:S02]  /*04c0*/  LOP3.LUT R4, R4, R0, RZ, 0x3c, !PT ;  /* 0x0000000004047212 */ /* 0x000fe400078e3cff */
[----:B------:R-:W-:Y:S02]  /*04d0*/  LOP3.LUT R211, R211, R3, R0, 0xf6, !PT ;  /* 0x00000003d3d37212 */ /* 0x000fe400078ef600 */
[----:B------:R-:W-:Y:S01]  /*04e0*/  SHF.R.S32.HI R0, RZ, 0x6, R15 ;  /* 0x00000006ff007819 */ /* 0x000fe2000001140f */
[----:B------:R-:W-:Y:S01]  /*04f0*/  IMAD.IADD R2, R6, 0x1, R4 ;  /* 0x0000000106027824 */ /* 0x000fe200078e0204 */
[----:B------:R-:W-:Y:S01]  /*0500*/  LOP3.LUT R8, R7, 0x1, RZ, 0xc0, !PT ;  /* 0x0000000107087812 */ /* 0x000fe200078ec0ff */
[----:B------:R-:W-:Y:S01]  /*0510*/  IMAD.SHL.U32 R6, R14, 0x2, RZ ;  /* 0x000000020e067824 */ /* 0x000fe200078e00ff */
[C---:B------:R-:W-:Y:S01]  /*0520*/  LOP3.LUT P4, RZ, R5.reuse, 0x4, RZ, 0xc0, !PT ;  /* 0x0000000405ff7812 */ /* 0x040fe2000788c0ff */
[C---:B------:R-:W-:Y:S01]  /*0530*/  IMAD R220, R0.reuse, 0x200, R9 ;  /* 0x0000020000dc7824 */ /* 0x040fe200078e0209 */
[----:B------:R-:W-:Y:S01]  /*0540*/  LOP3.LUT P3, RZ, R5, 0x2, RZ, 0xc0, !PT ;  /* 0x0000000205ff7812 */ /* 0x000fe2000786c0ff */
[----:B------:R-:W-:Y:S01]  /*0550*/  IMAD.SHL.U32 R3, R0, 0x8, RZ ;  /* 0x0000000800037824 */ /* 0x000fe200078e00ff */
[----:B------:R-:W-:Y:S01]  /*0560*/  LOP3.LUT R5, R12, 0xfffffff8, RZ, 0xc0, !PT ;  /* 0xfffffff80c057812 */ /* 0x000fe200078ec0ff */
[----:B------:R-:W-:Y:S01]  /*0570*/  IMAD.SHL.U32 R0, R7, 0x40, RZ ;  /* 0x0000004007007824 */ /* 0x000fe200078e00ff */
[----:B------:R-:W-:Y:S01]  /*0580*/  ISETP.NE.U32.AND P0, PT, R8, 0x1, PT ;  /* 0x000000010800780c */ /* 0x000fe20003f05070 */
[----:B------:R-:W-:Y:S01]  /*0590*/  IMAD.SHL.U32 R8, R248, 0x20, RZ ;  /* 0x00000020f8087824 */ /* 0x000fe200078e00ff */
[----:B------:R-:W-:Y:S01]  /*05a0*/  LOP3.LUT R3, R3, 0x18, RZ, 0xc0, !PT ;  /* 0x0000001803037812 */ /* 0x000fe200078ec0ff */
[----:B------:R-:W-:Y:S01]  /*05b0*/  IMAD.IADD R5, R10, 0x1, -R5 ;  /* 0x000000010a057824 */ /* 0x000fe200078e0a05 */
[----:B------:R-:W-:Y:S01]  /*05c0*/  LOP3.LUT R0, R0, 0x1c0, RZ, 0xc0, !PT ;  /* 0x000001c000007812 */ /* 0x000fe200078ec0ff */
[----:B------:R-:W-:Y:S01]  /*05d0*/  IMAD R10, R250, 0x400, R6 ;  /* 0x00000400fa0a7824 */ /* 0x000fe200078e0206 */
[----:B------:R-:W-:Y:S01]  /*05e0*/  R2P PR, R7, 0x6 ;  /* 0x0000000607007804 */ /* 0x000fe20000000000 */
[----:B------:R-:W-:Y:S01]  /*05f0*/  IMAD.SHL.U32 R9, R5, 0x40, RZ ;  /* 0x0000004005097824 */ /* 0x000fe200078e00ff */
[----:B------:R-:W-:Y:S01]  /*0600*/  LOP3.LUT R8, R0, 0x20, R8, 0xf8, !PT ;  /* 0x0000002000087812 */ /* 0x000fe200078ef808 */
[----:B------:R-:W-:Y:S01]  /*0610*/  IMAD.SHL.U32 R7, R13, 0x20, RZ ;  /* 0x000000200d077824 */ /* 0x000fe200078e00ff */
[----:B------:R-:W-:-:S02]  /*0620*/  SHF.R.U32.HI R4, RZ, 0x3, R0 ;  /* 0x00000003ff047819 */ /* 0x000fc40000011600 */
[C---:B------:R-:W-:Y:S02]  /*0630*/  LOP3.LUT P6, RZ, R5.reuse, 0x4, RZ, 0xc0, !PT ;  /* 0x0000000405ff7812 */ /* 0x040fe400078cc0ff */
[----:B------:R-:W-:Y:S02]  /*0640*/  LOP3.LUT P5, RZ, R5, 0x2, RZ, 0xc0, !PT ;  /* 0x0000000205ff7812 */ /* 0x000fe400078ac0ff */
[----:B------:R-:W-:Y:S02]  /*0650*/  LOP3.LUT R8, R8, R4, RZ, 0x3c, !PT ;  /* 0x0000000408087212 */ /* 0x000fe400078e3cff */
[----:B------:R-:W-:Y:S01]  /*0660*/  LOP3.LUT R5, R4, R0, R3, 0x1e, !PT ;  /* 0x0000000004057212 */ /* 0x000fe200078e1e03 */
[----:B------:R-:W-:Y:S01]  /*0670*/  IMAD R4, R216, 0x400, R6 ;  /* 0x00000400d8047824 */ /* 0x000fe200078e0206 */
[----:B------:R-:W-:Y:S01]  /*0680*/  LOP3.LUT R0, R9, 0x1c0, RZ, 0xc0, !PT ;  /* 0x000001c009007812 */ /* 0x000fe200078ec0ff */
[----:B------:R-:W-:Y:S01]  /*0690*/  IMAD.SHL.U32 R6, R13, 0x8, RZ ;  /* 0x000000080d067824 */ /* 0x000fe200078e00ff */
[----:B------:R-:W-:Y:S01]  /*06a0*/  LOP3.LUT R7, R3, 0x20, R7, 0xf8, !PT ;  /* 0x0000002003077812 */ /* 0x000fe200078ef807 */
[----:B------:R-:W-:Y:S01]  /*06b0*/  IMAD.IADD R245, R4, 0x1, R5 ;  /* 0x0000000104f57824 */ /* 0x000fe200078e0205 */
[----:B------:R-:W-:Y:S01]  /*06c0*/  SHF.R.U32.HI R3, RZ, 0x3, R0 ;  /* 0x00000003ff037819 */ /* 0x000fe20000011600 */
[----:B------:R-:W-:Y:S01]  /*06d0*/  IMAD.SHL.U32 R4, R12, 0x40, RZ ;  /* 0x000000400c047824 */ /* 0x000fe200078e00ff */
[----:B------:R-:W-:Y:S01]  /*06e0*/  LOP3.LUT R5, R0, 0x8, R6, 0xf8, !PT ;  /* 0x0000000800057812 */ /* 0x000fe200078ef806 */
[----:B------:R-:W-:Y:S01]  /*06f0*/  IMAD.IADD R8, R10, 0x1, R8 ;  /* 0x000000010a087824 */ /* 0x000fe200078e0208 */
[----:B------:R-:W-:-:S02]  /*0700*/  LOP3.LUT R6, R3, R7, R0, 0x1e, !PT ;  /* 0x0000000703067212 */ /* 0x000fc400078e1e00 */
[----:B------:R-:W-:Y:S02]  /*0710*/  LOP3.LUT R0, R4, 0xfffffe00, RZ, 0xc0, !PT ;  /* 0xfffffe0004007812 */ /* 0x000fe400078ec0ff */
[----:B------:R-:W-:Y:S02]  /*0720*/  LOP3.LUT R3, R5, R3, RZ, 0x3c, !PT ;  /* 0x0000000305037212 */ /* 0x000fe400078e3cff */
[----:B------:R-:W-:Y:S01]  /*0730*/  SEL R213, R214, 0xffffffc0, !P4 ;  /* 0xffffffc0d6d57807 */ /* 0x000fe20006000000 */
[--C-:B------:R-:W-:Y:S01]  /*0740*/  IMAD R210, R250, 0x400, R0.reuse ;  /* 0x00000400fad27824 */ /* 0x100fe200078e0200 */
[----:B------:R-:W-:Y:S01]  /*0750*/  LEA R2, R2, UR4, 0x1 ;  /* 0x0000000402027c11 */ /* 0x000fe2000f8e08ff */
[----:B------:R-:W-:Y:S01]  /*0760*/  IMAD R216, R216, 0x400, R0 ;  /* 0x00000400d8d87824 */ /* 0x000fe200078e0200 */
[----:B------:R-:W-:Y:S01]  /*0770*/  LEA R234, R8, UR4, 0x1 ;  /* 0x0000000408ea7c11 */ /* 0x000fe2000f8e08ff */
[----:B------:R-:W-:Y:S01]  /*0780*/  IMAD.IADD R210, R210, 0x1, R3 ;  /* 0x00000001d2d27824 */ /* 0x000fe200078e0203 */
[----:B------:R-:W-:Y:S01]  /*0790*/  SEL R214, R214, 0xffffffc0, !P6 ;  /* 0xffffffc0d6d67807 */ /* 0x000fe20007000000 */
[----:B------:R-:W-:Y:S01]  /*07a0*/  IMAD.IADD R216, R3, 0x1, R216 ;  /* 0x0000000103d87824 */ /* 0x000fe200078e02d8 */
[----:B------:R-:W-:Y:S01]  /*07b0*/  SEL R236, R236, 0x10, !P0 ;  /* 0x00000010ecec7807 */ /* 0x000fe20004000000 */
[----:B------:R-:W-:Y:S01]  /*07c0*/  IMAD.U32 R3, RZ, RZ, UR5 ;  /* 0x00000005ff037e24 */ /* 0x000fe2000f8e00ff */
[----:B----4-:R-:W-:Y:S01]  /*07d0*/  USHF.R.S32.HI UR5, URZ, 0x1f, UR57 ;  /* 0x0000001f3f057899 */ /* 0x010fe20008011439 */
[----:B------:R-:W-:Y:S01]  /*07e0*/  LEA R210, R210, UR4, 0x1 ;  /* 0x00000004d2d27c11 */ /* 0x000fe2000f8e08ff */
[C---:B------:R-:W-:Y:S01]  /*07f0*/  VIADD R235, R234.reuse, 0x20 ;  /* 0x00000020eaeb7836 */ /* 0x040fe20000000000 */
[----:B------:R-:W-:Y:S01]  /*0800*/  SHF.R.S32.HI R233, RZ, 0x2, R233 ;  /* 0x00000002ffe97819 */ /* 0x000fe200000114e9 */
[----:B------:R-:W-:Y:S01]  /*0810*/  @P1 VIADD R235, R234, 0xffffffe0 ;  /* 0xffffffe0eaeb1836 */ /* 0x000fe20000000000 */
[----:B------:R-:W-:Y:S01]  /*0820*/  LEA R211, R211, UR4, 0x1 ;  /* 0x00000004d3d37c11 */ /* 0x000fe2000f8e08ff */
[----:B------:R-:W-:Y:S01]  /*0830*/  IMAD.U32 R3, RZ, RZ, UR5 ;  /* 0x00000005ff037e24 */ /* 0x000fe2000f8e00ff */
[----:B------:R-:W-:Y:S01]  /*0840*/  LOP3.LUT R0, R6, R0, RZ, 0xfc, !PT ;  /* 0x0000000006007212 */ /* 0x000fe200078efcff */
[----:B------:R-:W-:Y:S01]  /*0850*/  IMAD.U32 R3, RZ, RZ, UR6 ;  /* 0x00000006ff037e24 */ /* 0x000fe2000f8e00ff */
[----:B------:R-:W-:Y:S01]  /*0860*/  UIADD3 UR6, UR4, 0x10000, URZ ;  /* 0x0001000004067890 */ /* 0x000fe2000fffe03f */
[----:B------:R-:W-:Y:S01]  /*0870*/  IMAD.U32 R3, RZ, RZ, UR5 ;  /* 0x00000005ff037e24 */ /* 0x000fe2000f8e00ff */
[----:B------:R-:W-:Y:S01]  /*0880*/  UIADD3 UR5, UR4, 0x20000, URZ ;  /* 0x0002000004057890 */ /* 0x000fe2000fffe03f */
[C---:B------:R-:W-:Y:S01]  /*0890*/  SEL R3, R218.reuse, 0xffffffe0, !P3 ;  /* 0xffffffe0da037807 */ /* 0x040fe20005800000 */
[----:B------:R-:W-:Y:S01]  /*08a0*/  IMAD.IADD R209, R213, 0x1, R2 ;  /* 0x00000001d5d17824 */ /* 0x000fe200078e0202 */
[----:B------:R-:W-:Y:S01]  /*08b0*/  SEL R218, R218, 0xffffffe0, !P5 ;  /* 0xffffffe0dada7807 */ /* 0x000fe20006800000 */
[----:B------:R-:W-:Y:S01]  /*08c0*/  IMAD.IADD R237, R234, 0x1, R236 ;  /* 0x00000001eaed7824 */ /* 0x000fe200078e02ec */
[----:B------:R-:W-:Y:S01]  /*08d0*/  LEA R245, R245, UR6, 0x1 ;  /* 0x00000006f5f57c11 */ /* 0x000fe2000f8e08ff */
[----:B------:R-:W-:Y:S01]  /*08e0*/  IMAD.IADD R3, R3, 0x1, R2 ;  /* 0x0000000103037824 */ /* 0x000fe200078e0202 */
[----:B------:R-:W-:Y:S01]  /*08f0*/  LEA R216, R216, UR5, 0x1 ;  /* 0x00000005d8d87c11 */ /* 0x000fe2000f8e08ff */
[----:B------:R-:W-:Y:S01]  /*0900*/  IMAD.IADD R212, R210, 0x1, R218 ;  /* 0x00000001d2d47824 */ /* 0x000fe200078e02da */
[----:B------:R-:W-:Y:S01]  /*0910*/  LEA R220, R220, UR4, 0x1 ;  /* 0x00000004dcdc7c11 */ /* 0x000fe2000f8e08ff */
[----:B------:R-:W-:Y:S01]  /*0920*/  IMAD.IADD R208, R213, 0x1, R3 ;  /* 0x00000001d5d07824 */ /* 0x000fe200078e0203 */
[----:B------:R-:W-:Y:S01]  /*0930*/  LEA R0, R0, UR4, 0x1 ;  /* 0x0000000400007c11 */ /* 0x000fe2000f8e08ff */
[----:B------:R-:W-:Y:S01]  /*0940*/  IMAD.IADD R217, R214, 0x1, R216 ;  /* 0x00000001d6d97824 */ /* 0x000fe200078e02d8 */
[----:B------:R-:W-:Y:S01]  /*0950*/  ULDC.64 UR4, c[0x0][0x208] ;  /* 0x0000820000047ab9 */ /* 0x000fe20000000a00 */
[----:B------:R-:W-:-:S02]  /*0960*/  VIADD R246, R245, 0x40 ;  /* 0x00000040f5f67836 */ /* 0x000fc40000000000 */
[----:B------:R-:W-:Y:S02]  /*0970*/  IMAD.IADD R215, R210, 0x1, R214 ;  /* 0x00000001d2d77824 */ /* 0x000fe400078e02d6 */
[----:B------:R-:W-:Y:S02]  /*0980*/  IMAD.IADD R219, R218, 0x1, R216 ;  /* 0x00000001dadb7824 */ /* 0x000fe400078e02d8 */
[----:B------:R-:W-:Y:S02]  /*0990*/  IMAD R233, R250, 0x10, R233 ;  /* 0x00000010fae97824 */ /* 0x000fe400078e02e9 */
[----:B------:R-:W-:Y:S02]  /*09a0*/  IMAD.IADD R213, R213, 0x1, R211 ;  /* 0x00000001d5d57824 */ /* 0x000fe400078e02d3 */
[----:B------:R-:W-:Y:S02]  /*09b0*/  @P2 VIADD R246, R245, 0xffffffc0 ;  /* 0xffffffc0f5f62836 */ /* 0x000fe40000000000 */
[----:B------:R-:W-:-:S02]  /*09c0*/  IMAD.IADD R236, R236, 0x1, R235 ;  /* 0x00000001ecec7824 */ /* 0x000fc400078e02eb */
[----:B------:R-:W-:Y:S02]  /*09d0*/  IMAD.IADD R214, R212, 0x1, R214 ;  /* 0x00000001d4d67824 */ /* 0x000fe400078e02d6 */
[----:B------:R-:W-:-:S07]  /*09e0*/  IMAD.IADD R218, R218, 0x1, R217 ;  /* 0x00000001dada7824 */ /* 0x000fce00078e02d9 */
.L_x_513:
        /* <DEDUP_REMOVED lines=35> */
[----:B---3--:R-:W3:Y:S01]  /*0c20*/  S2UR UR52, SR_CTAID.X ;  /* 0x00000000003479c3 */ /* 0x008ee20000002500 */
[----:B------:R-:W-:Y:S01]  /*0c30*/  UMOV UR35, URZ ;  /* 0x0000003f00237c82 */ /* 0x000fe20008000000 */
[----:B----45:R4:W5:Y:S01]  /*0c40*/  @P1 LDG.E R10, desc[UR4][R4.64] ;  /* 0x00000004040a1981 */ /* 0x030962000c1e1900 */
[----:B------:R-:W-:Y:S01]  /*0c50*/  @!UP3 ULDC.64 UR6, c[0x0][0x318] ;  /* 0x0000c6000006bab9 */ /* 0x000fe20000000a00 */
[----:B----4-:R-:W-:-:S02]  /*0c60*/  IMAD.U32 R4, RZ, RZ, UR15 ;  /* 0x0000000fff047e24 */ /* 0x010fc4000f8e00ff */
[----:B------:R-:W-:-:S05]  /*0c70*/  IMAD.U32 R5, RZ, RZ, UR14 ;  /* 0x0000000eff057e24 */ /* 0x000fca000f8e00ff */
[----:B------:R-:W4:Y:S04]  /*0c80*/  @P3 LDG.E R9, desc[UR4][R4.64] ;  /* 0x0000000404093981 */ /* 0x000f28000c1e1900 */
[----:B------:R3:W4:Y:S02]  /*0c90*/  @P3 LDG.E R6, desc[UR4][R4.64+0x4] ;  /* 0x0000040404063981 */ /* 0x000724000c1e1900 */
[----:B---3--:R-:W-:Y:S02]  /*0ca0*/  IMAD.U32 R4, RZ, RZ, UR8 ;  /* 0x00000008ff047e24 */ /* 0x008fe4000f8e00ff */
[----:B------:R-:W-:-:S05]  /*0cb0*/  IMAD.U32 R5, RZ, RZ, UR11 ;  /* 0x0000000bff057e24 */ /* 0x000fca000f8e00ff */
[----:B------:R-:W3:Y:S01]  /*0cc0*/  @!P2 LDG.E R7, desc[UR4][R4.64] ;  /* 0x000000040407a981 */ /* 0x000ee2000c1e1900 */
[----:B------:R-:W-:-:S04]  /*0cd0*/  @!UP3 UISETP.NE.U32.AND UP0, UPT, UR6, URZ, UPT ;  /* 0x0000003f0600b28c */ /* 0x000fc8000bf05070 */
[----:B------:R-:W-:-:S03]  /*0ce0*/  @!UP3 UISETP.NE.AND.EX UP0, UPT, UR7, URZ, UPT, UP0 ;  /* 0x0000003f0700b28c */ /* 0x000fc6000bf05300 */
[----:B------:R-:W-:Y:S02]  /*0cf0*/  ULDC UR7, c[0x0][0xc] ;  /* 0x0000030000077ab9 */ /* 0x000fe40000000800 */
        /* <DEDUP_REMOVED lines=8> */
[----:B------:R-:W-:-:S04]  /*0d80*/  ISETP.NE.U32.AND P0, PT, RZ, UR12, PT ;  /* 0x0000000cff007c0c */ /* 0x000fc8000bf05070 */
[----:B------:R-:W-:Y:S02]  /*0d90*/  ISETP.NE.AND.EX P0, PT, RZ, UR13, PT, P0 ;  /* 0x0000000dff007c0c */ /* 0x000fe4000bf05300 */
[----:B-----5:R-:W-:Y:S01]  /*0da0*/  @P1 R2UR UR35, R10 ;  /* 0x000000000a2312ca */ /* 0x020fe200000e0000 */
[----:B------:R-:W-:Y:S01]  /*0db0*/  USHF.L.U32 UR12, UR52, 0x6, URZ ;  /* 0x00000006340c7899 */ /* 0x000fe2000800063f */
[----:B-1----:R-:W-:-:S11]  /*0dc0*/  SHF.R.S32.HI R10, RZ, 0x1f, R25 ;  /* 0x0000001fff0a7819 */ /* 0x002fd60000011419 */
[----:B------:R-:W-:Y:S01]  /*0dd0*/  @UP3 UIADD3 UR9, UR9, -UR35, URZ ;  /* 0x8000002309093290 */ /* 0x000fe2000fffe03f */
[----:B----4-:R-:W-:Y:S02]  /*0de0*/  @P3 R2UR UR6, R9 ;  /* 0x00000000090632ca */ /* 0x010fe400000e0000 */
[----:B------:R-:W-:Y:S02]  /*0df0*/  @P3 R2UR UR11, R6 ;  /* 0x00000000060b32ca */ /* 0x000fe400000e0000 */
[----:B---3--:R-:W-:Y:S01]  /*0e00*/  @!P2 R2UR UR38, R7 ;  /* 0x000000000726a2ca */ /* 0x008fe200000e0000 */
[----:B------:R-:W-:-:S14]  /*0e10*/  @!P0 BRA `(.L_x_469) ;  /* 0x0000000000188947 */ /* 0x000fdc0003800000 */
[----:B------:R-:W-:-:S13]  /*0e20*/  PLOP3.LUT P0, PT, PT, PT, UP4, 0x80, 0x0 ;  /* 0x000000000000781c */ /* 0x000fda0003f0f048 */
[----:B------:R-:W2:Y:S04]  /*0e30*/  @P0 LDG.E R6, desc[UR4][R4.64+0x4] ;  /* 0x0000040404060981 */ /* 0x000ea8000c1e1900 */
[----:B------:R-:W3:Y:S01]  /*0e40*/  @!P0 LDG.E R4, desc[UR4][R4.64] ;  /* 0x0000000404048981 */ /* 0x000ee2000c1e1900 */
[----:B--2---:R-:W-:-:S13]  /*0e50*/  @P0 R2UR UR7, R6 ;  /* 0x00000000060702ca */ /* 0x004fda00000e0000 */
[----:B------:R-:W-:-:S07]  /*0e60*/  @UP4 UIADD3 UR7, UR7, -UR38, URZ ;  /* 0x8000002607074290 */ /* 0x000fce000fffe03f */
[----:B---3--:R-:W-:-:S15]  /*0e70*/  @!P0 R2UR UR7, R4 ;  /* 0x00000000040782ca */ /* 0x008fde00000e0000 */
.L_x_469:
        /* <DEDUP_REMOVED lines=14> */
[----:B------:R-:W-:Y:S01]  /*0f60*/  IABS R8, UR57 ;  /* 0x0000003900087c13 */ /* 0x000fe20008000000 */
[----:B------:R-:W-:Y:S01]  /*0f70*/  UISETP.NE.AND UP1, UPT, UR6, -0x1, UPT ;  /* 0xffffffff0600788c */ /* 0x000fe2000bf25270 */
[----:B------:R-:W-:Y:S01]  /*0f80*/  ULDC.64 UR14, c[0x0][0x228] ;  /* 0x00008a00000e7ab9 */ /* 0x000fe20000000a00 */
[----:B------:R-:W-:Y:S01]  /*0f90*/  ULDC.64 UR16, c[0x0][0x488] ;  /* 0x0001220000107ab9 */ /* 0x000fe20000000a00 */
[----:B------:R-:W-:Y:S02]  /*0fa0*/  UIMAD UR7, UR58, UR14, URZ ;  /* 0x0000000e3a0772a4 */ /* 0x000fe4000f8e023f */
[----:B------:R-:W-:Y:S02]  /*0fb0*/  UIMAD.WIDE.U32 UR36, UR52, UR16, URZ ;  /* 0x00000010342472a5 */ /* 0x000fe4000f8e003f */
[----:B------:R-:W-:Y:S02]  /*0fc0*/  UIMAD.WIDE.U32 UR24, UR50, UR14, URZ ;  /* 0x0000000e321872a5 */ /* 0x000fe4000f8e003f */
[----:B------:R-:W-:-:S02]  /*0fd0*/  UIMAD UR34, UR50, UR15, UR7 ;  /* 0x0000000f322272a4 */ /* 0x000fc4000f8e0207 */
[----:B------:R-:W-:Y:S01]  /*0fe0*/  UIMAD UR52, UR52, UR17, UR37 ;  /* 0x00000011343472a4 */ /* 0x000fe2000f8e0225 */
[----:B------:R-:W-:Y:S02]  /*0ff0*/  @!UP1 ULDC.64 UR14, c[0x0][0x418] ;  /* 0x00010600000e9ab9 */ /* 0x000fe40000000a00 */
[----:B------:R-:W-:Y:S01]  /*1000*/  @UP1 ULDC.64 UR16, c[0x0][0x420] ;  /* 0x0001080000101ab9 */ /* 0x000fe20000000a00 */
[----:B------:R-:W-:Y:S02]  /*1010*/  @!UP1 UIMAD UR7, UR58, UR14, URZ ;  /* 0x0000000e3a0792a4 */ /* 0x000fe4000f8e023f */
[----:B------:R-:W-:Y:S02]  /*1020*/  UISETP.NE.AND UP0, UPT, UR38, -0x1, UPT ;  /* 0xffffffff2600788c */ /* 0x000fe4000bf05270 */
[----:B------:R-:W-:Y:S01]  /*1030*/  @UP1 UIMAD.WIDE.U32 UR44, UR6, UR16, URZ ;  /* 0x00000010062c12a5 */ /* 0x000fe2000f8e003f */
[----:B-1----:R-:W-:Y:S01]  /*1040*/  IABS R9, R11 ;  /* 0x0000000b00097213 */ /* 0x002fe20000000000 */
[----:B------:R-:W-:Y:S01]  /*1050*/  @!UP1 UIMAD UR37, UR50, UR15, UR7 ;  /* 0x0000000f322592a4 */ /* 0x000fe2000f8e0207 */
[----:B------:R-:W-:Y:S01]  /*1060*/  ISETP.NE.AND P3, PT, R11, RZ, PT ;  /* 0x000000ff0b00720c */ /* 0x000fe20003f65270 */
[----:B------:R-:W-:Y:S01]  /*1070*/  UIADD3 UR7, UR13, 0x3f, URZ ;  /* 0x0000003f0d077890 */ /* 0x000fe2000fffe03f */
[----:B------:R-:W1:Y:S01]  /*1080*/  I2F.RP R6, R9 ;  /* 0x0000000900067306 */ /* 0x000e620000209400 */
[----:B------:R-:W-:Y:S01]  /*1090*/  ULDC.U8 UR16, c[0x0][0x3d8] ;  /* 0x0000f60000107ab9 */ /* 0x000fe20000000000 */
[----:B------:R-:W-:Y:S01]  /*10a0*/  ULDC UR59, c[0x0][0x2d4] ;  /* 0x0000b500003b7ab9 */ /* 0x000fe20000000800 */
[----:B------:R-:W-:-:S02]  /*10b0*/  UISETP.NE.AND UP3, UPT, UR16, URZ, UPT ;  /* 0x0000003f1000728c */ /* 0x000fc4000bf65270 */
[----:B------:R-:W-:Y:S02]  /*10c0*/  USHF.L.U32 UR8, UR50, 0x7, URZ ;  /* 0x0000000732087899 */ /* 0x000fe4000800063f */
[----:B------:R-:W-:Y:S01]  /*10d0*/  USHF.R.S32.HI UR12, URZ, 0x1f, UR7 ;  /* 0x0000001f3f0c7899 */ /* 0x000fe20008011407 */
[----:B------:R-:W-:Y:S01]  /*10e0*/  ULDC.64 UR26, c[0x0][0x240] ;  /* 0x00009000001a7ab9 */ /* 0x000fe20000000a00 */
[----:B------:R-:W-:Y:S02]  /*10f0*/  USHF.R.S32.HI UR39, URZ, 0x1f, UR59 ;  /* 0x0000001f3f277899 */ /* 0x000fe4000801143b */
[----:B------:R-:W-:Y:S01]  /*1100*/  @UP1 UIMAD UR40, UR6, UR17, UR45 ;  /* 0x00000011062812a4 */ /* 0x000fe2000f8e022d */
[----:B------:R-:W-:Y:S01]  /*1110*/  ULDC UR20, c[0x0][0x2dc] ;  /* 0x0000b70000147ab9 */ /* 0x000fe20000000800 */
[----:B-1----:R-:W1:Y:S01]  /*1120*/  MUFU.RCP R6, R6 ;  /* 0x0000000600067308 */ /* 0x002e620000001000 */
[----:B------:R-:W-:Y:S01]  /*1130*/  ULDC UR61, c[0x0][0x270] ;  /* 0x00009c00003d7ab9 */ /* 0x000fe20000000800 */
[----:B------:R-:W-:-:S02]  /*1140*/  @!UP1 UIMAD.WIDE.U32 UR42, UR50, UR14, URZ ;  /* 0x0000000e322a92a5 */ /* 0x000fc4000f8e003f */
[----:B------:R-:W-:Y:S01]  /*1150*/  USEL UR48, UR8, URZ, UP2 ;  /* 0x0000003f08307287 */ /* 0x000fe20009000000 */
[----:B------:R-:W-:Y:S01]  /*1160*/  ULDC.U8 UR17, c[0x0][0x480] ;  /* 0x0001200000117ab9 */ /* 0x000fe20000000000 */
[----:B------:R-:W-:Y:S02]  /*1170*/  UIMAD.WIDE.U32 UR22, UR6, UR26, URZ ;  /* 0x0000001a061672a5 */ /* 0x000fe4000f8e003f */
[----:B------:R-:W-:Y:S02]  /*1180*/  @UP0 UIADD3 UR8, UR35, UR38, URZ ;  /* 0x0000002623080290 */ /* 0x000fe4000fffe03f */
[----:B------:R-:W-:Y:S02]  /*1190*/  UIMAD.WIDE UR14, UR20, UR61, URZ ;  /* 0x0000003d140e72a5 */ /* 0x000fe4000f8e023f */
[----:B------:R-:W-:Y:S02]  /*11a0*/  UIMAD.WIDE.U32 UR18, UR50, UR59, URZ ;  /* 0x0000003b321272a5 */ /* 0x000fe4000f8e003f */
[----:B------:R-:W-:Y:S01]  /*11b0*/  ULEA.HI UR32, UR12, UR7, URZ, 0x6 ;  /* 0x000000070c207291 */ /* 0x000fe2000f8f303f */
[----:B-1----:R-:W-:Y:S01]  /*11c0*/  VIADD R6, R6, 0xffffffe ;  /* 0x0ffffffe06067836 */ /* 0x002fe20000000000 */
[----:B------:R-:W-:-:S02]  /*11d0*/  UISETP.NE.AND UP4, UPT, UR17, URZ, UPT ;  /* 0x0000003f1100728c */ /* 0x000fc4000bf85270 */
[----:B------:R-:W-:Y:S01]  /*11e0*/  UIMAD UR7, UR39, UR50, URZ ;  /* 0x00000032270772a4 */ /* 0x000fe2000f8e023f */
[----:B------:R-:W1:Y:S01]  /*11f0*/  F2I.FTZ.U32.TRUNC.NTZ R7, R6 ;  /* 0x0000000600077305 */ /* 0x000e62000021f000 */
[----:B------:R-:W-:Y:S01]  /*1200*/  @UP0 ULDC.64 UR16, c[0x0][0x248] ;  /* 0x0000920000100ab9 */ /* 0x000fe20000000a00 */
[----:B------:R-:W-:Y:S01]  /*1210*/  ULDC UR53, c[0x0][0x2c4] ;  /* 0x0000b10000357ab9 */ /* 0x000fe20000000800 */
[----:B------:R-:W-:Y:S02]  /*1220*/  USEL UR41, UR24, UR22, !UP1 ;  /* 0x0000001618297287 */ /* 0x000fe4000c800000 */
[----:B------:R-:W-:Y:S02]  /*1230*/  UIADD3 UR39, UR25, UR34, URZ ;  /* 0x0000002219277290 */ /* 0x000fe4000fffe03f */
[----:B------:R-:W-:Y:S02]  /*1240*/  USHF.L.U64.HI UR11, UR50, 0x7, UR58 ;  /* 0x00000007320b7899 */ /* 0x000fe4000801023a */
[----:B------:R-:W-:-:S02]  /*1250*/  @UP0 UIMAD.WIDE.U32 UR28, UR8, UR16, URZ ;  /* 0x00000010081c02a5 */ /* 0x000fc4000f8e003f */
[----:B------:R-:W-:Y:S02]  /*1260*/  @UP0 UIMAD UR49, UR8, UR17, URZ ;  /* 0x00000011083102a4 */ /* 0x000fe4000f8e023f */
[----:B------:R-:W-:Y:S01]  /*1270*/  UIMAD.WIDE.U32 UR24, UR14, UR18, URZ ;  /* 0x000000120e1872a5 */ /* 0x000fe2000f8e003f */
[--C-:B-1----:R-:W-:Y:S01]  /*1280*/  IMAD.MOV R5, RZ, RZ, -R7.reuse ;  /* 0x000000ffff057224 */ /* 0x102fe200078e0a07 */
[----:B------:R-:W-:Y:S01]  /*1290*/  UIMAD UR34, UR15, UR18, URZ ;  /* 0x000000120f2272a4 */ /* 0x000fe2000f8e023f */
[----:B------:R-:W-:Y:S01]  /*12a0*/  IMAD.MOV.U32 R6, RZ, RZ, RZ ;  /* 0x000000ffff067224 */ /* 0x000fe200078e00ff */
[----:B------:R-:W-:Y:S01]  /*12b0*/  UIMAD UR18, UR58, UR59, UR7 ;  /* 0x0000003b3a1272a4 */ /* 0x000fe2000f8e0207 */
[----:B------:R-:W-:Y:S01]  /*12c0*/  IMAD R5, R5, R9, RZ ;  /* 0x0000000905057224 */ /* 0x000fe200078e02ff */
[----:B------:R-:W-:Y:S02]  /*12d0*/  @UP3 UIMAD UR8, UR50, UR53, URZ ;  /* 0x00000035320832a4 */ /* 0x000fe4000f8e023f */
[----:B------:R-:W-:Y:S01]  /*12e0*/  ULOP3.LUT UR7, UR32, 0xffffffc0, URZ, 0xc0, !UPT ;  /* 0xffffffc020077892 */ /* 0x000fe2000f8ec03f */
[----:B------:R-:W-:Y:S01]  /*12f0*/  IMAD.HI.U32 R5, R7, R5, R6 ;  /* 0x0000000507057227 */ /* 0x000fe200078e0006 */
[----:B------:R-:W-:Y:S01]  /*1300*/  MOV R6, R8 ;  /* 0x0000000800067202 */ /* 0x000fe20000000f00 */
[----:B------:R-:W-:-:S02]  /*1310*/  @UP3 USEL UR8, UR8, UR6, !UP1 ;  /* 0x0000000608083287 */ /* 0x000fc4000c800000 */
[----:B------:R-:W-:Y:S02]  /*1320*/  USEL UR47, UR11, URZ, UP2 ;  /* 0x0000003f0b2f7287 */ /* 0x000fe40009000000 */
[----:B------:R-:W-:Y:S01]  /*1330*/  IMAD.HI.U32 R5, R5, R6, RZ ;  /* 0x0000000605057227 */ /* 0x000fe200078e00ff */
[----:B------:R-:W-:Y:S02]  /*1340*/  UIADD3 UR7, UR7, -0x40, URZ ;  /* 0xffffffc007077890 */ /* 0x000fe4000fffe03f */
[----:B------:R-:W-:Y:S01]  /*1350*/  UIADD3 UR18, UR19, UR18, URZ ;  /* 0x0000001213127290 */ /* 0x000fe2000fffe03f */
[----:B------:R-:W-:Y:S01]  /*1360*/  IMAD.MOV R7, RZ, RZ, -R5 ;  /* 0x000000ffff077224 */ /* 0x000fe200078e0a05 */
[----:B------:R-:W-:Y:S01]  /*1370*/  @UP3 ULDC UR11, c[0x0][0x2e4] ;  /* 0x0000b900000b3ab9 */ /* 0x000fe20000000800 */
[----:B------:R-:W-:Y:S02]  /*1380*/  UIMAD UR33, UR6, UR27, URZ ;  /* 0x0000001b062172a4 */ /* 0x000fe4000f8e023f */
[----:B------:R-:W-:Y:S01]  /*1390*/  IMAD R6, R9, R7, R6 ;  /* 0x0000000709067224 */ /* 0x000fe200078e0206 */
[----:B------:R-:W-:-:S02]  /*13a0*/  @!UP1 UIADD3 UR40, UR43, UR37, URZ ;  /* 0x000000252b289290 */ /* 0x000fc4000fffe03f */
[----:B------:R-:W-:Y:S02]  /*13b0*/  @!UP3 UIMAD UR12, UR50, UR61, UR57 ;  /* 0x0000003d320cb2a4 */ /* 0x000fe4000f8e0239 */
[----:B------:R-:W-:Y:S01]  /*13c0*/  ISETP.GT.U32.AND P1, PT, R9, R6, PT ;  /* 0x000000060900720c */ /* 0x000fe20003f24070 */
[----:B------:R-:W-:Y:S02]  /*13d0*/  @UP3 UIMAD UR46, UR57, UR11, UR8 ;  /* 0x0000000b392e32a4 */ /* 0x000fe4000f8e0208 */
[----:B------:R-:W-:Y:S02]  /*13e0*/  USHF.R.S32.HI UR37, URZ, 0x1f, UR7 ;  /* 0x0000001f3f257899 */ /* 0x000fe40008011407 */
[----:B------:R-:W-:Y:S02]  /*13f0*/  UIADD3 UR8, UP2, UR7, UR48, URZ ;  /* 0x0000003007087290 */ /* 0x000fe4000ff5e03f */
[----:B------:R-:W-:Y:S02]  /*1400*/  UIMAD UR18, UR14, UR18, UR34 ;  /* 0x000000120e1272a4 */ /* 0x000fe4000f8e0222 */
[----:B------:R-:W-:-:S02]  /*1410*/  @UP0 UIADD3 UR30, UR35, UR38, URZ ;  /* 0x00000026231e0290 */ /* 0x000fc4000fffe03f */
[----:B------:R-:W-:Y:S02]  /*1420*/  UIMAD UR51, UR57, UR20, URZ ;  /* 0x00000014393372a4 */ /* 0x000fe4000f8e023f */
[----:B------:R-:W-:Y:S01]  /*1430*/  @!P1 IMAD.IADD R6, R6, 0x1, -R9 ;  /* 0x0000000106069824 */ /* 0x000fe200078e0a09 */
[----:B------:R-:W-:Y:S01]  /*1440*/  @!P1 IADD3 R5, R5, 0x1, RZ ;  /* 0x0000000105059810 */ /* 0x000fe20007ffe0ff */
[----:B------:R-:W-:Y:S01]  /*1450*/  @UP1 UIADD3 UR39, UR23, UR33, URZ ;  /* 0x0000002117271290 */ /* 0x000fe2000fffe03f */
[----:B------:R-:W-:Y:S01]  /*1460*/  PLOP3.LUT P1, PT, PT, PT, UP0, 0x80, 0x0 ;  /* 0x000000000000781c */ /* 0x000fe20003f2f008 */
[----:B------:R-:W-:Y:S01]  /*1470*/  @!UP3 UIMAD UR46, UR12, UR53, URZ ;  /* 0x000000350c2eb2a4 */ /* 0x000fe2000f8e023f */
[----:B------:R-:W-:Y:S01]  /*1480*/  ISETP.GE.U32.AND P0, PT, R6, R9, PT ;  /* 0x000000090600720c */ /* 0x000fe20003f06070 */
[----:B------:R-:W-:Y:S01]  /*1490*/  @UP0 ULDC.64 UR20, c[0x0][0x250] ;  /* 0x0000940000140ab9 */ /* 0x000fe20000000a00 */
[----:B------:R-:W-:Y:S01]  /*14a0*/  LOP3.LUT R6, R11, UR57, RZ, 0x3c, !PT ;  /* 0x000000390b067c12 */ /* 0x000fe2000f8e3cff */
[----:B------:R-:W-:-:S02]  /*14b0*/  UIMAD.WIDE.U32 UR22, UR14, UR6, URZ ;  /* 0x000000060e1672a5 */ /* 0x000fc4000f8e003f */
[----:B------:R-:W-:Y:S01]  /*14c0*/  UIADD3.X UR12, UR37, UR47, URZ, UP2, !UPT ;  /* 0x0000002f250c7290 */ /* 0x000fe200097fe43f */
[----:B------:R-:W-:Y:S01]  /*14d0*/  ISETP.GE.AND P2, PT, R6, RZ, PT ;  /* 0x000000ff0600720c */ /* 0x000fe20003f46270 */
[----:B------:R-:W-:Y:S02]  /*14e0*/  UIMAD UR11, UR15, UR8, URZ ;  /* 0x000000080f0b72a4 */ /* 0x000fe4000f8e023f */
[----:B------:R-:W-:Y:S02]  /*14f0*/  UIADD3 UR48, UR25, UR18, URZ ;  /* 0x0000001219307290 */ /* 0x000fe4000fffe03f */
[----:B------:R-:W-:Y:S02]  /*1500*/  @UP0 UIMAD.WIDE.U32 UR18, UR30, UR20, URZ ;  /* 0x000000141e1202a5 */ /* 0x000fe4000f8e003f */
[----:B------:R-:W-:Y:S01]  /*1510*/  @P0 VIADD R5, R5, 0x1 ;  /* 0x0000000105050836 */ /* 0x000fe20000000000 */
[----:B------:R-:W-:Y:S01]  /*1520*/  USEL UR56, UR24, UR22, !UP1 ;  /* 0x0000001618387287 */ /* 0x000fe2000c800000 */
[----:B------:R-:W-:Y:S01]  /*1530*/  PLOP3.LUT P0, PT, PT, PT, UP3, 0x80, 0x0 ;  /* 0x000000000000781c */ /* 0x000fe20003f0f038 */
[----:B------:R-:W-:Y:S01]  /*1540*/  UIMAD UR11, UR14, UR12, UR11 ;  /* 0x0000000c0e0b72a4 */ /* 0x000fe2000f8e020b */
[----:B------:R-:W-:Y:S01]  /*1550*/  IMAD.MOV.U32 R18, RZ, RZ, R5 ;  /* 0x000000ffff127224 */ /* 0x000fe200078e0005 */
[----:B------:R-:W-:-:S02]  /*1560*/  @UP0 UIMAD UR22, UR30, UR21, URZ ;  /* 0x000000151e1602a4 */ /* 0x000fc4000f8e023f */
[----:B------:R-:W-:Y:S02]  /*1570*/  UIMAD UR12, UR15, UR6, URZ ;  /* 0x000000060f0c72a4 */ /* 0x000fe4000f8e023f */
[----:B------:R-:W-:Y:S01]  /*1580*/  UIMAD.WIDE.U32 UR24, UR14, UR8, URZ ;  /* 0x000000080e1872a5 */ /* 0x000fe2000f8e003f */
[----:B------:R-:W-:Y:S01]  /*1590*/  @!P2 IADD3 R18, -R18, RZ, RZ ;  /* 0x000000ff1212a210 */ /* 0x000fe20007ffe1ff */
[----:B------:R-:W-:Y:S01]  /*15a0*/  USHF.R.S32.HI UR47, URZ, 0x6, UR32 ;  /* 0x000000063f2f7899 */ /* 0x000fe20008011420 */
[----:B------:R-:W-:Y:S01]  /*15b0*/  @!P3 LOP3.LUT R18, RZ, R11, RZ, 0x33, !PT ;  /* 0x0000000bff12b212 */ /* 0x000fe200078e33ff */
[----:B------:R-:W-:Y:S02]  /*15c0*/  USEL UR53, UR52, URZ, UP4 ;  /* 0x0000003f34357287 */ /* 0x000fe4000a000000 */
[----:B------:R-:W-:Y:S02]  /*15d0*/  USHF.R.S32.HI UR55, URZ, 0x1f, UR51 ;  /* 0x0000001f3f377899 */ /* 0x000fe40008011433 */
[----:B------:R-:W-:-:S02]  /*15e0*/  USEL UR54, UR36, URZ, UP4 ;  /* 0x0000003f24367287 */ /* 0x000fc4000a000000 */
[----:B------:R-:W-:Y:S02]  /*15f0*/  @UP0 UIADD3 UR34, UR19, UR22, URZ ;  /* 0x0000001613220290 */ /* 0x000fe4000fffe03f */
[----:B------:R-:W-:Y:S02]  /*1600*/  @UP1 UIADD3 UR48, UR23, UR12, URZ ;  /* 0x0000000c17301290 */ /* 0x000fe4000fffe03f */
        /* <DEDUP_REMOVED lines=17> */
.L_x_471:
        /* <DEDUP_REMOVED lines=13> */
.L_x_472:
        /* <DEDUP_REMOVED lines=11> */
.L_x_473:
[----:B------:R-:W-:-:S04]  /*18a0*/  UIMAD UR6, UR50, UR61, UR57 ;  /* 0x0000003d320672a4 */ /* 0x000fc8000f8e0239 */
[----:B------:R-:W-:-:S12]  /*18b0*/  UIMAD UR6, UR6, UR59, URZ ;  /* 0x0000003b060672a4 */ /* 0x000fd8000f8e023f */
.L_x_474:
[----:B------:R-:W1:Y:S01]  /*18c0*/  LDC.64 R6, c[0x0][0x420] ;  /* 0x00010800ff067b82 */ /* 0x000e620000000a00 */
[--C-:B------:R-:W-:Y:S01]  /*18d0*/  SHF.R.S32.HI R229, RZ, 0x1f, R228.reuse ;  /* 0x0000001fffe57819 */ /* 0x100fe200000114e4 */
[----:B------:R-:W-:Y:S01]  /*18e0*/  ULDC UR8, c[0x0][0x2dc] ;  /* 0x0000b70000087ab9 */ /* 0x000fe20000000800 */
[----:B------:R-:W-:Y:S01]  /*18f0*/  IADD3 R8, P0, R228, UR15, RZ ;  /* 0x0000000fe4087c10 */ /* 0x000fe2000ff1e0ff */
[----:B------:R-:W-:Y:S01]  /*1900*/  USHF.R.S32.HI UR43, URZ, 0x1f, UR57 ;  /* 0x0000001f3f2b7899 */ /* 0x000fe20008011439 */
[----:B------:R-:W-:Y:S01]  /*1910*/  LEA.HI R10, R10, R25, RZ, 0x5 ;  /* 0x000000190a0a7211 */ /* 0x000fe200078f28ff */
[----:B------:R-:W-:Y:S01]  /*1920*/  UIMAD UR11, UR8, UR61, URZ ;  /* 0x0000003d080b72a4 */ /* 0x000fe2000f8e023f */
[----:B------:R-:W-:Y:S01]  /*1930*/  IADD3.X R9, R229, UR40, RZ, P0, !PT ;  /* 0x00000028e5097c10 */ /* 0x000fe200087fe4ff */
[----:B------:R-:W-:Y:S01]  /*1940*/  ULDC.64 UR28, c[0x0][0x428] ;  /* 0x00010a00001c7ab9 */ /* 0x000fe20000000a00 */
[----:B------:R-:W-:Y:S01]  /*1950*/  UIADD3 UR36, UR7, UR6, URZ ;  /* 0x0000000607247290 */ /* 0x000fe2000fffe03f */
[----:B------:R-:W-:Y:S01]  /*1960*/  IADD3 R16, P0, R4, UR7, RZ ;  /* 0x0000000704107c10 */ /* 0x000fe2000ff1e0ff */
[----:B------:R-:W-:Y:S01]  /*1970*/  UIADD3 UR42, UR7, UR46, URZ ;  /* 0x0000002e072a7290 */ /* 0x000fe2000fffe03f */
[----:B------:R-:W-:Y:S01]  /*1980*/  LOP3.LUT R11, R10, 0xffffffe0, RZ, 0xc0, !PT ;  /* 0xffffffe00a0b7812 */ /* 0x000fe200078ec0ff */
[----:B------:R-:W-:Y:S01]  /*1990*/  USHF.L.U32 UR6, UR11, 0x6, URZ ;  /* 0x000000060b067899 */ /* 0x000fe2000800063f */
[----:B------:R-:W-:Y:S01]  /*19a0*/  IADD3.X R14, R27, UR37, RZ, P0, !PT ;  /* 0x000000251b0e7c10 */ /* 0x000fe200087fe4ff */
[----:B------:R-:W-:Y:S01]  /*19b0*/  UIADD3 UR12, -UR9, UR13, UR31 ;  /* 0x0000000d090c7290 */ /* 0x000fe2000fffe11f */
[----:B------:R-:W-:Y:S01]  /*19c0*/  IMAD.U32 R15, RZ, RZ, UR28 ;  /* 0x0000001cff0f7e24 */ /* 0x000fe2000f8e00ff */
[----:B------:R-:W-:Y:S01]  /*19d0*/  ULDC UR18, c[0x0][0x398] ;  /* 0x0000e60000127ab9 */ /* 0x000fe20000000800 */
[----:B------:R-:W-:Y:S01]  /*19e0*/  UIADD3 UR14, UP2, UP1, UR24, UR6, UR51 ;  /* 0x00000006180e7290 */ /* 0x000fe2000f95e033 */
[----:B------:R-:W-:Y:S01]  /*19f0*/  IMAD.IADD R25, R25, 0x1, -R11 ;  /* 0x0000000119197824 */ /* 0x000fe200078e0a0b */
[----:B------:R-:W-:Y:S01]  /*1a00*/  ULDC.64 UR22, c[0x0][0x258] ;  /* 0x0000960000167ab9 */ /* 0x000fe20000000a00 */
[----:B------:R-:W-:Y:S01]  /*1a10*/  IMAD R11, R14, UR26, RZ ;  /* 0x0000001a0e0b7c24 */ /* 0x000fe2000f8e02ff */
[----:B------:R-:W-:Y:S01]  /*1a20*/  ULDC.64 UR24, c[0x0][0x400] ;  /* 0x0001000000187ab9 */ /* 0x000fe20000000a00 */
[----:B------:R-:W-:Y:S01]  /*1a30*/  IMAD.WIDE.U32 R12, R16, UR26, R228 ;  /* 0x0000001a100c7c25 */ /* 0x000fe2000f8e00e4 */
[----:B------:R-:W-:Y:S01]  /*1a40*/  ULDC.64 UR44, c[0x0][0x2b0] ;  /* 0x0000ac00002c7ab9 */ /* 0x000fe20000000a00 */
[----:B------:R-:W-:Y:S01]  /*1a50*/  UIADD3 UR8, UR47, -0x1, URZ ;  /* 0xffffffff2f087890 */ /* 0x000fe2000fffe03f */
[----:B------:R-:W-:Y:S01]  /*1a60*/  BSSY B1, `(.L_x_470) ;  /* 0x0000933000017945 */ /* 0x000fe20003800000 */
[----:B-1----:R-:W-:Y:S01]  /*1a70*/  IMAD R5, R6, UR37, RZ ;  /* 0x0000002506057c24 */ /* 0x002fe2000f8e02ff */
[----:B------:R-:W-:Y:S01]  /*1a80*/  IADD3 R12, P2, R12, UR41, RZ ;  /* 0x000000290c0c7c10 */ /* 0x000fe2000ff5e0ff */
[----:B------:R-:W-:Y:S01]  /*1a90*/  IMAD.WIDE.U32 R8, R6, UR7, R8 ;  /* 0x0000000706087c25 */ /* 0x000fe2000f8e0008 */
[----:B------:R-:W-:-:S03]  /*1aa0*/  IADD3 R243, R228, 0x40, RZ ;  /* 0x00000040e4f37810 */ /* 0x000fc60007ffe0ff */
[----:B------:R-:W-:Y:S01]  /*1ab0*/  IMAD R5, R7, UR7, R5 ;  /* 0x0000000707057c24 */ /* 0x000fe2000f8e0205 */
[----:B------:R-:W-:Y:S01]  /*1ac0*/  UIMAD UR7, UR43, UR28, URZ ;  /* 0x0000001c2b0772a4 */ /* 0x000fe2000f8e023f */
[----:B------:R-:W-:Y:S02]  /*1ad0*/  IMAD R20, R16, UR27, R11 ;  /* 0x0000001b10147c24 */ /* 0x000fe4000f8e020b */
[----:B------:R-:W-:Y:S01]  /*1ae0*/  IMAD.IADD R9, R9, 0x1, R5 ;  /* 0x0000000109097824 */ /* 0x000fe200078e0205 */
[----:B------:R-:W-:Y:S01]  /*1af0*/  UIMAD UR29, UR57, UR29, UR7 ;  /* 0x0000001d391d72a4 */ /* 0x000fe2000f8e0207 */
[----:B------:R-:W-:Y:S01]  /*1b00*/  SHF.R.S32.HI R5, RZ, 0x5, R10 ;  /* 0x00000005ff057819 */ /* 0x000fe2000001140a */
[----:B------:R-:W-:Y:S01]  /*1b10*/  USHF.R.S32.HI UR7, URZ, 0x1f, UR6 ;  /* 0x0000001f3f077899 */ /* 0x000fe20008011406 */
[----:B------:R-:W-:Y:S01]  /*1b20*/  IMAD.WIDE.U32 R8, R15, UR57, R8 ;  /* 0x000000390f087c25 */ /* 0x000fe2000f8e0008 */
[----:B------:R-:W-:Y:S01]  /*1b30*/  UIADD3 UR6, UR12, -UR18, URZ ;  /* 0x800000120c067290 */ /* 0x000fe2000fffe03f */
[----:B------:R-:W-:Y:S01]  /*1b40*/  IADD3.X R13, R13, UR39, R20, P2, !PT ;  /* 0x000000270d0d7c10 */ /* 0x000fe200097fe414 */
[----:B------:R-:W-:Y:S01]  /*1b50*/  UIADD3.X UR7, UR52, UR7, UR55, UP2, UP1 ;  /* 0x0000000734077290 */ /* 0x000fe200097e2437 */
[----:B------:R-:W-:Y:S01]  /*1b60*/  IMAD R5, R5, UR11, R25 ;  /* 0x0000000b05057c24 */ /* 0x000fe2000f8e0219 */
[----:B------:R-:W-:Y:S01]  /*1b70*/  USHF.R.S32.HI UR19, URZ, 0x1f, UR6 ;  /* 0x0000001f3f137899 */ /* 0x000fe20008011406 */
[----:B------:R-:W-:Y:S01]  /*1b80*/  IADD3 R11, R9, UR29, RZ ;  /* 0x0000001d090b7c10 */ /* 0x000fe2000fffe0ff */
[----:B------:R-:W-:Y:S01]  /*1b90*/  UIADD3 UR12, UP2, UP1, UR54, UR14, UR56 ;  /* 0x0000000e360c7290 */ /* 0x000fe2000f95e038 */
[----:B------:R-:W-:Y:S01]  /*1ba0*/  IMAD.U32 R19, RZ, RZ, UR22 ;  /* 0x00000016ff137e24 */ /* 0x000fe2000f8e00ff */
[----:B------:R-:W-:Y:S01]  /*1bb0*/  ULEA.HI UR19, UR19, UR6, URZ, 0x6 ;  /* 0x0000000613137291 */ /* 0x000fe2000f8f303f */
[C---:B------:R-:W-:Y:S01]  /*1bc0*/  VIADD R244, R228.reuse, 0x80 ;  /* 0x00000080e4f47836 */ /* 0x040fe20000000000 */
[----:B------:R-:W-:Y:S01]  /*1bd0*/  UIADD3.X UR7, UR53, UR7, UR48, UP2, UP1 ;  /* 0x0000000735077290 */ /* 0x000fe200097e2430 */
[----:B------:R-:W-:Y:S01]  /*1be0*/  IMAD.WIDE.U32 R12, R19, UR57, R12 ;  /* 0x00000039130c7c25 */ /* 0x000fe2000f8e000c */
[----:B------:R-:W-:Y:S01]  /*1bf0*/  USHF.R.S32.HI UR19, URZ, 0x6, UR19 ;  /* 0x000000063f137899 */ /* 0x000fe20008011413 */
[C---:B------:R-:W-:Y:S01]  /*1c00*/  IADD3 R10, P0, R5.reuse, UR12, RZ ;  /* 0x0000000c050a7c10 */ /* 0x040fe2000ff1e0ff */
[----:B------:R-:W-:Y:S01]  /*1c10*/  UIMAD UR18, UR43, UR22, URZ ;  /* 0x000000162b1272a4 */ /* 0x000fe2000f8e023f */
[----:B------:R-:W-:Y:S01]  /*1c20*/  VIADD R242, R228, 0xc0 ;  /* 0x000000c0e4f27836 */ /* 0x000fe20000000000 */
[----:B------:R-:W-:Y:S01]  /*1c30*/  UISETP.LT.AND UP1, UPT, URZ, UR19, UPT ;  /* 0x000000133f00728c */ /* 0x000fe2000bf21270 */
[----:B------:R-:W-:Y:S01]  /*1c40*/  LEA.HI.X.SX32 R5, R5, UR7, 0x1, P0 ;  /* 0x0000000705057c11 */ /* 0x000fe200080f0eff */
[----:B------:R-:W-:Y:S01]  /*1c50*/  ULDC.64 UR54, c[0x0][0x478] ;  /* 0x00011e0000367ab9 */ /* 0x000fe20000000a00 */
[----:B------:R-:W-:Y:S01]  /*1c60*/  LEA R204, P0, R10, UR24, 0x2 ;  /* 0x000000180acc7c11 */ /* 0x000fe2000f8010ff */
[----:B------:R-:W-:-:S02]  /*1c70*/  USEL UR19, URZ, UR19, !UP1 ;  /* 0x000000133f137287 */ /* 0x000fc4000c800000 */
[----:B------:R-:W-:Y:S01]  /*1c80*/  UIMAD UR18, UR57, UR23, UR18 ;  /* 0x00000017391272a4 */ /* 0x000fe2000f8e0212 */
[----:B------:R-:W-:Y:S01]  /*1c90*/  LEA.HI.X R205, R10, UR25, R5, 0x2, P0 ;  /* 0x000000190acd7c11 */ /* 0x000fe200080f1405 */
[----:B------:R-:W-:Y:S01]  /*1ca0*/  UISETP.GT.AND UP1, UPT, UR47, UR19, UPT ;  /* 0x000000132f00728c */ /* 0x000fe2000bf24270 */
[----:B------:R-:W-:Y:S01]  /*1cb0*/  IMAD.MOV.U32 R10, RZ, RZ, R8 ;  /* 0x000000ffff0a7224 */ /* 0x000fe200078e0008 */
[----:B------:R-:W-:Y:S01]  /*1cc0*/  UIMAD.WIDE UR36, UR36, 0x4, UR54 ;  /* 0x00000004242478a5 */ /* 0x000fe2000f8e0236 */
[-C--:B------:R-:W-:Y:S01]  /*1cd0*/  IMAD R5, R27, R6.reuse, RZ ;  /* 0x000000061b057224 */ /* 0x080fe200078e02ff */
[----:B------:R-:W-:Y:S01]  /*1ce0*/  ULDC.64 UR24, c[0x0][0x210] ;  /* 0x0000840000187ab9 */ /* 0x000fe20000000a00 */
[----:B------:R-:W-:Y:S01]  /*1cf0*/  IMAD.WIDE.U32 R10, R4, R6, R10 ;  /* 0x00000006040a7225 */ /* 0x000fe200078e000a */
[----:B------:R-:W-:Y:S01]  /*1d00*/  PLOP3.LUT P0, PT, PT, PT, UP1, 0x80, 0x0 ;  /* 0x000000000000781c */ /* 0x000fe20003f0f018 */
[----:B------:R-:W-:Y:S01]  /*1d10*/  ULDC.64 UR22, c[0x0][0x3e0] ;  /* 0x0000f80000167ab9 */ /* 0x000fe20000000a00 */
[----:B------:R-:W-:Y:S01]  /*1d20*/  LEA R227, P3, R12, UR24, 0x1 ;  /* 0x000000180ce37c11 */ /* 0x000fe2000f8608ff */
[----:B------:R-:W-:Y:S01]  /*1d30*/  IMAD R5, R4, R7, R5 ;  /* 0x0000000704057224 */ /* 0x000fe200078e0205 */
[----:B------:R-:W-:Y:S01]  /*1d40*/  LEA R230, P2, R10, UR22, 0x1 ;  /* 0x000000160ae67c11 */ /* 0x000fe2000f8408ff */
[----:B------:R-:W-:Y:S01]  /*1d50*/  VIADD R21, R13, UR18 ;  /* 0x000000120d157c36 */ /* 0x000fe20008000000 */
[----:B------:R-:W-:-:S02]  /*1d60*/  UIMAD.WIDE UR6, UR42, 0x4, UR44 ;  /* 0x000000042a0678a5 */ /* 0x000fc4000f8e022c */
[----:B------:R-:W-:Y:S01]  /*1d70*/  IADD3 R17, R11, R5, RZ ;  /* 0x000000050b117210 */ /* 0x000fe20007ffe0ff */
[----:B------:R-:W-:Y:S01]  /*1d80*/  UMOV UR12, UR36 ;  /* 0x00000024000c7c82 */ /* 0x000fe20008000000 */
[----:B------:R-:W-:Y:S01]  /*1d90*/  UMOV UR11, UR37 ;  /* 0x00000025000b7c82 */ /* 0x000fe20008000000 */
[----:B------:R-:W-:Y:S02]  /*1da0*/  LEA.HI.X R231, R12, UR25, R21, 0x1, P3 ;  /* 0x000000190ce77c11 */ /* 0x000fe400098f0c15 */
        /* <DEDUP_REMOVED lines=21> */
.L_x_476:
        /* <DEDUP_REMOVED lines=20> */
.L_x_477:
        /* <DEDUP_REMOVED lines=38> */
.L_x_479:
[----:B------:R-:W-:Y:S05]  /*22a0*/  BSYNC B0 ;  /* 0x0000000000007941 */ /* 0x000fea0003800000 */
.L_x_478:
        /* <DEDUP_REMOVED lines=21> */
.L_x_481:
[----:B------:R-:W-:Y:S05]  /*2400*/  BSYNC B0 ;  /* 0x0000000000007941 */ /* 0x000fea0003800000 */
.L_x_480:
[----:B------:R-:W-:Y:S01]  /*2410*/  UIMAD UR8, UR18, UR6, URZ ;  /* 0x00000006120872a4 */ /* 0x000fe2000f8e023f */
[----:B-12---:R-:W-:Y:S01]  /*2420*/  IMAD.U32 R6, RZ, RZ, UR6 ;  /* 0x00000006ff067e24 */ /* 0x006fe2000f8e00ff */
[----:B------:R-:W-:Y:S01]  /*2430*/  USHF.R.S32.HI UR12, URZ, 0x1f, UR57 ;  /* 0x0000001f3f0c7899 */ /* 0x000fe20008011439 */
[----:B------:R-:W-:Y:S01]  /*2440*/  BSSY B0, `(.L_x_482) ;  /* 0x000001f000007945 */ /* 0x000fe20003800000 */
[----:B------:R-:W-:Y:S01]  /*2450*/  UIMAD UR8, UR31, UR7, UR8 ;  /* 0x000000071f0872a4 */ /* 0x000fe2000f8e0208 */
[----:B------:R-:W-:-:S05]  /*2460*/  IMAD.WIDE.U32 R6, R6, UR31, R228 ;  /* 0x0000001f06067c25 */ /* 0x000fca000f8e00e4 */
[----:B------:R-:W-:Y:S01]  /*2470*/  IMAD.U32 R5, RZ, RZ, UR8 ;  /* 0x00000008ff057e24 */ /* 0x000fe2000f8e00ff */
[----:B------:R-:W-:Y:S01]  /*2480*/  IADD3 R8, P0, R6, UR11, RZ ;  /* 0x0000000b06087c10 */ /* 0x000fe2000ff1e0ff */
[----:B------:R-:W-:Y:S02]  /*2490*/  ULDC.64 UR8, c[0x0][0x470] ;  /* 0x00011c0000087ab9 */ /* 0x000fe40000000a00 */
[----:B------:R-:W-:Y:S01]  /*24a0*/  UIMAD UR11, UR12, UR8, URZ ;  /* 0x000000080c0b72a4 */ /* 0x000fe2000f8e023f */
[----:B------:R-:W-:Y:S02]  /*24b0*/  IADD3.X R9, R7, UR16, R5, P0, !PT ;  /* 0x0000001007097c10 */ /* 0x000fe400087fe405 */
[----:B------:R-:W-:Y:S01]  /*24c0*/  MOV R5, UR8 ;  /* 0x0000000800057c02 */ /* 0x000fe20008000f00 */
[----:B------:R-:W-:-:S04]  /*24d0*/  UIMAD UR9, UR57, UR9, UR11 ;  /* 0x00000009390972a4 */ /* 0x000fc8000f8e020b */
        /* <DEDUP_REMOVED lines=21> */
.L_x_483:
[----:B------:R-:W-:Y:S05]  /*2630*/  BSYNC B0 ;  /* 0x0000000000007941 */ /* 0x000fea0003800000 */
.L_x_482:
        /* <DEDUP_REMOVED lines=23> */
.L_x_475:
        /* <DEDUP_REMOVED lines=53> */
.L_x_486:
[----:B------:R-:W-:Y:S05]  /*2b00*/  BSYNC B0 ;  /* 0x0000000000007941 */ /* 0x000fea0003800000 */
.L_x_485:
        /* <DEDUP_REMOVED lines=45> */
.L_x_488:
[----:B------:R-:W-:Y:S05]  /*2de0*/  BSYNC B0 ;  /* 0x0000000000007941 */ /* 0x000fea0003800000 */
.L_x_487:
        /* <DEDUP_REMOVED lines=44> */
.L_x_490:
[----:B------:R-:W-:Y:S05]  /*30b0*/  BSYNC B0 ;  /* 0x0000000000007941 */ /* 0x000fea0003800000 */
.L_x_489:
        /* <DEDUP_REMOVED lines=47> */
.L_x_492:
[----:B------:R-:W-:Y:S05]  /*33b0*/  BSYNC B0 ;  /* 0x0000000000007941 */ /* 0x000fea0003800000 */
.L_x_491:
[----:B------:R-:W-:Y:S01]  /*33c0*/  UIADD3 UR15, -UR31, UR9, URZ ;  /* 0x000000091f0f7290 */ /* 0x000fe2000fffe13f */
[----:B--23--:R-:W-:Y:S01]  /*33d0*/  IMAD.WIDE.U32 R6, R23, UR31, R228 ;  /* 0x0000001f17067c25 */ /* 0x00cfe2000f8e00e4 */
[----:B------:R-:W-:Y:S01]  /*33e0*/  UIMAD UR18, UR28, UR16, URZ ;  /* 0x000000101c1272a4 */ /* 0x000fe2000f8e023f */
[----:B------:R-:W-:Y:S01]  /*33f0*/  BSSY B0, `(.L_x_493) ;  /* 0x0000042000007945 */ /* 0x000fe20003800000 */
[----:B------:R-:W-:Y:S01]  /*3400*/  ULDC.64 UR22, c[0x0][0x260] ;  /* 0x0000980000167ab9 */ /* 0x000fe20000000a00 */
[C---:B------:R-:W-:Y:S01]  /*3410*/  ISETP.GE.AND P6, PT, R233.reuse, UR14, PT ;  /* 0x0000000ee9007c0c */ /* 0x040fe2000bfc6270 */
        /* <DEDUP_REMOVED lines=22> */
[C---:B------:R-:W-:Y:S01]  /*3580*/  IMAD R12, R22.reuse, UR17, R5 ;  /* 0x00000011160c7c24 */ /* 0x040fe2000f8e0205 */
        /* <DEDUP_REMOVED lines=40> */
.L_x_494:
[----:B------:R-:W-:Y:S05]  /*3810*/  BSYNC B0 ;  /* 0x0000000000007941 */ /* 0x000fea0003800000 */
.L_x_493:
        /* <DEDUP_REMOVED lines=59> */
.L_x_496:
[----:B------:R-:W-:Y:S05]  /*3bd0*/  BSYNC B0 ;  /* 0x0000000000007941 */ /* 0x000fea0003800000 */
.L_x_495:
[----:B------:R-:W-:Y:S01]  /*3be0*/  UIMAD UR14, UR28, UR20, URZ ;  /* 0x000000141c0e72a4 */ /* 0x000fe2000f8e023f */
[----:B-1-3--:R-:W-:Y:S01]  /*3bf0*/  IMAD.WIDE.U32 R6, R19, UR31, R228 ;  /* 0x0000001f13067c25 */ /* 0x00afe2000f8e00e4 */
[----:B------:R-:W1:Y:S01]  /*3c00*/  LDC.64 R20, c[0x0][0x3b8] ;  /* 0x0000ee00ff147b82 */ /* 0x000e620000000a00 */
[----:B------:R3:W-:Y:S01]  /*3c10*/  @P4 STS.128 [R220+0x18000], RZ ;  /* 0x018000ffdc004388 */ /* 0x0007e20000000c00 */
[----:B------:R-:W-:Y:S01]  /*3c20*/  UIMAD UR14, UR31, UR21, UR14 ;  /* 0x000000151f0e72a4 */ /* 0x000fe2000f8e020e */
[----:B------:R-:W-:Y:S01]  /*3c30*/  BSSY B0, `(.L_x_497) ;  /* 0x000003c000007945 */ /* 0x000fe20003800000 */
[----:B------:R-:W-:Y:S01]  /*3c40*/  IADD3 R10, P0, R6, UR33, RZ ;  /* 0x00000021060a7c10 */ /* 0x000fe2000ff1e0ff */
[----:B------:R3:W-:Y:S03]  /*3c50*/  @P4 STS.128 [R220+0x1a000], RZ ;  /* 0x01a000ffdc004388 */ /* 0x0007e60000000c00 */
[----:B------:R-:W-:Y:S01]  /*3c60*/  MOV R6, UR14 ;  /* 0x0000000e00067c02 */ /* 0x000fe20008000f00 */
[----:B------:R3:W-:Y:S01]  /*3c70*/  @P4 STS.128 [R220+0x1c000], RZ ;  /* 0x01c000ffdc004388 */ /* 0x0007e20000000c00 */
[----:B------:R-:W-:-:S02]  /*3c80*/  ULDC.64 UR14, c[0x0][0x268] ;  /* 0x00009a00000e7ab9 */ /* 0x000fc40000000a00 */
[----:B------:R-:W-:Y:S01]  /*3c90*/  IADD3.X R11, R7, UR34, R6, P0, !PT ;  /* 0x00000022070b7c10 */ /* 0x000fe200087fe406 */
[----:B------:R3:W-:Y:S01]  /*3ca0*/  @P4 STS.128 [R220+0x1e000], RZ ;  /* 0x01e000ffdc004388 */ /* 0x0007e20000000c00 */
[----:B------:R-:W-:Y:S02]  /*3cb0*/  IMAD R5, R26, UR14, RZ ;  /* 0x0000000e1a057c24 */ /* 0x000fe4000f8e02ff */
[----:B------:R-:W-:-:S04]  /*3cc0*/  IMAD.WIDE.U32 R10, R18, UR14, R10 ;  /* 0x0000000e120a7c25 */ /* 0x000fc8000f8e000a */
[----:B------:R-:W-:-:S05]  /*3cd0*/  IMAD R16, R18, UR15, R5 ;  /* 0x0000000f12107c24 */ /* 0x000fca000f8e0205 */
[----:B------:R-:W-:Y:S01]  /*3ce0*/  IADD3 R17, R11, R16, RZ ;  /* 0x000000100b117210 */ /* 0x000fe20007ffe0ff */
[----:B------:R-:W-:Y:S06]  /*3cf0*/  @P4 BRA `(.L_x_498) ;  /* 0x0000000000bc4947 */ /* 0x000fec0003800000 */
[----:B------:R-:W-:Y:S01]  /*3d00*/  ULDC UR15, c[0x0][0x2d0] ;  /* 0x0000b400000f7ab9 */ /* 0x000fe20000000800 */
[----:B------:R-:W5:Y:S01]  /*3d10*/  LDC.64 R28, c[0x0][0x220] ;  /* 0x00008800ff1c7b82 */ /* 0x000f620000000a00 */
[----:B------:R-:W-:Y:S01]  /*3d20*/  ISETP.GE.AND P0, PT, R228, UR15, PT ;  /* 0x0000000fe4007c0c */ /* 0x000fe2000bf06270 */
[----:B------:R-:W-:Y:S01]  /*3d30*/  IMAD R5, R24, UR20, RZ ;  /* 0x0000001418057c24 */ /* 0x000fe2000f8e02ff */
[----:B------:R-:W-:Y:S02]  /*3d40*/  MOV R6, UR33 ;  /* 0x0000002100067c02 */ /* 0x000fe40008000f00 */
[----:B------:R-:W-:Y:S01]  /*3d50*/  MOV R7, UR34 ;  /* 0x0000002200077c02 */ /* 0x000fe20008000f00 */
[C---:B------:R-:W-:Y:S01]  /*3d60*/  IMAD R12, R22.reuse, UR21, R5 ;  /* 0x00000015160c7c24 */ /* 0x040fe2000f8e0205 */
        /* <DEDUP_REMOVED lines=11> */
[----:B-----5:R-:W-:Y:S01]  /*3e20*/  IMAD.WIDE R12, R228, 0x2, R28 ;  /* 0x00000002e40c7825 */ /* 0x020fe200078e021c */
[----:B--2---:R-:W-:-:S04]  /*3e30*/  @!P0 LEA R14, P1, R8, R14, 0x1 ;  /* 0x0000000e080e8211 */ /* 0x004fc800078208ff */
        /* <DEDUP_REMOVED lines=22> */
[----:B-1----:R-:W-:Y:S05]  /*3fa0*/  @P0 BRA `(.L_x_498) ;  /* 0x0000000000100947 */ /* 0x002fea0003800000 */
[----:B------:R-:W-:Y:S01]  /*3fb0*/  @!PT LDS RZ, [RZ] ;  /* 0x00000000fffff984 */ /* 0x000fe20000000800 */
[----:B------:R-:W-:Y:S01]  /*3fc0*/  @!PT LDS RZ, [RZ] ;  /* 0x00000000fffff984 */ /* 0x000fe20000000800 */
[----:B------:R-:W-:Y:S01]  /*3fd0*/  @!PT LDS RZ, [RZ] ;  /* 0x00000000fffff984 */ /* 0x000fe20000000800 */
[----:B------:R1:W-:Y:S02]  /*3fe0*/  LDGSTS.E.BYPASS.LTC128B.128 [R220+0x1e000], desc[UR4][R6.64+0x180] ;  /* 0x1e00018006dc7fae */ /* 0x0003e4000b901d44 */
.L_x_498:
[----:B------:R-:W-:Y:S05]  /*3ff0*/  BSYNC B0 ;  /* 0x0000000000007941 */ /* 0x000fea0003800000 */
.L_x_497:
[----:B------:R1:W-:Y:S01]  /*4000*/  @P3 STS.128 [R220+0x19000], RZ ;  /* 0x019000ffdc003388 */ /* 0x0003e20000000c00 */
[----:B------:R-:W-:Y:S03]  /*4010*/  BSSY B0, `(.L_x_499) ;  /* 0x0000037000007945 */ /* 0x000fe60003800000 */
[----:B------:R1:W-:Y:S04]  /*4020*/  @P3 STS.128 [R220+0x1b000], RZ ;  /* 0x01b000ffdc003388 */ /* 0x0003e80000000c00 */
[----:B------:R1:W-:Y:S04]  /*4030*/  @P3 STS.128 [R220+0x1d000], RZ ;  /* 0x01d000ffdc003388 */ /* 0x0003e80000000c00 */
[----:B------:R1:W-:Y:S01]  /*4040*/  @P3 STS.128 [R220+0x1f000], RZ ;  /* 0x01f000ffdc003388 */ /* 0x0003e20000000c00 */
[----:B------:R-:W-:Y:S05]  /*4050*/  @P3 BRA `(.L_x_500) ;  /* 0x0000000000c83947 */ /* 0x000fea0003800000 */
[----:B------:R-:W-:Y:S01]  /*4060*/  ULDC UR15, c[0x0][0x2d0] ;  /* 0x0000b400000f7ab9 */ /* 0x000fe20000000800 */
[----:B-12---:R-:W-:Y:S01]  /*4070*/  IADD3 R6, P0, R22, 0x20, RZ ;  /* 0x0000002016067810 */ /* 0x006fe20007f1e0ff */
        /* <DEDUP_REMOVED lines=11> */
[----:B------:R-:W2:Y:S01]  /*4130*/  @!P3 LDC.64 R12, c[0x0][0x220] ;  /* 0x00008800ff0cbb82 */ /* 0x000ea20000000a00 */
        /* <DEDUP_REMOVED lines=11> */
[----:B--2---:R-:W-:-:S03]  /*41f0*/  @!P3 LEA R10, P0, R8, R12, 0x1 ;  /* 0x0000000c080ab211 */ /* 0x004fc600078008ff */
        /* <DEDUP_REMOVED lines=23> */
[----:B------:R1:W-:Y:S02]  /*4370*/  @!P0 LDGSTS.E.BYPASS.LTC128B.128 [R220+0x1f000], desc[UR4][R4.64+0x180] ;  /* 0x1f00018004dc8fae */ /* 0x0003e4000b901d44 */
.L_x_500:
[----:B------:R-:W-:Y:S05]  /*4380*/  BSYNC B0 ;  /* 0x0000000000007941 */ /* 0x000fea0003800000 */
.L_x_499:
[----:B------:R-:W3:Y:S01]  /*4390*/  LDC R249, c[0x0][0x270] ;  /* 0x00009c00fff97b82 */ /* 0x000ee20000000800 */
[----:B------:R-:W-:Y:S01]  /*43a0*/  UIMAD UR14, UR50, UR61, UR57 ;  /* 0x0000003d320e72a4 */ /* 0x000fe2000f8e0239 */
[----:B-1----:R-:W-:Y:S01]  /*43b0*/  IMAD.MOV.U32 R4, RZ, RZ, 0x4 ;  /* 0x00000004ff047424 */ /* 0x002fe200078e00ff */
[----:B------:R-:W4:Y:S01]  /*43c0*/  LDG.E.64 R8, desc[UR4][R20.64] ;  /* 0x0000000414087981 */ /* 0x000f22000c1e1b00 */
[----:B------:R-:W-:Y:S01]  /*43d0*/  IMAD.MOV.U32 R238, RZ, RZ, 0x7f800000 ;  /* 0x7f800000ffee7424 */ /* 0x000fe200078e00ff */
[----:B------:R-:W-:Y:S01]  /*43e0*/  USHF.L.U32 UR14, UR14, 0x5, URZ ;  /* 0x000000050e0e7899 */ /* 0x000fe2000800063f */
[----:B------:R-:W-:Y:S01]  /*43f0*/  IMAD.MOV.U32 R239, RZ, RZ, 0x7f800000 ;  /* 0x7f800000ffef7424 */ /* 0x000fe200078e00ff */
[----:B------:R-:W-:Y:S01]  /*4400*/  CS2R R190, SRZ ;  /* 0x0000000000be7805 */ /* 0x000fe2000001ff00 */
[----:B------:R-:W-:Y:S01]  /*4410*/  IMAD.WIDE R4, R233, R4, UR6 ;  /* 0x00000006e9047e25 */ /* 0x000fe2000f8e0204 */
[----:B--2---:R-:W2:Y:S04]  /*4420*/  LDG.E.64 R6, desc[UR4][R20.64+0x8] ;  /* 0x0000080414067981 */ /* 0x004ea8000c1e1b00 */
[----:B------:R-:W0:Y:S01]  /*4430*/  LDGDEPBAR ;  /* 0x00000000000079af */ /* 0x000e220000000000 */
[----:B------:R-:W-:Y:S01]  /*4440*/  USHF.R.S32.HI UR15, URZ, 0x1f, UR14 ;  /* 0x0000001f3f0f7899 */ /* 0x000fe2000801140e */
[----:B------:R-:W-:Y:S01]  /*4450*/  IMAD.SHL.U32 R251, R248, 0x20, RZ ;  /* 0x00000020f8fb7824 */ /* 0x000fe200078e00ff */
[----:B------:R-:W-:Y:S01]  /*4460*/  CS2R R188, SRZ ;  /* 0x0000000000bc7805 */ /* 0x000fe2000001ff00 */
[----:B------:R-:W5:Y:S01]  /*4470*/  @!P6 LDG.E R238, desc[UR4][R4.64] ;  /* 0x0000000404eee981 */ /* 0x000f62000c1e1900 */
[----:B------:R-:W-:-:S02]  /*4480*/  CS2R R194, SRZ ;  /* 0x0000000000c27805 */ /* 0x000fc4000001ff00 */
[----:B------:R-:W-:Y:S02]  /*4490*/  CS2R R192, SRZ ;  /* 0x0000000000c07805 */ /* 0x000fe4000001ff00 */
[----:B------:R-:W-:Y:S01]  /*44a0*/  CS2R R186, SRZ ;  /* 0x0000000000ba7805 */ /* 0x000fe2000001ff00 */
[----:B------:R1:W5:Y:S01]  /*44b0*/  @!P5 LDG.E R239, desc[UR4][R4.64+0x20] ;  /* 0x0000200404efd981 */ /* 0x000362000c1e1900 */
        /* <DEDUP_REMOVED lines=24> */
[----:B-1----:R-:W-:Y:S02]  /*4640*/  SHF.R.S32.HI R4, RZ, 0x1f, R25 ;  /* 0x0000001fff047819 */ /* 0x002fe40000011419 */
        /* <DEDUP_REMOVED lines=34> */
[----:B------:R-:W-:Y:S01]  /*4870*/  ULDC UR22, c[0x0][0x2d0] ;  /* 0x0000b40000167ab9 */ /* 0x000fe20000000800 */
[----:B------:R-:W-:Y:S01]  /*4880*/  ULDC UR36, c[0x0][0x2dc] ;  /* 0x0000b70000247ab9 */ /* 0x000fe20000000800 */
[----:B------:R-:W-:Y:S01]  /*4890*/  ULDC.U8 UR17, c[0x0][0x388] ;  /* 0x0000e20000117ab9 */ /* 0x000fe20000000000 */
[----:B------:R-:W-:Y:S01]  /*48a0*/  ULDC UR16, c[0x0][0x2ec] ;  /* 0x0000bb0000107ab9 */ /* 0x000fe20000000800 */
[----:B----4-:R-:W-:Y:S02]  /*48b0*/  R2UR UR20, R9 ;  /* 0x00000000091472ca */ /* 0x010fe400000e0000 */
[----:B------:R-:W-:Y:S02]  /*48c0*/  R2UR UR21, R8 ;  /* 0x00000000081572ca */ /* 0x000fe400000e0000 */
[----:B--2---:R-:W-:Y:S02]  /*48d0*/  IADD3 R240, P1, P0, R6, UR14, R25 ;  /* 0x0000000e06f07c10 */ /* 0x004fe4000f83e019 */
[----:B------:R-:W-:-:S02]  /*48e0*/  CS2R R24, SRZ ;  /* 0x0000000000187805 */ /* 0x000fc4000001ff00 */
[----:B------:R-:W-:Y:S01]  /*48f0*/  IADD3.X R247, R7, UR15, R4, P1, P0 ;  /* 0x0000000f07f77c10 */ /* 0x000fe20008fe0404 */
[----:B------:R-:W-:-:S04]  /*4900*/  IMAD.WIDE.U32 R240, R240, -0x2daee0ad, RZ ;  /* 0xd2511f53f0f07825 */ /* 0x000fc800078e00ff */
[----:B------:R-:W-:Y:S02]  /*4910*/  UIADD3 UR33, UR20, -0x4498517b, URZ ;  /* 0xbb67ae8514217890 */ /* 0x000fe4000fffe03f */
[----:B------:R-:W-:Y:S02]  /*4920*/  UIADD3 UR34, UR21, -0x61c88647, URZ ;  /* 0x9e3779b915227890 */ /* 0x000fe4000fffe03f */
[----:B------:R-:W-:Y:S02]  /*4930*/  UIADD3 UR32, UR21, 0x3c6ef372, URZ ;  /* 0x3c6ef37215207890 */ /* 0x000fe4000fffe03f */
[----:B------:R-:W-:Y:S02]  /*4940*/  UIADD3 UR31, UR20, 0x76cf5d0a, URZ ;  /* 0x76cf5d0a141f7890 */ /* 0x000fe4000fffe03f */
[----:B------:R-:W-:Y:S02]  /*4950*/  UIADD3 UR30, UR21, -0x255992d5, URZ ;  /* 0xdaa66d2b151e7890 */ /* 0x000fe4000fffe03f */
[----:B------:R-:W-:-:S02]  /*4960*/  UIADD3 UR29, UR20, 0x32370b8f, URZ ;  /* 0x32370b8f141d7890 */ /* 0x000fc4000fffe03f */
[----:B------:R-:W-:Y:S02]  /*4970*/  UIADD3 UR28, UR21, 0x78dde6e4, URZ ;  /* 0x78dde6e4151c7890 */ /* 0x000fe4000fffe03f */
[----:B------:R-:W-:Y:S02]  /*4980*/  UIADD3 UR27, UR20, -0x126145ec, URZ ;  /* 0xed9eba14141b7890 */ /* 0x000fe4000fffe03f */
[----:B------:R-:W-:Y:S02]  /*4990*/  UIADD3 UR26, UR21, 0x1715609d, URZ ;  /* 0x1715609d151a7890 */ /* 0x000fe4000fffe03f */
[----:B------:R-:W-:Y:S02]  /*49a0*/  UIADD3 UR25, UR20, -0x56f99767, URZ ;  /* 0xa906689914197890 */ /* 0x000fe4000fffe03f */
[----:B------:R-:W-:Y:S02]  /*49b0*/  UIADD3 UR24, UR21, -0x4ab325aa, URZ ;  /* 0xb54cda5615187890 */ /* 0x000fe4000fffe03f */
[----:B---3--:R-:W-:-:S12]  /*49c0*/  UIADD3 UR23, UR20, 0x646e171e, URZ ;  /* 0x646e171e14177890 */ /* 0x008fd8000fffe03f */
.L_x_503:
[----:B------:R-:W0:Y:S01]  /*49d0*/  LDGDEPBAR ;  /* 0x00000000000079af */ /* 0x000e220000000000 */
[----:B------:R-:W-:Y:S01]  /*49e0*/  USHF.L.U32 UR14, UR10, 0x6, URZ ;  /* 0x000000060a0e7899 */ /* 0x000fe2000800063f */
[----:B------:R-:W-:Y:S01]  /*49f0*/  IMAD.MOV.U32 R113, RZ, RZ, 0x8 ;  /* 0x00000008ff717424 */ /* 0x000fe200078e00ff */
[----:B------:R-:W-:Y:S01]  /*4a00*/  USHF.L.U32 UR15, UR8, 0x6, URZ ;  /* 0x00000006080f7899 */ /* 0x000fe2000800063f */
[----:B-----5:R-:W-:Y:S01]  /*4a10*/  FSETP.NEU.FTZ.AND P0, PT, R238, -INF , PT ;  /* 0xff800000ee00780b */ /* 0x020fe20003f1d000 */
[----:B------:R-:W-:Y:S02]  /*4a20*/  UIADD3 UR18, UR13, 0x40, UR14 ;  /* 0x000000400d127890 */ /* 0x000fe4000fffe00e */
[----:B------:R-:W-:Y:S02]  /*4a30*/  UIADD3 UR14, UR14, 0x40, URZ ;  /* 0x000000400e0e7890 */ /* 0x000fe4000fffe03f */
[----:B------:R-:W-:Y:S02]  /*4a40*/  UIADD3 UR18, UR18, -UR9, URZ ;  /* 0x8000000912127290 */ /* 0x000fe4000fffe03f */
[----:B------:R-:W-:Y:S02]  /*4a50*/  UISETP.GT.AND UP1, UPT, UR8, UR19, UPT ;  /* 0x000000130800728c */ /* 0x000fe4000bf24270 */
[----:B------:R-:W-:Y:S04]  /*4a60*/  UISETP.GE.AND UP0, UPT, UR15, UR18, UPT ;  /* 0x000000120f00728c */ /* 0x000fe8000bf06270 */
[----:B------:R-:W-:Y:S06]  /*4a70*/  UISETP.LT.AND UP0, UPT, UR14, UR9, UP0 ;  /* 0x000000090e00728c */ /* 0x000fec0008701270 */
[----:B------:R-:W-:Y:S01]  /*4a80*/  PLOP3.LUT P4, PT, PT, PT, UP0, 0x80, 0x0 ;  /* 0x000000000000781c */ /* 0x000fe20003f8f008 */
[----:B------:R-:W-:Y:S04]  /*4a90*/  DEPBAR.LE SB0, 0x0 ;  /* 0x000080000000791a */ /* 0x000fe80000000000 */
[----:B------:R-:W-:Y:S06]  /*4aa0*/  BAR.SYNC.DEFER_BLOCKING 0x0 ;  /* 0x0000000000007b1d */ /* 0x000fec0000010000 */
[----:B------:R-:W-:Y:S05]  /*4ab0*/  LDSM.16.M88.4 R16, [R210] ;  /* 0x00000000d210783b */ /* 0x000fea0000000200 */
[----:B-1----:R-:W1:Y:S05]  /*4ac0*/  LDSM.16.M88.4 R8, [R2+0x10000] ;  /* 0x010000000208783b */ /* 0x002e6a0000000200 */
[----:B------:R-:W2:Y:S05]  /*4ad0*/  LDSM.16.M88.4 R84, [R2+0x10800] ;  /* 0x010800000254783b */ /* 0x000eaa0000000200 */
[----:B------:R-:W-:Y:S05]  /*4ae0*/  LDSM.16.M88.4 R88, [R212] ;  /* 0x00000000d458783b */ /* 0x000fea0000000200 */
[----:B------:R-:W3:Y:S05]  /*4af0*/  LDSM.16.M88.4 R92, [R3+0x10000] ;  /* 0x01000000035c783b */ /* 0x000eea0000000200 */
[----:B------:R-:W4:Y:S05]  /*4b00*/  LDSM.16.M88.4 R96, [R3+0x10800] ;  /* 0x010800000360783b */ /* 0x000f2a0000000200 */
[----:B------:R-:W-:Y:S05]  /*4b10*/  LDSM.16.M88.4 R100, [R215] ;  /* 0x00000000d764783b */ /* 0x000fea0000000200 */
[----:B------:R-:W4:Y:S05]  /*4b20*/  LDSM.16.M88.4 R104, [R209+0x10000] ;  /* 0x01000000d168783b */ /* 0x000f2a0000000200 */
[----:B------:R-:W-:Y:S01]  /*4b30*/  LDSM.16.M88.4 R108, [R208+0x10000] ;  /* 0x01000000d06c783b */ /* 0x000fe20000000200 */
[C---:B-1----:R-:W-:Y:S01]  /*4b40*/  HMMA.16816.F32.BF16 R4, R16.reuse, R8, RZ ;  /* 0x000000081004723c */ /* 0x042fe200000418ff */
[----:B------:R-:W1:Y:S05]  /*4b50*/  @!P4 S2R R112, SR_TID.X ;  /* 0x000000000070c919 */ /* 0x000e6a0000002100 */
[C---:B------:R-:W-:Y:S06]  /*4b60*/  HMMA.16816.F32.BF16 R8, R16.reuse, R10, RZ ;  /* 0x0000000a1008723c */ /* 0x040fec00000418ff */
[C---:B--2---:R-:W-:Y:S06]  /*4b70*/  HMMA.16816.F32.BF16 R12, R16.reuse, R84, RZ ;  /* 0x00000054100c723c */ /* 0x044fec00000418ff */
[----:B------:R-:W-:Y:S01]  /*4b80*/  HMMA.16816.F32.BF16 R16, R16, R86, RZ ;  /* 0x000000561010723c */ /* 0x000fe200000418ff */
[----:B------:R-:W2:Y:S05]  /*4b90*/  LDSM.16.M88.4 R84, [R209+0x10800] ;  /* 0x01080000d154783b */ /* 0x000eaa0000000200 */
[C---:B---3--:R-:W-:Y:S06]  /*4ba0*/  HMMA.16816.F32.BF16 R4, R88.reuse, R92, R4 ;  /* 0x0000005c5804723c */ /* 0x048fec0000041804 */
[C---:B------:R-:W-:Y:S01]  /*4bb0*/  HMMA.16816.F32.BF16 R8, R88.reuse, R94, R8 ;  /* 0x0000005e5808723c */ /* 0x040fe20000041808 */
[----:B------:R-:W3:Y:S05]  /*4bc0*/  LDSM.16.M88.4 R92, [R214] ;  /* 0x00000000d65c783b */ /* 0x000eea0000000200 */
[C---:B----4-:R-:W-:Y:S06]  /*4bd0*/  HMMA.16816.F32.BF16 R12, R88.reuse, R96, R12 ;  /* 0x00000060580c723c */ /* 0x050fec000004180c */
[----:B------:R-:W-:Y:S01]  /*4be0*/  HMMA.16816.F32.BF16 R16, R88, R98, R16 ;  /* 0x000000625810723c */ /* 0x000fe20000041810 */
[----:B------:R-:W4:Y:S05]  /*4bf0*/  LDSM.16.M88.4 R88, [R208+0x10800] ;  /* 0x01080000d058783b */ /* 0x000f2a0000000200 */
[C---:B------:R-:W-:Y:S01]  /*4c00*/  HMMA.16816.F32.BF16 R4, R100.reuse, R104, R4 ;  /* 0x000000686404723c */ /* 0x040fe20000041804 */
[----:B------:R-:W-:Y:S05]  /*4c10*/  LDSM.16.M88.4 R96, [R210+0x2000] ;  /* 0x00200000d260783b */ /* 0x000fea0000000200 */
[C---:B------:R-:W-:Y:S01]  /*4c20*/  HMMA.16816.F32.BF16 R8, R100.reuse, R106, R8 ;  /* 0x0000006a6408723c */ /* 0x040fe20000041808 */
[----:B------:R-:W1:Y:S05]  /*4c30*/  LDSM.16.M88.4 R104, [R2+0x12000] ;  /* 0x012000000268783b */ /* 0x000e6a0000000200 */
[C---:B--2---:R-:W-:Y:S06]  /*4c40*/  HMMA.16816.F32.BF16 R12, R100.reuse, R84, R12 ;  /* 0x00000054640c723c */ /* 0x044fec000004180c */
[----:B------:R-:W-:Y:S01]  /*4c50*/  HMMA.16816.F32.BF16 R16, R100, R86, R16 ;  /* 0x000000566410723c */ /* 0x000fe20000041810 */
[----:B------:R-:W2:Y:S05]  /*4c60*/  LDSM.16.M88.4 R84, [R2+0x12800] ;  /* 0x012800000254783b */ /* 0x000eaa0000000200 */
[C---:B---3--:R-:W-:Y:S01]  /*4c70*/  HMMA.16816.F32.BF16 R4, R92.reuse, R108, R4 ;  /* 0x0000006c5c04723c */ /* 0x048fe20000041804 */
[----:B------:R-:W-:Y:S05]  /*4c80*/  LDSM.16.M88.4 R100, [R212+0x2000] ;  /* 0x00200000d464783b */ /* 0x000fea0000000200 */
[C---:B------:R-:W-:Y:S01]  /*4c90*/  HMMA.16816.F32.BF16 R8, R92.reuse, R110, R8 ;  /* 0x0000006e5c08723c */ /* 0x040fe20000041808 */
[----:B------:R-:W3:Y:S05]  /*4ca0*/  LDSM.16.M88.4 R108, [R3+0x12000] ;  /* 0x01200000036c783b */ /* 0x000eea0000000200 */
[C---:B----4-:R-:W-:Y:S06]  /*4cb0*/  HMMA.16816.F32.BF16 R12, R92.reuse, R88, R12 ;  /* 0x000000585c0c723c */ /* 0x050fec000004180c */
[----:B------:R-:W-:Y:S01]  /*4cc0*/  HMMA.16816.F32.BF16 R16, R92, R90, R16 ;  /* 0x0000005a5c10723c */ /* 0x000fe20000041810 */
[----:B------:R-:W4:Y:S05]  /*4cd0*/  LDSM.16.M88.4 R88, [R3+0x12800] ;  /* 0x012800000358783b */ /* 0x000f2a0000000200 */
[C---:B-1----:R-:W-:Y:S01]  /*4ce0*/  HMMA.16816.F32.BF16 R4, R96.reuse, R104, R4 ;  /* 0x000000686004723c */ /* 0x042fe20000041804 */
        /* <DEDUP_REMOVED lines=68> */
[----:B------:R-:W-:Y:S04]  /*5130*/  IMAD.U32 R89, RZ, RZ, UR8 ;  /* 0x00000008ff597e24 */ /* 0x000fe8000f8e00ff */
[----:B------:R-:W-:Y:S01]  /*5140*/  IMAD.U32 R88, RZ, RZ, UR10 ;  /* 0x0000000aff587e24 */ /* 0x000fe2000f8e00ff */
[C---:B-1----:R-:W-:Y:S05]  /*5150*/  HMMA.16816.F32.BF16 R4, R100.reuse, R104, R4 ;  /* 0x000000686404723c */ /* 0x042fea0000041804 */
[----:B------:R-:W-:Y:S01]  /*5160*/  IMAD R89, R89, 0x4, R250 ;  /* 0x0000000459597824 */ /* 0x000fe200078e02fa */
[C---:B------:R-:W-:Y:S05]  /*5170*/  HMMA.16816.F32.BF16 R8, R100.reuse, R106, R8 ;  /* 0x0000006a6408723c */ /* 0x040fea0000041808 */
[----:B------:R-:W-:Y:S01]  /*5180*/  IMAD R90, R88, 0x2, R248 ;  /* 0x00000002585a7824 */ /* 0x000fe200078e02f8 */
[C---:B--2---:R-:W-:Y:S05]  /*5190*/  HMMA.16816.F32.BF16 R12, R100.reuse, R84, R12 ;  /* 0x00000054640c723c */ /* 0x044fea000004180c */
[----:B------:R-:W-:Y:S01]  /*51a0*/  IMAD.WIDE.U32 R88, R89, -0x326172a9, RZ ;  /* 0xcd9e8d5759587825 */ /* 0x000fe200078e00ff */
[----:B------:R-:W-:Y:S01]  /*51b0*/  HMMA.16816.F32.BF16 R16, R100, R86, R16 ;  /* 0x000000566410723c */ /* 0x000fe20000041810 */
[----:B------:R-:W1:Y:S04]  /*51c0*/  LDSM.16.M88.4 R84, [R208+0x16800] ;  /* 0x01680000d054783b */ /* 0x000e680000000200 */
[----:B------:R-:W-:Y:S01]  /*51d0*/  LOP3.LUT R90, R241, UR20, R90, 0x96, !PT ;  /* 0x00000014f15a7c12 */ /* 0x000fe2000f8e965a */
[C---:B---3--:R-:W-:Y:S05]  /*51e0*/  HMMA.16816.F32.BF16 R4, R92.reuse, R108, R4 ;  /* 0x0000006c5c04723c */ /* 0x048fea0000041804 */
[----:B------:R-:W-:Y:S01]  /*51f0*/  LOP3.LUT R96, R89, UR21, R247, 0x96, !PT ;  /* 0x0000001559607c12 */ /* 0x000fe2000f8e96f7 */
[C---:B------:R-:W-:Y:S05]  /*5200*/  HMMA.16816.F32.BF16 R8, R92.reuse, R110, R8 ;  /* 0x0000006e5c08723c */ /* 0x040fea0000041808 */
[----:B------:R-:W-:Y:S06]  /*5210*/  IMAD.WIDE.U32 R90, R90, -0x326172a9, RZ ;  /* 0xcd9e8d575a5a7825 */ /* 0x000fec00078e00ff */
[----:B------:R-:W-:Y:S01]  /*5220*/  IMAD.WIDE.U32 R96, R96, -0x2daee0ad, RZ ;  /* 0xd2511f5360607825 */ /* 0x000fe200078e00ff */
[----:B------:R-:W-:Y:S04]  /*5230*/  LOP3.LUT R98, R91, UR34, R88, 0x96, !PT ;  /* 0x000000225b627c12 */ /* 0x000fe8000f8e9658 */
[----:B------:R-:W-:Y:S01]  /*5240*/  LOP3.LUT R88, R97, UR33, R240, 0x96, !PT ;  /* 0x0000002161587c12 */ /* 0x000fe2000f8e96f0 */
[----:B------:R-:W-:Y:S04]  /*5250*/  IMAD.WIDE.U32 R98, R98, -0x2daee0ad, RZ ;  /* 0xd2511f5362627825 */ /* 0x000fe800078e00ff */
[----:B------:R-:W-:Y:S01]  /*5260*/  IMAD.WIDE.U32 R88, R88, -0x326172a9, RZ ;  /* 0xcd9e8d5758587825 */ /* 0x000fe200078e00ff */
[----:B------:R-:W-:Y:S03]  /*5270*/  LOP3.LUT R100, R99, UR31, R96, 0x96, !PT ;  /* 0x0000001f63647c12 */ /* 0x000fe6000f8e9660 */
[----:B------:R-:W-:Y:S01]  /*5280*/  IMAD.U32 R96, RZ, RZ, UR15 ;  /* 0x0000000fff607e24 */ /* 0x000fe2000f8e00ff */
[----:B------:R-:W-:Y:S01]  /*5290*/  LOP3.LUT R99, R89, UR32, R90, 0x96, !PT ;  /* 0x0000002059637c12 */ /* 0x000fe2000f8e965a */
[----:B------:R-:W-:Y:S01]  /*52a0*/  IMAD.U32 R89, RZ, RZ, UR13 ;  /* 0x0000000dff597e24 */ /* 0x000fe2000f8e00ff */
[C---:B-1----:R-:W-:Y:S01]  /*52b0*/  HMMA.16816.F32.BF16 R12, R92.reuse, R84, R12 ;  /* 0x000000545c0c723c */ /* 0x042fe2000004180c */
[----:B------:R-:W-:Y:S02]  /*52c0*/  IMAD.U32 R97, RZ, RZ, UR10 ;  /* 0x0000000aff617e24 */ /* 0x000fe4000f8e00ff */
[----:B------:R-:W-:Y:S01]  /*52d0*/  @!P4 IMAD.SHL.U32 R90, R112, 0x2, RZ ;  /* 0x00000002705ac824 */ /* 0x000fe200078e00ff */
[----:B------:R-:W-:Y:S01]  /*52e0*/  @!P4 IADD3 R91, -R89, 0x1, R233 ;  /* 0x00000001595bc810 */ /* 0x000fe20007ffe1e9 */
[----:B------:R-:W-:Y:S01]  /*52f0*/  IMAD.WIDE.U32 R100, R100, -0x326172a9, RZ ;  /* 0xcd9e8d5764647825 */ /* 0x000fe200078e00ff */
[----:B------:R-:W-:Y:S05]  /*5300*/  HMMA.16816.F32.BF16 R16, R92, R86, R16 ;  /* 0x000000565c10723c */ /* 0x000fea0000041810 */
[----:B------:R-:W-:Y:S02]  /*5310*/  @!P4 LOP3.LUT R89, R251, 0x6, R90, 0xf8, !PT ;  /* 0x00000006fb59c812 */ /* 0x000fe400078ef85a */
[----:B------:R-:W-:Y:S04]  /*5320*/  LOP3.LUT R102, R101, UR30, R88, 0x96, !PT ;  /* 0x0000001e65667c12 */ /* 0x000fe8000f8e9658 */
[----:B------:R-:W-:Y:S01]  /*5330*/  @!P4 IADD3 R90, R96, UR9, R91 ;  /* 0x00000009605acc10 */ /* 0x000fe2000fffe05b */
[----:B------:R-:W-:Y:S02]  /*5340*/  @!P4 IMAD R88, R97, 0x40, R89 ;  /* 0x000000406158c824 */ /* 0x000fe400078e0259 */
[----:B------:R-:W-:Y:S01]  /*5350*/  IMAD.WIDE.U32 R102, R102, -0x2daee0ad, RZ ;  /* 0xd2511f5366667825 */ /* 0x000fe200078e00ff */
[C---:B------:R-:W-:Y:S02]  /*5360*/  @!P4 VIMNMX R91, R90.reuse, UR9, PT ;  /* 0x000000095a5bcc48 */ /* 0x040fe4000bfe0100 */
[----:B------:R-:W-:Y:S01]  /*5370*/  @!P4 VIADDMNMX R90, R90, R113, UR9, PT ;  /* 0x000000095a5ace46 */ /* 0x000fe2000b800171 */
[C---:B------:R-:W-:Y:S01]  /*5380*/  @!P4 VIADD R89, R88.reuse, 0x1 ;  /* 0x000000015859c836 */ /* 0x040fe20000000000 */
[CC--:B------:R-:W-:Y:S01]  /*5390*/  @!P4 ISETP.GE.AND P2, PT, R88.reuse, R91.reuse, PT ;  /* 0x0000005b5800c20c */ /* 0x0c0fe20003f46270 */
[----:B------:R-:W-:Y:S03]  /*53a0*/  IMAD.WIDE.U32 R96, R99, -0x2daee0ad, RZ ;  /* 0xd2511f5363607825 */ /* 0x000fe600078e00ff */
[CC--:B------:R-:W-:Y:S01]  /*53b0*/  @!P4 ISETP.GE.AND P1, PT, R89.reuse, R91.reuse, PT ;  /* 0x0000005b5900c20c */ /* 0x0c0fe20003f26270 */
[C---:B------:R-:W-:Y:S01]  /*53c0*/  @!P4 VIADD R84, R88.reuse, 0x10 ;  /* 0x000000105854c836 */ /* 0x040fe20000000000 */
[-C--:B------:R-:W-:Y:S01]  /*53d0*/  @!P4 ISETP.GE.AND P3, PT, R89, R90.reuse, PT ;  /* 0x0000005a5900c20c */ /* 0x080fe20003f66270 */
[----:B------:R-:W-:Y:S01]  /*53e0*/  @!P4 VIADD R89, R88, 0x8 ;  /* 0x000000085859c836 */ /* 0x000fe20000000000 */
[----:B------:R-:W-:Y:S01]  /*53f0*/  LOP3.LUT R101, R103, UR27, R96, 0x96, !PT ;  /* 0x0000001b67657c12 */ /* 0x000fe2000f8e9660 */
[----:B------:R-:W-:Y:S01]  /*5400*/  FMUL.FTZ R96, R238, 1.4426950216293334961 ;  /* 0x3fb8aa3bee607820 */ /* 0x000fe20000410000 */
[----:B------:R-:W-:Y:S02]  /*5410*/  @!P4 FSEL R4, R4, -INF , !P2 ;  /* 0xff8000000404c808 */ /* 0x000fe40005000000 */
[CC--:B------:R-:W-:Y:S02]  /*5420*/  @!P4 ISETP.GE.AND P6, PT, R89.reuse, R91.reuse, PT ;  /* 0x0000005b5900c20c */ /* 0x0c0fe40003fc6270 */
[-C--:B------:R-:W-:Y:S02]  /*5430*/  @!P4 ISETP.GE.AND P5, PT, R89, R90.reuse, PT ;  /* 0x0000005a5900c20c */ /* 0x080fe40003fa6270 */
[----:B------:R-:W-:Y:S01]  /*5440*/  FSEL R89, R96, RZ, P0 ;  /* 0x000000ff60597208 */ /* 0x000fe20000000000 */
[----:B------:R-:W-:Y:S01]  /*5450*/  @!P4 VIADD R96, R88, 0x9 ;  /* 0x000000095860c836 */ /* 0x000fe20000000000 */
[----:B------:R-:W-:Y:S01]  /*5460*/  LOP3.LUT R98, R97, UR29, R98, 0x96, !PT ;  /* 0x0000001d61627c12 */ /* 0x000fe2000f8e9662 */
[C---:B------:R-:W-:Y:S01]  /*5470*/  FMUL.FTZ R97, R239.reuse, 1.4426950216293334961 ;  /* 0x3fb8aa3bef617820 */ /* 0x040fe20000410000 */
[----:B------:R-:W-:Y:S01]  /*5480*/  FSETP.NEU.FTZ.AND P2, PT, R239, -INF , PT ;  /* 0xff800000ef00780b */ /* 0x000fe20003f5d000 */
[--C-:B------:R-:W-:Y:S01]  /*5490*/  FFMA.FTZ R4, R4, UR16, -R89.reuse ;  /* 0x0000001004047c23 */ /* 0x100fe20008010859 */
[----:B------:R-:W-:Y:S01]  /*54a0*/  @!P4 FSEL R7, R7, -INF , !P3 ;  /* 0xff8000000707c808 */ /* 0x000fe20005800000 */
[----:B------:R-:W-:Y:S01]  /*54b0*/  IMAD.WIDE.U32 R98, R98, -0x326172a9, RZ ;  /* 0xcd9e8d5762627825 */ /* 0x000fe200078e00ff */
[----:B------:R-:W-:Y:S01]  /*54c0*/  @!P4 FSEL R5, R5, -INF , !P1 ;  /* 0xff8000000505c808 */ /* 0x000fe20004800000 */
[----:B------:R1:W2:Y:S01]  /*54d0*/  MUFU.EX2 R129, R4 ;  /* 0x0000000400817308 */ /* 0x0002a20000000800 */
[----:B------:R-:W-:Y:S02]  /*54e0*/  @!P4 FSEL R8, R8, -INF , !P6 ;  /* 0xff8000000808c808 */ /* 0x000fe40007000000 */
[-C--:B------:R-:W-:Y:S01]  /*54f0*/  @!P4 ISETP.GE.AND P0, PT, R96, R91.reuse, PT ;  /* 0x0000005b6000c20c */ /* 0x080fe20003f06270 */
[--C-:B------:R-:W-:Y:S01]  /*5500*/  FFMA.FTZ R5, R5, UR16, -R89.reuse ;  /* 0x0000001005057c23 */ /* 0x100fe20008010859 */
[----:B------:R-:W-:Y:S01]  /*5510*/  @!P4 FSEL R10, R10, -INF , !P5 ;  /* 0xff8000000a0ac808 */ /* 0x000fe20006800000 */
[--C-:B------:R-:W-:Y:S01]  /*5520*/  FFMA.FTZ R8, R8, UR16, -R89.reuse ;  /* 0x0000001008087c23 */ /* 0x100fe20008010859 */
[----:B------:R-:W-:Y:S03]  /*5530*/  @!P4 FSEL R9, R9, -INF , !P0 ;  /* 0xff8000000909c808 */ /* 0x000fe60004000000 */
[----:B------:R3:W4:Y:S01]  /*5540*/  MUFU.EX2 R128, R5 ;  /* 0x0000000500807308 */ /* 0x0007220000000800 */
[-C--:B------:R-:W-:Y:S02]  /*5550*/  @!P4 ISETP.GE.AND P1, PT, R96, R90.reuse, PT ;  /* 0x0000005a6000c20c */ /* 0x080fe40003f26270 */
[----:B------:R-:W-:Y:S01]  /*5560*/  LOP3.LUT R100, R99, UR28, R100, 0x96, !PT ;  /* 0x0000001c63647c12 */ /* 0x000fe2000f8e9664 */
[--C-:B------:R-:W-:Y:S01]  /*5570*/  FFMA.FTZ R9, R9, UR16, -R89.reuse ;  /* 0x0000001009097c23 */ /* 0x100fe20008010859 */
[-C--:B------:R-:W-:Y:S02]  /*5580*/  @!P4 ISETP.GE.AND P3, PT, R84, R90.reuse, PT ;  /* 0x0000005a5400c20c */ /* 0x080fe40003f66270 */
[----:B------:R-:W-:Y:S03]  /*5590*/  @!P4 FSEL R11, R11, -INF , !P1 ;  /* 0xff8000000b0bc808 */ /* 0x000fe60004800000 */
[----:B------:R-:W-:Y:S01]  /*55a0*/  MUFU.EX2 R125, R8 ;  /* 0x00000008007d7308 */ /* 0x000fe20000000800 */
[----:B-1----:R-:W-:Y:S01]  /*55b0*/  FSEL R4, R97, RZ, P2 ;  /* 0x000000ff61047208 */ /* 0x002fe20001000000 */
[----:B------:R-:W-:Y:S01]  /*55c0*/  IMAD.WIDE.U32 R96, R101, -0x326172a9, RZ ;  /* 0xcd9e8d5765607825 */ /* 0x000fe200078e00ff */
[-C--:B------:R-:W-:Y:S02]  /*55d0*/  @!P4 ISETP.GE.AND P2, PT, R88, R90.reuse, PT ;  /* 0x0000005a5800c20c */ /* 0x080fe40003f46270 */
[----:B------:R-:W-:Y:S01]  /*55e0*/  @!P4 FSEL R14, R14, -INF , !P3 ;  /* 0xff8000000e0ec808 */ /* 0x000fe20005800000 */
[--C-:B------:R-:W-:Y:S01]  /*55f0*/  FFMA.FTZ R7, R7, UR16, -R4.reuse ;  /* 0x0000001007077c23 */ /* 0x100fe20008010804 */
[----:B------:R-:W-:Y:S01]  /*5600*/  @!P4 FSEL R6, R6, -INF , !P2 ;  /* 0xff8000000606c808 */ /* 0x000fe20005000000 */
[----:B------:R-:W-:Y:S01]  /*5610*/  FFMA.FTZ R10, R10, UR16, -R4 ;  /* 0x000000100a0a7c23 */ /* 0x000fe20008010804 */
[-C--:B------:R-:W-:Y:S01]  /*5620*/  @!P4 ISETP.GE.AND P2, PT, R84, R91.reuse, PT ;  /* 0x0000005b5400c20c */ /* 0x080fe20003f46270 */
[----:B------:R-:W1:Y:S01]  /*5630*/  MUFU.EX2 R130, R7 ;  /* 0x0000000700827308 */ /* 0x000e620000000800 */
[----:B------:R-:W-:Y:S01]  /*5640*/  LOP3.LUT R84, R97, UR26, R98, 0x96, !PT ;  /* 0x0000001a61547c12 */ /* 0x000fe2000f8e9662 */
[--C-:B------:R-:W-:Y:S01]  /*5650*/  FFMA.FTZ R6, R6, UR16, -R4.reuse ;  /* 0x0000001006067c23 */ /* 0x100fe20008010804 */
[----:B---3--:R-:W-:Y:S01]  /*5660*/  @!P4 VIADD R5, R88, 0x11 ;  /* 0x000000115805c836 */ /* 0x008fe20000000000 */
[----:B------:R-:W-:Y:S01]  /*5670*/  @!P4 FSEL R12, R12, -INF , !P2 ;  /* 0xff8000000c0cc808 */ /* 0x000fe20005000000 */
[--C-:B------:R-:W-:Y:S01]  /*5680*/  FFMA.FTZ R11, R11, UR16, -R4.reuse ;  /* 0x000000100b0b7c23 */ /* 0x100fe20008010804 */
[----:B------:R-:W-:Y:S04]  /*5690*/  IMAD.WIDE.U32 R84, R84, -0x2daee0ad, RZ ;  /* 0xd2511f5354547825 */ /* 0x000fe800078e00ff */
[----:B------:R-:W-:Y:S01]  /*56a0*/  FFMA.FTZ R14, R14, UR16, -R4 ;  /* 0x000000100e0e7c23 */ /* 0x000fe20008010804 */
[----:B------:R3:W1:Y:S01]  /*56b0*/  MUFU.EX2 R131, R6 ;  /* 0x0000000600837308 */ /* 0x0006620000000800 */
[CC--:B------:R-:W-:Y:S01]  /*56c0*/  @!P4 ISETP.GE.AND P6, PT, R5.reuse, R91.reuse, PT ;  /* 0x0000005b0500c20c */ /* 0x0c0fe20003fc6270 */
[--C-:B------:R-:W-:Y:S01]  /*56d0*/  FFMA.FTZ R12, R12, UR16, -R89.reuse ;  /* 0x000000100c0c7c23 */ /* 0x100fe20008010859 */
[-C--:B------:R-:W-:Y:S01]  /*56e0*/  @!P4 ISETP.GE.AND P0, PT, R5, R90.reuse, PT ;  /* 0x0000005a0500c20c */ /* 0x080fe20003f06270 */
[C---:B------:R-:W-:Y:S01]  /*56f0*/  @!P4 VIADD R5, R88.reuse, 0x18 ;  /* 0x000000185805c836 */ /* 0x040fe20000000000 */
[----:B------:R-:W-:Y:S01]  /*5700*/  @!P4 FSEL R13, R13, -INF , !P6 ;  /* 0xff8000000d0dc808 */ /* 0x000fe20007000000 */
[----:B------:R-:W-:Y:S01]  /*5710*/  @!P4 VIADD R88, R88, 0x19 ;  /* 0x000000195858c836 */ /* 0x000fe20000000000 */
[----:B------:R-:W-:Y:S03]  /*5720*/  LOP3.LUT R86, R84, 0xff, RZ, 0xc0, !PT ;  /* 0x000000ff54567812 */ /* 0x000fe600078ec0ff */
[----:B------:R2:W1:Y:S01]  /*5730*/  MUFU.EX2 R124, R9 ;  /* 0x00000009007c7308 */ /* 0x0004620000000800 */
[-C--:B------:R-:W-:Y:S01]  /*5740*/  @!P4 ISETP.GE.AND P5, PT, R5, R91.reuse, PT ;  /* 0x0000005b0500c20c */ /* 0x080fe20003fa6270 */
[----:B------:R-:W-:Y:S01]  /*5750*/  FFMA.FTZ R13, R13, UR16, -R89 ;  /* 0x000000100d0d7c23 */ /* 0x000fe20008010859 */
[-C--:B------:R-:W-:Y:S02]  /*5760*/  @!P4 ISETP.GE.AND P2, PT, R5, R90.reuse, PT ;  /* 0x0000005a0500c20c */ /* 0x080fe40003f46270 */
[C---:B------:R-:W-:Y:S02]  /*5770*/  @!P4 ISETP.GE.AND P1, PT, R88.reuse, R91, PT ;  /* 0x0000005b5800c20c */ /* 0x040fe40003f26270 */
[----:B------:R-:W-:Y:S03]  /*5780*/  @!P4 ISETP.GE.AND P6, PT, R88, R90, PT ;  /* 0x0000005a5800c20c */ /* 0x000fe60003fc6270 */
[----:B------:R4:W1:Y:S01]  /*5790*/  MUFU.EX2 R127, R10 ;  /* 0x0000000a007f7308 */ /* 0x0008620000000800 */
[----:B---3--:R-:W-:Y:S01]  /*57a0*/  IMAD.WIDE.U32 R6, R100, -0x2daee0ad, RZ ;  /* 0xd2511f5364067825 */ /* 0x008fe200078e00ff */
[----:B------:R-:W-:Y:S02]  /*57b0*/  SHF.R.U32.HI R88, RZ, 0x10, R84 ;  /* 0x00000010ff587819 */ /* 0x000fe40000011654 */
[----:B------:R-:W-:Y:S02]  /*57c0*/  LOP3.LUT R90, R84, 0xffff, RZ, 0xc0, !PT ;  /* 0x0000ffff545a7812 */ /* 0x000fe400078ec0ff */
[----:B------:R-:W-:Y:S02]  /*57d0*/  LOP3.LUT R7, R7, UR25, R102, 0x96, !PT ;  /* 0x0000001907077c12 */ /* 0x000fe4000f8e9666 */
[----:B------:R-:W-:Y:S02]  /*57e0*/  LOP3.LUT R8, R85, UR23, R6, 0x96, !PT ;  /* 0x0000001755087c12 */ /* 0x000fe4000f8e9606 */
[----:B------:R-:W3:Y:S01]  /*57f0*/  MUFU.EX2 R121, R12 ;  /* 0x0000000c00797308 */ /* 0x000ee20000000800 */
[----:B--2---:R-:W-:Y:S01]  /*5800*/  SHF.R.U32.HI R9, RZ, 0x18, R84 ;  /* 0x00000018ff097819 */ /* 0x004fe20000011654 */
[----:B------:R-:W-:Y:S01]  /*5810*/  IMAD.WIDE.U32 R6, R7, -0x326172a9, RZ ;  /* 0xcd9e8d5707067825 */ /* 0x000fe200078e00ff */
[----:B------:R-:W-:Y:S02]  /*5820*/  @!P4 FSEL R15, R15, -INF , !P0 ;  /* 0xff8000000f0fc808 */ /* 0x000fe40004000000 */
[----:B------:R-:W-:Y:S02]  /*5830*/  ISETP.LE.U32.AND P0, PT, R9, UR17, PT ;  /* 0x0000001109007c0c */ /* 0x000fe4000bf03070 */
[----:B------:R-:W-:Y:S01]  /*5840*/  LOP3.LUT R5, R7, UR24, R96, 0x96, !PT ;  /* 0x0000001807057c12 */ /* 0x000fe2000f8e9660 */
[----:B------:R-:W-:Y:S01]  /*5850*/  FFMA.FTZ R15, R15, UR16, -R4 ;  /* 0x000000100f0f7c23 */ /* 0x000fe20008010804 */
[C---:B----4-:R-:W-:Y:S01]  /*5860*/  LOP3.LUT R10, R6.reuse, 0xffff, RZ, 0xc0, !PT ;  /* 0x0000ffff060a7812 */ /* 0x050fe200078ec0ff */
[----:B------:R-:W-:Y:S01]  /*5870*/  MUFU.EX2 R126, R11 ;  /* 0x0000000b007e7308 */ /* 0x000fe20000000800 */
[----:B------:R-:W-:Y:S02]  /*5880*/  LOP3.LUT R84, R6, 0xff, RZ, 0xc0, !PT ;  /* 0x000000ff06547812 */ /* 0x000fe400078ec0ff */
[--C-:B------:R-:W-:Y:S02]  /*5890*/  SHF.R.U32.HI R87, RZ, 0x18, R6.reuse ;  /* 0x00000018ff577819 */ /* 0x100fe40000011606 */
[----:B------:R-:W-:Y:S02]  /*58a0*/  SHF.R.U32.HI R85, RZ, 0x10, R6 ;  /* 0x00000010ff557819 */ /* 0x000fe40000011606 */
[C---:B------:R-:W-:Y:S03]  /*58b0*/  LOP3.LUT R6, R5.reuse, 0xffff, RZ, 0xc0, !PT ;  /* 0x0000ffff05067812 */ /* 0x040fe600078ec0ff */
[----:B------:R-:W-:Y:S01]  /*58c0*/  MUFU.EX2 R120, R13 ;  /* 0x0000000d00787308 */ /* 0x000fe20000000800 */
[----:B------:R-:W-:Y:S02]  /*58d0*/  LOP3.LUT R7, R5, 0xff, RZ, 0xc0, !PT ;  /* 0x000000ff05077812 */ /* 0x000fe400078ec0ff */
[----:B------:R-:W-:Y:S02]  /*58e0*/  SHF.R.U32.HI R6, RZ, 0x8, R6 ;  /* 0x00000008ff067819 */ /* 0x000fe40000011606 */
[----:B------:R-:W-:Y:S02]  /*58f0*/  SHF.R.U32.HI R9, RZ, 0x10, R5 ;  /* 0x00000010ff097819 */ /* 0x000fe40000011605 */
[----:B------:R-:W-:Y:S03]  /*5900*/  LOP3.LUT R6, R6, 0xffff, RZ, 0xc0, !PT ;  /* 0x0000ffff06067812 */ /* 0x000fe600078ec0ff */
[----:B------:R-:W-:Y:S01]  /*5910*/  MUFU.EX2 R123, R14 ;  /* 0x0000000e007b7308 */ /* 0x000fe20000000800 */
[----:B------:R-:W-:Y:S02]  /*5920*/  @!P4 FSEL R17, R17, -INF , !P1 ;  /* 0xff8000001111c808 */ /* 0x000fe40004800000 */
[----:B------:R-:W-:Y:S02]  /*5930*/  @!P4 FSEL R16, R16, -INF , !P5 ;  /* 0xff8000001010c808 */ /* 0x000fe40006800000 */
[----:B------:R-:W-:Y:S02]  /*5940*/  ISETP.LE.U32.AND P5, PT, R7, UR17, PT ;  /* 0x0000001107007c0c */ /* 0x000fe4000bfa3070 */
[----:B------:R-:W-:Y:S01]  /*5950*/  ISETP.LE.U32.AND P1, PT, R6, UR17, PT ;  /* 0x0000001106007c0c */ /* 0x000fe2000bf23070 */
[----:B------:R-:W-:Y:S01]  /*5960*/  FFMA.FTZ R16, R16, UR16, -R89 ;  /* 0x0000001010107c23 */ /* 0x000fe20008010859 */
[----:B------:R-:W-:Y:S01]  /*5970*/  SHF.R.U32.HI R5, RZ, 0x18, R5 ;  /* 0x00000018ff057819 */ /* 0x000fe20000011605 */
[----:B------:R-:W-:Y:S01]  /*5980*/  FFMA.FTZ R89, R17, UR16, -R89 ;  /* 0x0000001011597c23 */ /* 0x000fe20008010859 */
[----:B------:R-:W-:Y:S01]  /*5990*/  LOP3.LUT R7, R9, 0xff, RZ, 0xc0, !PT ;  /* 0x000000ff09077812 */ /* 0x000fe200078ec0ff */
[----:B------:R-:W2:Y:S01]  /*59a0*/  MUFU.EX2 R122, R15 ;  /* 0x0000000f007a7308 */ /* 0x000ea20000000800 */
[----:B------:R-:W-:Y:S02]  /*59b0*/  @!P4 FSEL R19, R19, -INF , !P6 ;  /* 0xff8000001313c808 */ /* 0x000fe40007000000 */
[----:B------:R-:W-:Y:S02]  /*59c0*/  @!P4 FSEL R18, R18, -INF , !P2 ;  /* 0xff8000001212c808 */ /* 0x000fe40005000000 */
[----:B------:R-:W-:Y:S01]  /*59d0*/  ISETP.LE.U32.AND P6, PT, R5, UR17, PT ;  /* 0x0000001105007c0c */ /* 0x000fe2000bfc3070 */
[----:B------:R-:W-:Y:S01]  /*59e0*/  @!P5 FADD.FTZ R129, -R129, -RZ ;  /* 0x800000ff8181d221 */ /* 0x000fe20000010100 */
[----:B------:R-:W-:Y:S01]  /*59f0*/  ISETP.LE.U32.AND P2, PT, R7, UR17, PT ;  /* 0x0000001107007c0c */ /* 0x000fe2000bf43070 */
[----:B------:R-:W-:Y:S01]  /*5a00*/  @!P1 FADD.FTZ R128, -R128, -RZ ;  /* 0x800000ff80809221 */ /* 0x000fe20000010100 */
[----:B------:R-:W-:Y:S01]  /*5a10*/  SHF.R.U32.HI R6, RZ, 0x8, R10 ;  /* 0x00000008ff067819 */ /* 0x000fe2000001160a */
[--C-:B------:R-:W-:Y:S01]  /*5a20*/  FFMA.FTZ R18, R18, UR16, -R4.reuse ;  /* 0x0000001012127c23 */ /* 0x100fe20008010804 */
[----:B------:R-:W-:Y:S01]  /*5a30*/  ISETP.LE.U32.AND P4, PT, R84, UR17, PT ;  /* 0x0000001154007c0c */ /* 0x000fe2000bf83070 */
[----:B------:R-:W-:Y:S01]  /*5a40*/  FFMA.FTZ R4, R19, UR16, -R4 ;  /* 0x0000001013047c23 */ /* 0x000fe20008010804 */
[----:B------:R-:W-:Y:S01]  /*5a50*/  LOP3.LUT R5, R6, 0xffff, RZ, 0xc0, !PT ;  /* 0x0000ffff06057812 */ /* 0x000fe200078ec0ff */
[----:B------:R-:W-:Y:S01]  /*5a60*/  MUFU.EX2 R117, R16 ;  /* 0x0000001000757308 */ /* 0x000fe20000000800 */
[----:B------:R-:W-:Y:S02]  /*5a70*/  LOP3.LUT R6, R85, 0xff, RZ, 0xc0, !PT ;  /* 0x000000ff55067812 */ /* 0x000fe400078ec0ff */
[----:B------:R-:W-:Y:S01]  /*5a80*/  ISETP.LE.U32.AND P1, PT, R5, UR17, PT ;  /* 0x0000001105007c0c */ /* 0x000fe2000bf23070 */
[----:B-1----:R-:W-:Y:S01]  /*5a90*/  @!P6 FADD.FTZ R130, -R130, -RZ ;  /* 0x800000ff8282e221 */ /* 0x002fe20000010100 */
[----:B------:R-:W-:Y:S01]  /*5aa0*/  LOP3.LUT R5, R8, 0xff, RZ, 0xc0, !PT ;  /* 0x000000ff08057812 */ /* 0x000fe200078ec0ff */
[----:B------:R-:W-:Y:S01]  /*5ab0*/  @!P2 FADD.FTZ R131, -R131, -RZ ;  /* 0x800000ff8383a221 */ /* 0x000fe20000010100 */
[----:B------:R-:W-:Y:S03]  /*5ac0*/  ISETP.LE.U32.AND P6, PT, R6, UR17, PT ;  /* 0x0000001106007c0c */ /* 0x000fe6000bfc3070 */
[----:B------:R-:W1:Y:S01]  /*5ad0*/  MUFU.EX2 R118, R4 ;  /* 0x0000000400767308 */ /* 0x000e620000000800 */
[----:B------:R-:W-:Y:S01]  /*5ae0*/  SHF.R.U32.HI R6, RZ, 0x18, R8 ;  /* 0x00000018ff067819 */ /* 0x000fe20000011608 */
[----:B------:R-:W-:Y:S01]  /*5af0*/  @!P4 FADD.FTZ R125, -R125, -RZ ;  /* 0x800000ff7d7dc221 */ /* 0x000fe20000010100 */
[----:B------:R-:W-:Y:S02]  /*5b00*/  ISETP.LE.U32.AND P2, PT, R5, UR17, PT ;  /* 0x0000001105007c0c */ /* 0x000fe4000bf43070 */
[----:B------:R-:W-:Y:S02]  /*5b10*/  LOP3.LUT R5, R8, 0xffff, RZ, 0xc0, !PT ;  /* 0x0000ffff08057812 */ /* 0x000fe400078ec0ff */
[----:B------:R-:W-:Y:S01]  /*5b20*/  ISETP.LE.U32.AND P4, PT, R6, UR17, PT ;  /* 0x0000001106007c0c */ /* 0x000fe2000bf83070 */
[----:B------:R-:W-:Y:S01]  /*5b30*/  @!P1 FADD.FTZ R124, -R124, -RZ ;  /* 0x800000ff7c7c9221 */ /* 0x000fe20000010100 */
[----:B------:R-:W-:Y:S01]  /*5b40*/  LOP3.LUT R6, R88, 0xff, RZ, 0xc0, !PT ;  /* 0x000000ff58067812 */ /* 0x000fe200078ec0ff */
[----:B------:R-:W4:Y:S01]  /*5b50*/  MUFU.EX2 R116, R89 ;  /* 0x0000005900747308 */ /* 0x000f220000000800 */
[----:B------:R-:W-:Y:S01]  /*5b60*/  SHF.R.U32.HI R5, RZ, 0x8, R5 ;  /* 0x00000008ff057819 */ /* 0x000fe20000011605 */
[----:B------:R-:W-:Y:S01]  /*5b70*/  @!P6 FADD.FTZ R127, -R127, -RZ ;  /* 0x800000ff7f7fe221 */ /* 0x000fe20000010100 */
[----:B------:R-:W-:Y:S02]  /*5b80*/  ISETP.LE.U32.AND P1, PT, R6, UR17, PT ;  /* 0x0000001106007c0c */ /* 0x000fe4000bf23070 */
[----:B------:R-:W-:Y:S01]  /*5b90*/  LOP3.LUT R5, R5, 0xffff, RZ, 0xc0, !PT ;  /* 0x0000ffff05057812 */ /* 0x000fe200078ec0ff */
[----:B---3--:R-:W-:Y:S01]  /*5ba0*/  @!P2 FADD.FTZ R121, -R121, -RZ ;  /* 0x800000ff7979a221 */ /* 0x008fe20000010100 */
[----:B------:R-:W-:Y:S03]  /*5bb0*/  SHF.R.U32.HI R6, RZ, 0x8, R90 ;  /* 0x00000008ff067819 */ /* 0x000fe6000001165a */
[----:B------:R-:W3:Y:S01]  /*5bc0*/  MUFU.EX2 R119, R18 ;  /* 0x0000001200777308 */ /* 0x000ee20000000800 */
[----:B------:R-:W-:Y:S01]  /*5bd0*/  ISETP.LE.U32.AND P6, PT, R5, UR17, PT ;  /* 0x0000001105007c0c */ /* 0x000fe2000bfc3070 */
[----:B--2---:R-:W-:Y:S01]  /*5be0*/  @!P4 FADD.FTZ R122, -R122, -RZ ;  /* 0x800000ff7a7ac221 */ /* 0x004fe20000010100 */
[----:B------:R-:W-:Y:S01]  /*5bf0*/  LOP3.LUT R5, R6, 0xffff, RZ, 0xc0, !PT ;  /* 0x0000ffff06057812 */ /* 0x000fe200078ec0ff */
[----:B-1----:R-:W-:Y:S01]  /*5c00*/  @!P0 FADD.FTZ R118, -R118, -RZ ;  /* 0x800000ff76768221 */ /* 0x002fe20000010100 */
[----:B------:R-:W-:Y:S02]  /*5c10*/  ISETP.LE.U32.AND P5, PT, R87, UR17, PT ;  /* 0x0000001157007c0c */ /* 0x000fe4000bfa3070 */
[----:B------:R-:W-:Y:S02]  /*5c20*/  ISETP.LE.U32.AND P2, PT, R5, UR17, PT ;  /* 0x0000001105007c0c */ /* 0x000fe4000bf43070 */
[----:B------:R-:W-:Y:S02]  /*5c30*/  F2FP.RELU.BF16.F32.PACK_AB R6, R128, R129 ;  /* 0x000000818006723e */ /* 0x000fe400000018ff */
[----:B------:R-:W-:Y:S02]  /*5c40*/  F2FP.RELU.BF16.F32.PACK_AB R5, R130, R131 ;  /* 0x000000838205723e */ /* 0x000fe400000018ff */
[----:B------:R-:W-:Y:S01]  /*5c50*/  F2FP.RELU.BF16.F32.PACK_AB R4, R124, R125 ;  /* 0x0000007d7c04723e */ /* 0x000fe200000018ff */
[----:B------:R1:W-:Y:S01]  /*5c60*/  STS [R234+0x22000], R6 ;  /* 0x02200006ea007388 */ /* 0x0003e20000000800 */
[----:B------:R-:W-:Y:S01]  /*5c70*/  SHF.R.U32.HI R8, RZ, 0x10, R8 ;  /* 0x00000010ff087819 */ /* 0x000fe20000011608 */
[----:B------:R-:W-:Y:S01]  /*5c80*/  @!P6 FADD.FTZ R120, -R120, -RZ ;  /* 0x800000ff7878e221 */ /* 0x000fe20000010100 */
[----:B------:R-:W-:Y:S02]  /*5c90*/  ISETP.LE.U32.AND P3, PT, R86, UR17, PT ;  /* 0x0000001156007c0c */ /* 0x000fe4000bf63070 */
[----:B------:R2:W-:Y:S01]  /*5ca0*/  STS [R234+0x22400], R5 ;  /* 0x02240005ea007388 */ /* 0x0005e20000000800 */
[----:B------:R-:W-:Y:S01]  /*5cb0*/  LOP3.LUT R8, R8, 0xff, RZ, 0xc0, !PT ;  /* 0x000000ff08087812 */ /* 0x000fe200078ec0ff */
[----:B------:R-:W-:Y:S01]  /*5cc0*/  @!P5 FADD.FTZ R126, -R126, -RZ ;  /* 0x800000ff7e7ed221 */ /* 0x000fe20000010100 */
[----:B----4-:R-:W-:Y:S02]  /*5cd0*/  @!P2 FADD.FTZ R116, -R116, -RZ ;  /* 0x800000ff7474a221 */ /* 0x010fe40000010100 */
[----:B------:R4:W-:Y:S01]  /*5ce0*/  STS [R237+0x22000], R4 ;  /* 0x02200004ed007388 */ /* 0x0009e20000000800 */
[----:B------:R-:W-:Y:S01]  /*5cf0*/  ISETP.LE.U32.AND P5, PT, R8, UR17, PT ;  /* 0x0000001108007c0c */ /* 0x000fe2000bfa3070 */
[----:B---3--:R-:W-:Y:S01]  /*5d00*/  @!P1 FADD.FTZ R119, -R119, -RZ ;  /* 0x800000ff77779221 */ /* 0x008fe20000010100 */
[----:B------:R-:W-:Y:S02]  /*5d10*/  F2FP.RELU.BF16.F32.PACK_AB R8, R126, R127 ;  /* 0x0000007f7e08723e */ /* 0x000fe400000018ff */
[----:B------:R-:W-:Y:S02]  /*5d20*/  F2FP.RELU.BF16.F32.PACK_AB R7, R120, R121 ;  /* 0x000000797807723e */ /* 0x000fe400000018ff */
[----:B------:R-:W-:Y:S01]  /*5d30*/  FSETP.GE.FTZ.AND P2, PT, R129, RZ, PT ;  /* 0x000000ff8100720b */ /* 0x000fe20003f56000 */
[----:B------:R-:W-:Y:S01]  /*5d40*/  @!P3 FADD.FTZ R117, -R117, -RZ ;  /* 0x800000ff7575b221 */ /* 0x000fe20000010100 */
[----:B------:R-:W-:Y:S01]  /*5d50*/  STS [R237+0x22400], R8 ;  /* 0x02240008ed007388 */ /* 0x000fe20000000800 */
[----:B------:R-:W-:Y:S02]  /*5d60*/  FSETP.GE.FTZ.AND P1, PT, R128, RZ, PT ;  /* 0x000000ff8000720b */ /* 0x000fe40003f36000 */
[----:B------:R-:W-:Y:S02]  /*5d70*/  FSETP.GE.FTZ.AND P3, PT, R121, RZ, PT ;  /* 0x000000ff7900720b */ /* 0x000fe40003f76000 */
[----:B------:R-:W-:Y:S01]  /*5d80*/  STS [R235+0x22000], R7 ;  /* 0x02200007eb007388 */ /* 0x000fe20000000800 */
[----:B------:R-:W-:Y:S05]  /*5d90*/  @!P5 FADD.FTZ R123, -R123, -RZ ;  /* 0x800000ff7b7bd221 */ /* 0x000fea0000010100 */
[----:B-1----:R-:W-:Y:S02]  /*5da0*/  F2FP.RELU.BF16.F32.PACK_AB R6, R122, R123 ;  /* 0x0000007b7a06723e */ /* 0x002fe400000018ff */
[----:B--2---:R-:W-:Y:S03]  /*5db0*/  F2FP.RELU.BF16.F32.PACK_AB R5, R116, R117 ;  /* 0x000000757405723e */ /* 0x004fe600000018ff */
[----:B------:R-:W-:Y:S01]  /*5dc0*/  STS [R235+0x22400], R6 ;  /* 0x02240006eb007388 */ /* 0x000fe20000000800 */
[----:B----4-:R-:W-:Y:S04]  /*5dd0*/  F2FP.RELU.BF16.F32.PACK_AB R4, R118, R119 ;  /* 0x000000777604723e */ /* 0x010fe800000018ff */
[----:B------:R-:W-:Y:S05]  /*5de0*/  STS [R236+0x22000], R5 ;  /* 0x02200005ec007388 */ /* 0x000fea0000000800 */
[----:B------:R-:W-:Y:S05]  /*5df0*/  STS [R236+0x22400], R4 ;  /* 0x02240004ec007388 */ /* 0x000fea0000000800 */
[----:B------:R-:W-:Y:S05]  /*5e00*/  LDSM.16.M88.4 R16, [R210+0x8000] ;  /* 0x00800000d210783b */ /* 0x000fea0000000200 */
[----:B------:R-:W1:Y:S05]  /*5e10*/  LDSM.16.M88.4 R8, [R2+0x18000] ;  /* 0x018000000208783b */ /* 0x000e6a0000000200 */
[----:B------:R-:W2:Y:S05]  /*5e20*/  LDSM.16.M88.4 R84, [R2+0x18800] ;  /* 0x018800000254783b */ /* 0x000eaa0000000200 */
[----:B------:R-:W-:Y:S05]  /*5e30*/  LDSM.16.M88.4 R88, [R212+0x8000] ;  /* 0x00800000d458783b */ /* 0x000fea0000000200 */
[----:B------:R-:W3:Y:S05]  /*5e40*/  LDSM.16.M88.4 R92, [R3+0x18000] ;  /* 0x01800000035c783b */ /* 0x000eea0000000200 */
[----:B------:R-:W4:Y:S05]  /*5e50*/  LDSM.16.M88.4 R96, [R3+0x18800] ;  /* 0x018800000360783b */ /* 0x000f2a0000000200 */
[----:B------:R-:W-:Y:S05]  /*5e60*/  LDSM.16.M88.4 R100, [R215+0x8000] ;  /* 0x00800000d764783b */ /* 0x000fea0000000200 */
[----:B------:R-:W4:Y:S05]  /*5e70*/  LDSM.16.M88.4 R104, [R209+0x18000] ;  /* 0x01800000d168783b */ /* 0x000f2a0000000200 */
[----:B------:R-:W-:Y:S01]  /*5e80*/  LDSM.16.M88.4 R108, [R208+0x18000] ;  /* 0x01800000d06c783b */ /* 0x000fe20000000200 */
[C---:B-1----:R-:W-:Y:S06]  /*5e90*/  HMMA.16816.F32.BF16 R4, R16.reuse, R8, RZ ;  /* 0x000000081004723c */ /* 0x042fec00000418ff */
[C---:B------:R-:W-:Y:S06]  /*5ea0*/  HMMA.16816.F32.BF16 R8, R16.reuse, R10, RZ ;  /* 0x0000000a1008723c */ /* 0x040fec00000418ff */
[C---:B--2---:R-:W-:Y:S06]  /*5eb0*/  HMMA.16816.F32.BF16 R12, R16.reuse, R84, RZ ;  /* 0x00000054100c723c */ /* 0x044fec00000418ff */
[----:B------:R-:W-:Y:S01]  /*5ec0*/  HMMA.16816.F32.BF16 R16, R16, R86, RZ ;  /* 0x000000561010723c */ /* 0x000fe200000418ff */
[----:B------:R-:W1:Y:S05]  /*5ed0*/  LDSM.16.M88.4 R84, [R209+0x18800] ;  /* 0x01880000d154783b */ /* 0x000e6a0000000200 */
[C---:B---3--:R-:W-:Y:S06]  /*5ee0*/  HMMA.16816.F32.BF16 R4, R88.reuse, R92, R4 ;  /* 0x0000005c5804723c */ /* 0x048fec0000041804 */
[C---:B------:R-:W-:Y:S01]  /*5ef0*/  HMMA.16816.F32.BF16 R8, R88.reuse, R94, R8 ;  /* 0x0000005e5808723c */ /* 0x040fe20000041808 */
[----:B------:R-:W2:Y:S05]  /*5f00*/  LDSM.16.M88.4 R92, [R214+0x8000] ;  /* 0x00800000d65c783b */ /* 0x000eaa0000000200 */
[C---:B----4-:R-:W-:Y:S06]  /*5f10*/  HMMA.16816.F32.BF16 R12, R88.reuse, R96, R12 ;  /* 0x00000060580c723c */ /* 0x050fec000004180c */
[----:B------:R-:W-:Y:S01]  /*5f20*/  HMMA.16816.F32.BF16 R16, R88, R98, R16 ;  /* 0x000000625810723c */ /* 0x000fe20000041810 */
[----:B------:R-:W3:Y:S05]  /*5f30*/  LDSM.16.M88.4 R88, [R208+0x18800] ;  /* 0x01880000d058783b */ /* 0x000eea0000000200 */
[C---:B------:R-:W-:Y:S01]  /*5f40*/  HMMA.16816.F32.BF16 R4, R100.reuse, R104, R4 ;  /* 0x000000686404723c */ /* 0x040fe20000041804 */
[----:B------:R-:W-:Y:S05]  /*5f50*/  LDSM.16.M88.4 R96, [R210+0xa000] ;  /* 0x00a00000d260783b */ /* 0x000fea0000000200 */
[C---:B------:R-:W-:Y:S01]  /*5f60*/  HMMA.16816.F32.BF16 R8, R100.reuse, R106, R8 ;  /* 0x0000006a6408723c */ /* 0x040fe20000041808 */
[----:B------:R-:W4:Y:S05]  /*5f70*/  LDSM.16.M88.4 R104, [R2+0x1a000] ;  /* 0x01a000000268783b */ /* 0x000f2a0000000200 */
[C---:B-1----:R-:W-:Y:S06]  /*5f80*/  HMMA.16816.F32.BF16 R12, R100.reuse, R84, R12 ;  /* 0x00000054640c723c */ /* 0x042fec000004180c */
[----:B------:R-:W-:Y:S01]  /*5f90*/  HMMA.16816.F32.BF16 R16, R100, R86, R16 ;  /* 0x000000566410723c */ /* 0x000fe20000041810 */
[----:B------:R-:W1:Y:S05]  /*5fa0*/  LDSM.16.M88.4 R84, [R2+0x1a800] ;  /* 0x01a800000254783b */ /* 0x000e6a0000000200 */
[C---:B--2---:R-:W-:Y:S01]  /*5fb0*/  HMMA.16816.F32.BF16 R4, R92.reuse, R108, R4 ;  /* 0x0000006c5c04723c */ /* 0x044fe20000041804 */
[----:B------:R-:W-:Y:S04]  /*5fc0*/  IMAD.U32 R100, RZ, RZ, UR12 ;  /* 0x0000000cff647e24 */ /* 0x000fe8000f8e00ff */
[----:B------:R-:W-:Y:S01]  /*5fd0*/  IMAD.U32 R101, RZ, RZ, UR11 ;  /* 0x0000000bff657e24 */ /* 0x000fe2000f8e00ff */
[C---:B------:R-:W-:Y:S01]  /*5fe0*/  HMMA.16816.F32.BF16 R8, R92.reuse, R110, R8 ;  /* 0x0000006e5c08723c */ /* 0x040fe20000041808 */
[----:B------:R-:W-:Y:S04]  /*5ff0*/  LDSM.16.M88.4 R108, [R3+0x1a000] ;  /* 0x01a00000036c783b */ /* 0x000fe80000000200 */
[C---:B------:R-:W-:Y:S01]  /*6000*/  LEA R114, P0, R233.reuse, R100, 0x2 ;  /* 0x00000064e9727211 */ /* 0x040fe200078010ff */
[C---:B---3--:R-:W-:Y:S05]  /*6010*/  HMMA.16816.F32.BF16 R12, R92.reuse, R88, R12 ;  /* 0x000000585c0c723c */ /* 0x048fea000004180c */
[----:B------:R-:W-:Y:S01]  /*6020*/  LEA.HI.X.SX32 R115, R233, R101, 0x2, P0 ;  /* 0x00000065e9737211 */ /* 0x000fe200000f16ff */
[----:B------:R-:W-:Y:S01]  /*6030*/  HMMA.16816.F32.BF16 R16, R92, R90, R16 ;  /* 0x0000005a5c10723c */ /* 0x000fe20000041810 */
[----:B------:R-:W2:Y:S02]  /*6040*/  LDSM.16.M88.4 R100, [R212+0xa000] ;  /* 0x00a00000d464783b */ /* 0x000ea40000000200 */
[----:B------:R-:W-:Y:S03]  /*6050*/  FSETP.GE.FTZ.AND P0, PT, R125, RZ, PT ;  /* 0x000000ff7d00720b */ /* 0x000fe60003f16000 */
[C---:B----4-:R-:W-:Y:S01]  /*6060*/  HMMA.16816.F32.BF16 R4, R96.reuse, R104, R4 ;  /* 0x000000686004723c */ /* 0x050fe20000041804 */
[----:B------:R-:W3:Y:S05]  /*6070*/  LDG.E R113, desc[UR4][R114.64] ;  /* 0x0000000472717981 */ /* 0x000eea000c1e1900 */
[----:B------:R-:W4:Y:S01]  /*6080*/  LDSM.16.M88.4 R88, [R3+0x1a800] ;  /* 0x01a800000358783b */ /* 0x000f220000000200 */
[C---:B------:R-:W-:Y:S04]  /*6090*/  HMMA.16816.F32.BF16 R8, R96.reuse, R106, R8 ;  /* 0x0000006a6008723c */ /* 0x040fe80000041808 */
[----:B------:R-:W-:Y:S02]  /*60a0*/  LDSM.16.M88.4 R92, [R215+0xa000] ;  /* 0x00a00000d75c783b */ /* 0x000fe40000000200 */
[C---:B-1----:R-:W-:Y:S03]  /*60b0*/  HMMA.16816.F32.BF16 R12, R96.reuse, R84, R12 ;  /* 0x00000054600c723c */ /* 0x042fe6000004180c */
[----:B------:R-:W1:Y:S03]  /*60c0*/  LDSM.16.M88.4 R104, [R209+0x1a000] ;  /* 0x01a00000d168783b */ /* 0x000e660000000200 */
[----:B------:R-:W-:Y:S02]  /*60d0*/  HMMA.16816.F32.BF16 R16, R96, R86, R16 ;  /* 0x000000566010723c */ /* 0x000fe40000041810 */
[----:B------:R-:W1:Y:S05]  /*60e0*/  LDSM.16.M88.4 R84, [R209+0x1a800] ;  /* 0x01a80000d154783b */ /* 0x000e6a0000000200 */
[----:B------:R-:W3:Y:S05]  /*60f0*/  LDG.E R112, desc[UR4][R114.64+0x20] ;  /* 0x0000200472707981 */ /* 0x000eea000c1e1900 */
[----:B------:R-:W-:Y:S01]  /*6100*/  LDSM.16.M88.4 R96, [R214+0xa000] ;  /* 0x00a00000d660783b */ /* 0x000fe20000000200 */
[C---:B--2---:R-:W-:Y:S06]  /*6110*/  HMMA.16816.F32.BF16 R4, R100.reuse, R108, R4 ;  /* 0x0000006c6404723c */ /* 0x044fec0000041804 */
[C---:B------:R-:W-:Y:S01]  /*6120*/  HMMA.16816.F32.BF16 R8, R100.reuse, R110, R8 ;  /* 0x0000006e6408723c */ /* 0x040fe20000041808 */
[----:B------:R-:W2:Y:S05]  /*6130*/  LDSM.16.M88.4 R108, [R208+0x1a000] ;  /* 0x01a00000d06c783b */ /* 0x000eaa0000000200 */
[C---:B----4-:R-:W-:Y:S06]  /*6140*/  HMMA.16816.F32.BF16 R12, R100.reuse, R88, R12 ;  /* 0x00000058640c723c */ /* 0x050fec000004180c */
[----:B------:R-:W-:Y:S01]  /*6150*/  HMMA.16816.F32.BF16 R16, R100, R90, R16 ;  /* 0x0000005a6410723c */ /* 0x000fe20000041810 */
[----:B------:R-:W4:Y:S05]  /*6160*/  LDSM.16.M88.4 R88, [R208+0x1a800] ;  /* 0x01a80000d058783b */ /* 0x000f2a0000000200 */
[C---:B-1----:R-:W-:Y:S01]  /*6170*/  HMMA.16816.F32.BF16 R4, R92.reuse, R104, R4 ;  /* 0x000000685c04723c */ /* 0x042fe20000041804 */
[----:B------:R-:W-:Y:S05]  /*6180*/  LDSM.16.M88.4 R100, [R210+0xc000] ;  /* 0x00c00000d264783b */ /* 0x000fea0000000200 */
[C---:B------:R-:W-:Y:S01]  /*6190*/  HMMA.16816.F32.BF16 R8, R92.reuse, R106, R8 ;  /* 0x0000006a5c08723c */ /* 0x040fe20000041808 */
[----:B------:R-:W1:Y:S05]  /*61a0*/  LDSM.16.M88.4 R104, [R2+0x1c000] ;  /* 0x01c000000268783b */ /* 0x000e6a0000000200 */
[C---:B------:R-:W-:Y:S06]  /*61b0*/  HMMA.16816.F32.BF16 R12, R92.reuse, R84, R12 ;  /* 0x000000545c0c723c */ /* 0x040fec000004180c */
[----:B------:R-:W-:Y:S01]  /*61c0*/  HMMA.16816.F32.BF16 R16, R92, R86, R16 ;  /* 0x000000565c10723c */ /* 0x000fe20000041810 */
[----:B------:R-:W1:Y:S05]  /*61d0*/  LDSM.16.M88.4 R84, [R2+0x1c800] ;  /* 0x01c800000254783b */ /* 0x000e6a0000000200 */
[C---:B--2---:R-:W-:Y:S01]  /*61e0*/  HMMA.16816.F32.BF16 R4, R96.reuse, R108, R4 ;  /* 0x0000006c6004723c */ /* 0x044fe20000041804 */
[----:B------:R-:W-:Y:S05]  /*61f0*/  LDSM.16.M88.4 R92, [R212+0xc000] ;  /* 0x00c00000d45c783b */ /* 0x000fea0000000200 */
        /* <DEDUP_REMOVED lines=47> */
[C---:B-1----:R-:W-:Y:S06]  /*64f0*/  HMMA.16816.F32.BF16 R4, R100.reuse, R104, R4 ;  /* 0x000000686404723c */ /* 0x042fec0000041804 */
[C---:B------:R-:W-:Y:S06]  /*6500*/  HMMA.16816.F32.BF16 R8, R100.reuse, R106, R8 ;  /* 0x0000006a6408723c */ /* 0x040fec0000041808 */
[C---:B------:R-:W-:Y:S06]  /*6510*/  HMMA.16816.F32.BF16 R12, R100.reuse, R84, R12 ;  /* 0x00000054640c723c */ /* 0x040fec000004180c */
[----:B------:R-:W-:Y:S06]  /*6520*/  HMMA.16816.F32.BF16 R16, R100, R86, R16 ;  /* 0x000000566410723c */ /* 0x000fec0000041810 */
[C---:B--2---:R-:W-:Y:S06]  /*6530*/  HMMA.16816.F32.BF16 R4, R92.reuse, R108, R4 ;  /* 0x0000006c5c04723c */ /* 0x044fec0000041804 */
[C---:B------:R-:W-:Y:S06]  /*6540*/  HMMA.16816.F32.BF16 R8, R92.reuse, R110, R8 ;  /* 0x0000006e5c08723c */ /* 0x040fec0000041808 */
[C---:B----4-:R-:W-:Y:S06]  /*6550*/  HMMA.16816.F32.BF16 R12, R92.reuse, R88, R12 ;  /* 0x000000585c0c723c */ /* 0x050fec000004180c */
[----:B------:R-:W-:Y:S06]  /*6560*/  HMMA.16816.F32.BF16 R16, R92, R90, R16 ;  /* 0x0000005a5c10723c */ /* 0x000fec0000041810 */
[C---:B---3--:R-:W-:Y:S01]  /*6570*/  FADD.FTZ R84, -R113.reuse, R4 ;  /* 0x0000000471547221 */ /* 0x048fe20000010100 */
[C---:B------:R-:W-:Y:S05]  /*6580*/  FADD.FTZ R5, -R113.reuse, R5 ;  /* 0x0000000571057221 */ /* 0x040fea0000010100 */
[C---:B------:R-:W-:Y:S01]  /*6590*/  FADD.FTZ R4, -R113.reuse, R8 ;  /* 0x0000000871047221 */ /* 0x040fe20000010100 */
[-C--:B------:R-:W-:Y:S01]  /*65a0*/  FSEL R8, R84, R113.reuse, P2 ;  /* 0x0000007154087208 */ /* 0x080fe20001000000 */
[----:B------:R-:W-:Y:S01]  /*65b0*/  FADD.FTZ R9, -R113, R9 ;  /* 0x0000000971097221 */ /* 0x000fe20000010100 */
[----:B------:R-:W-:Y:S02]  /*65c0*/  FSETP.GE.FTZ.AND P2, PT, R120, RZ, PT ;  /* 0x000000ff7800720b */ /* 0x000fe40003f56000 */
[-C--:B------:R-:W-:Y:S01]  /*65d0*/  FSEL R5, R5, R113.reuse, P1 ;  /* 0x0000007105057208 */ /* 0x080fe20000800000 */
[----:B------:R-:W-:Y:S01]  /*65e0*/  FMUL.FTZ R8, R129, R8 ;  /* 0x0000000881087220 */ /* 0x000fe20000410000 */
[----:B------:R-:W-:Y:S01]  /*65f0*/  FSEL R4, R4, R113, P0 ;  /* 0x0000007104047208 */ /* 0x000fe20000000000 */
[----:B------:R-:W-:Y:S01]  /*6600*/  FADD.FTZ R12, -R113, R12 ;  /* 0x0000000c710c7221 */ /* 0x000fe20000010100 */
[----:B------:R-:W-:Y:S01]  /*6610*/  FSETP.GE.FTZ.AND P0, PT, R116, RZ, PT ;  /* 0x000000ff7400720b */ /* 0x000fe20003f16000 */
[----:B------:R-:W-:Y:S01]  /*6620*/  FMUL.FTZ R5, R128, R5 ;  /* 0x0000000580057220 */ /* 0x000fe20000410000 */
[----:B------:R-:W-:Y:S01]  /*6630*/  FSETP.GE.FTZ.AND P1, PT, R124, RZ, PT ;  /* 0x000000ff7c00720b */ /* 0x000fe20003f36000 */
[----:B------:R-:W-:Y:S01]  /*6640*/  FMUL.FTZ R84, R125, R4 ;  /* 0x000000047d547220 */ /* 0x000fe20000410000 */
[C---:B------:R-:W-:Y:S01]  /*6650*/  FADD.FTZ R13, -R113.reuse, R13 ;  /* 0x0000000d710d7221 */ /* 0x040fe20000010100 */
[----:B------:R-:W-:Y:S01]  /*6660*/  FADD.FTZ R16, -R113, R16 ;  /* 0x0000001071107221 */ /* 0x000fe20000010100 */
[----:B------:R-:W-:Y:S02]  /*6670*/  F2FP.BF16.F32.PACK_AB R4, R5, R8 ;  /* 0x000000080504723e */ /* 0x000fe400000010ff */
[-C--:B------:R-:W-:Y:S02]  /*6680*/  FSEL R9, R9, R113.reuse, P1 ;  /* 0x0000007109097208 */ /* 0x080fe40000800000 */
[----:B------:R-:W-:Y:S01]  /*6690*/  FSETP.GE.FTZ.AND P1, PT, R117, RZ, PT ;  /* 0x000000ff7500720b */ /* 0x000fe20003f36000 */
[----:B------:R1:W-:Y:S01]  /*66a0*/  STS [R234+0x20000], R4 ;  /* 0x02000004ea007388 */ /* 0x0003e20000000800 */
[-C--:B------:R-:W-:Y:S01]  /*66b0*/  FSEL R12, R12, R113.reuse, P3 ;  /* 0x000000710c0c7208 */ /* 0x080fe20001800000 */
[C---:B------:R-:W-:Y:S01]  /*66c0*/  FADD.FTZ R6, -R112.reuse, R6 ;  /* 0x0000000670067221 */ /* 0x040fe20000010100 */
[-C--:B------:R-:W-:Y:S01]  /*66d0*/  FSEL R13, R13, R113.reuse, P2 ;  /* 0x000000710d0d7208 */ /* 0x080fe20001000000 */
[----:B------:R-:W-:Y:S01]  /*66e0*/  FADD.FTZ R11, -R112, R11 ;  /* 0x0000000b700b7221 */ /* 0x000fe20000010100 */
[----:B------:R-:W-:Y:S01]  /*66f0*/  FSEL R16, R16, R113, P1 ;  /* 0x0000007110107208 */ /* 0x000fe20000800000 */
[----:B------:R-:W-:Y:S01]  /*6700*/  @P0 FADD.FTZ R113, -R113, R17 ;  /* 0x0000001171710221 */ /* 0x000fe20000010100 */
[----:B------:R-:W-:Y:S01]  /*6710*/  FSETP.GE.FTZ.AND P0, PT, R130, RZ, PT ;  /* 0x000000ff8200720b */ /* 0x000fe20003f16000 */
[----:B------:R-:W-:Y:S01]  /*6720*/  FMUL.FTZ R12, R121, R12 ;  /* 0x0000000c790c7220 */ /* 0x000fe20000410000 */
[----:B------:R-:W-:Y:S01]  /*6730*/  FSETP.GE.FTZ.AND P1, PT, R131, RZ, PT ;  /* 0x000000ff8300720b */ /* 0x000fe20003f36000 */
[----:B------:R-:W-:Y:S01]  /*6740*/  FMUL.FTZ R8, R120, R13 ;  /* 0x0000000d78087220 */ /* 0x000fe20000410000 */
[C---:B------:R-:W-:Y:S01]  /*6750*/  FADD.FTZ R15, -R112.reuse, R15 ;  /* 0x0000000f700f7221 */ /* 0x040fe20000010100 */
[----:B------:R-:W-:Y:S01]  /*6760*/  FSETP.GE.FTZ.AND P3, PT, R123, RZ, PT ;  /* 0x000000ff7b00720b */ /* 0x000fe20003f76000 */
[----:B------:R-:W-:Y:S01]  /*6770*/  FADD.FTZ R18, -R112, R18 ;  /* 0x0000001270127221 */ /* 0x000fe20000010100 */
[----:B------:R-:W-:Y:S01]  /*6780*/  FSEL R6, R6, R112, P1 ;  /* 0x0000007006067208 */ /* 0x000fe20000800000 */
[----:B------:R-:W-:Y:S01]  /*6790*/  FMUL.FTZ R9, R124, R9 ;  /* 0x000000097c097220 */ /* 0x000fe20000410000 */
[----:B------:R-:W-:Y:S01]  /*67a0*/  FSETP.GE.FTZ.AND P1, PT, R126, RZ, PT ;  /* 0x000000ff7e00720b */ /* 0x000fe20003f36000 */
[----:B------:R-:W-:Y:S01]  /*67b0*/  FMUL.FTZ R16, R117, R16 ;  /* 0x0000001075107220 */ /* 0x000fe20000410000 */
[----:B------:R-:W-:Y:S01]  /*67c0*/  F2FP.BF16.F32.PACK_AB R8, R8, R12 ;  /* 0x0000000c0808723e */ /* 0x000fe200000010ff */
[----:B------:R-:W-:Y:S01]  /*67d0*/  FMUL.FTZ R13, R131, R6 ;  /* 0x00000006830d7220 */ /* 0x000fe20000410000 */
[----:B------:R-:W-:Y:S01]  /*67e0*/  FSETP.GE.FTZ.AND P2, PT, R122, RZ, PT ;  /* 0x000000ff7a00720b */ /* 0x000fe20003f56000 */
[----:B------:R-:W-:Y:S01]  /*67f0*/  FMUL.FTZ R113, R116, R113 ;  /* 0x0000007174717220 */ /* 0x000fe20000410000 */
[----:B------:R-:W-:Y:S02]  /*6800*/  F2FP.BF16.F32.PACK_AB R9, R9, R84 ;  /* 0x000000540909723e */ /* 0x000fe400000010ff */
[----:B------:R-:W-:Y:S01]  /*6810*/  FSEL R15, R15, R112, P2 ;  /* 0x000000700f0f7208 */ /* 0x000fe20001000000 */
[----:B-1----:R-:W-:Y:S01]  /*6820*/  FADD.FTZ R4, -R112, R7 ;  /* 0x0000000770047221 */ /* 0x002fe20000010100 */
[----:B------:R-:W-:Y:S04]  /*6830*/  F2FP.BF16.F32.PACK_AB R7, R113, R16 ;  /* 0x000000107107723e */ /* 0x000fe800000010ff */
[-C--:B------:R-:W-:Y:S01]  /*6840*/  FSEL R5, R4, R112.reuse, P0 ;  /* 0x0000007004057208 */ /* 0x080fe20000000000 */
[----:B------:R-:W-:Y:S01]  /*6850*/  FADD.FTZ R4, -R112, R10 ;  /* 0x0000000a70047221 */ /* 0x000fe20000010100 */
[C---:B------:R-:W-:Y:S03]  /*6860*/  FSETP.GE.FTZ.AND P0, PT, R127.reuse, RZ, PT ;  /* 0x000000ff7f00720b */ /* 0x040fe60003f16000 */
[----:B------:R-:W-:Y:S01]  /*6870*/  FMUL.FTZ R10, R130, R5 ;  /* 0x00000005820a7220 */ /* 0x000fe20000410000 */
[----:B------:R-:W-:Y:S01]  /*6880*/  FSEL R4, R4, R112, P0 ;  /* 0x0000007004047208 */ /* 0x000fe20000000000 */
[----:B------:R-:W-:Y:S01]  /*6890*/  FADD.FTZ R5, -R112, R14 ;  /* 0x0000000e70057221 */ /* 0x000fe20000010100 */
[----:B------:R-:W-:Y:S03]  /*68a0*/  FSETP.GE.FTZ.AND P0, PT, R118, RZ, PT ;  /* 0x000000ff7600720b */ /* 0x000fe60003f16000 */
[----:B------:R-:W-:Y:S01]  /*68b0*/  FMUL.FTZ R12, R127, R4 ;  /* 0x000000047f0c7220 */ /* 0x000fe20000410000 */
[-C--:B------:R-:W-:Y:S02]  /*68c0*/  FSEL R4, R11, R112.reuse, P1 ;  /* 0x000000700b047208 */ /* 0x080fe40000800000 */
[----:B------:R-:W-:Y:S02]  /*68d0*/  FSEL R5, R5, R112, P3 ;  /* 0x0000007005057208 */ /* 0x000fe40001800000 */
[----:B------:R-:W-:Y:S01]  /*68e0*/  FSETP.GE.FTZ.AND P1, PT, R119, RZ, PT ;  /* 0x000000ff7700720b */ /* 0x000fe20003f36000 */
[----:B------:R-:W-:Y:S01]  /*68f0*/  FMUL.FTZ R6, R126, R4 ;  /* 0x000000047e067220 */ /* 0x000fe20000410000 */
[----:B------:R-:W-:Y:S01]  /*6900*/  F2FP.BF16.F32.PACK_AB R4, R10, R13 ;  /* 0x0000000d0a04723e */ /* 0x000fe200000010ff */
[----:B------:R-:W-:Y:S01]  /*6910*/  FMUL.FTZ R10, R123, R5 ;  /* 0x000000057b0a7220 */ /* 0x000fe20000410000 */
[----:B------:R-:W-:Y:S01]  /*6920*/  FSEL R18, R18, R112, P1 ;  /* 0x0000007012127208 */ /* 0x000fe20000800000 */
[----:B------:R-:W-:Y:S01]  /*6930*/  @P0 FADD.FTZ R112, -R112, R19 ;  /* 0x0000001370700221 */ /* 0x000fe20000010100 */
[----:B------:R-:W-:Y:S01]  /*6940*/  FMUL.FTZ R5, R122, R15 ;  /* 0x0000000f7a057220 */ /* 0x000fe20000410000 */
[----:B------:R1:W-:Y:S01]  /*6950*/  STS [R234+0x20400], R4 ;  /* 0x02040004ea007388 */ /* 0x0003e20000000800 */
[----:B------:R-:W-:Y:S01]  /*6960*/  F2FP.BF16.F32.PACK_AB R6, R6, R12 ;  /* 0x0000000c0606723e */ /* 0x000fe200000010ff */
[----:B------:R-:W-:Y:S01]  /*6970*/  FMUL.FTZ R18, R119, R18 ;  /* 0x0000001277127220 */ /* 0x000fe20000410000 */
[----:B------:R-:W-:Y:S01]  /*6980*/  FMUL.FTZ R112, R118, R112 ;  /* 0x0000007076707220 */ /* 0x000fe20000410000 */
[----:B------:R-:W-:Y:S01]  /*6990*/  F2FP.BF16.F32.PACK_AB R5, R5, R10 ;  /* 0x0000000a0505723e */ /* 0x000fe200000010ff */
[----:B------:R-:W-:Y:S01]  /*69a0*/  STS [R237+0x20000], R9 ;  /* 0x02000009ed007388 */ /* 0x000fe20000000800 */
[----:B------:R-:W-:Y:S04]  /*69b0*/  PLOP3.LUT P0, PT, PT, PT, UP1, 0x80, 0x0 ;  /* 0x000000000000781c */ /* 0x000fe80003f0f018 */
[----:B------:R-:W-:Y:S05]  /*69c0*/  STS [R237+0x20400], R6 ;  /* 0x02040006ed007388 */ /* 0x000fea0000000800 */
[----:B------:R-:W-:Y:S05]  /*69d0*/  STS [R235+0x20000], R8 ;  /* 0x02000008eb007388 */ /* 0x000fea0000000800 */
[----:B------:R-:W-:Y:S05]  /*69e0*/  STS [R235+0x20400], R5 ;  /* 0x02040005eb007388 */ /* 0x000fea0000000800 */
[----:B------:R-:W-:Y:S01]  /*69f0*/  STS [R236+0x20000], R7 ;  /* 0x02000007ec007388 */ /* 0x000fe20000000800 */
[----:B-1----:R-:W-:Y:S05]  /*6a00*/  F2FP.BF16.F32.PACK_AB R4, R112, R18 ;  /* 0x000000127004723e */ /* 0x002fea00000010ff */
[----:B------:R-:W-:Y:S01]  /*6a10*/  STS [R236+0x20400], R4 ;  /* 0x02040004ec007388 */ /* 0x000fe20000000800 */
[----:B------:R-:W-:Y:S06]  /*6a20*/  BAR.SYNC.DEFER_BLOCKING 0x0 ;  /* 0x0000000000007b1d */ /* 0x000fec0000010000 */
[----:B------:R-:W-:Y:S05]  /*6a30*/  LDSM.16.MT88.4 R4, [R211+0x22000] ;  /* 0x02200000d304783b */ /* 0x000fea0000004200 */
[----:B------:R-:W1:Y:S05]  /*6a40*/  LDSM.16.MT88.4 R8, [R0+0x8000] ;  /* 0x008000000008783b */ /* 0x000e6a0000004200 */
[----:B------:R-:W2:Y:S05]  /*6a50*/  LDSM.16.MT88.4 R12, [R213+0x22000] ;  /* 0x02200000d50c783b */ /* 0x000eaa0000004200 */
[----:B------:R-:W3:Y:S05]  /*6a60*/  LDSM.16.MT88.4 R16, [R0+0xa000] ;  /* 0x00a000000010783b */ /* 0x000eea0000004200 */
[----:B------:R-:W4:Y:S05]  /*6a70*/  LDSM.16.MT88.4 R84, [R0+0xc000] ;  /* 0x00c000000054783b */ /* 0x000f2a0000004200 */
[----:B------:R-:W4:Y:S05]  /*6a80*/  LDSM.16.MT88.4 R88, [R0+0xe000] ;  /* 0x00e000000058783b */ /* 0x000f2a0000004200 */
[----:B------:R-:W-:Y:S05]  /*6a90*/  LDSM.16.MT88.4 R92, [R211+0x22800] ;  /* 0x02280000d35c783b */ /* 0x000fea0000004200 */
[----:B------:R-:W4:Y:S05]  /*6aa0*/  LDSM.16.MT88.4 R96, [R0+0x8800] ;  /* 0x008800000060783b */ /* 0x000f2a0000004200 */
[----:B------:R-:W4:Y:S01]  /*6ab0*/  LDSM.16.MT88.4 R100, [R213+0x22800] ;  /* 0x02280000d564783b */ /* 0x000f220000004200 */
[-C--:B-1----:R-:W-:Y:S04]  /*6ac0*/  HMMA.16816.F32.BF16 R20, R4, R8.reuse, R20 ;  /* 0x000000080414723c */ /* 0x082fe80000041814 */
[----:B------:R-:W1:Y:S02]  /*6ad0*/  LDSM.16.MT88.4 R104, [R0+0xa800] ;  /* 0x00a800000068783b */ /* 0x000e640000004200 */
[C---:B--2---:R-:W-:Y:S03]  /*6ae0*/  HMMA.16816.F32.BF16 R24, R12.reuse, R8, R24 ;  /* 0x000000080c18723c */ /* 0x044fe60000041818 */
[----:B------:R-:W-:Y:S03]  /*6af0*/  LDSM.16.MT88.4 R108, [R0+0xd800] ;  /* 0x00d80000006c783b */ /* 0x000fe60000004200 */
[-C--:B------:R-:W-:Y:S06]  /*6b00*/  HMMA.16816.F32.BF16 R28, R12, R10.reuse, R28 ;  /* 0x0000000a0c1c723c */ /* 0x080fec000004181c */
[C---:B------:R-:W-:Y:S01]  /*6b10*/  HMMA.16816.F32.BF16 R32, R4.reuse, R10, R32 ;  /* 0x0000000a0420723c */ /* 0x040fe20000041820 */
[----:B------:R-:W2:Y:S05]  /*6b20*/  LDSM.16.MT88.4 R8, [R0+0xc800] ;  /* 0x00c800000008783b */ /* 0x000eaa0000004200 */
        /* <DEDUP_REMOVED lines=13> */
[----:B------:R-:W3:Y:S05]  /*6c00*/  LDSM.16.MT88.4 R12, [R0+0xe800] ;  /* 0x00e80000000c783b */ /* 0x000eea0000004200 */
[----:B------:R-:W-:Y:S01]  /*6c10*/  HMMA.16816.F32.BF16 R80, R4, R90, R80 ;  /* 0x0000005a0450723c */ /* 0x000fe20000041850 */
[----:B------:R-:W4:Y:S05]  /*6c20*/  LDSM.16.MT88.4 R4, [R211+0x23000] ;  /* 0x02300000d304783b */ /* 0x000f2a0000004200 */
[-C--:B------:R-:W-:Y:S01]  /*6c30*/  HMMA.16816.F32.BF16 R20, R92, R96.reuse, R20 ;  /* 0x000000605c14723c */ /* 0x080fe20000041814 */
[----:B------:R-:W4:Y:S05]  /*6c40*/  LDSM.16.MT88.4 R88, [R0+0xb000] ;  /* 0x00b000000058783b */ /* 0x000f2a0000004200 */
        /* <DEDUP_REMOVED lines=8> */
[----:B------:R-:W-:Y:S05]  /*6cd0*/  LDSM.16.MT88.4 R104, [R0+0xb800] ;  /* 0x00b800000068783b */ /* 0x000fea0000004200 */
[-C--:B--2---:R-:W-:Y:S06]  /*6ce0*/  HMMA.16816.F32.BF16 R52, R92, R8.reuse, R52 ;  /* 0x000000085c34723c */ /* 0x084fec0000041834 */
[C---:B------:R-:W-:Y:S06]  /*6cf0*/  HMMA.16816.F32.BF16 R56, R100.reuse, R8, R56 ;  /* 0x000000086438723c */ /* 0x040fec0000041838 */
[-C--:B------:R-:W-:Y:S06]  /*6d00*/  HMMA.16816.F32.BF16 R60, R100, R10.reuse, R60 ;  /* 0x0000000a643c723c */ /* 0x080fec000004183c */
[C---:B------:R-:W-:Y:S01]  /*6d10*/  HMMA.16816.F32.BF16 R64, R92.reuse, R10, R64 ;  /* 0x0000000a5c40723c */ /* 0x040fe20000041840 */
[----:B------:R-:W1:Y:S05]  /*6d20*/  LDSM.16.MT88.4 R8, [R0+0xd000] ;  /* 0x00d000000008783b */ /* 0x000e6a0000004200 */
[-C--:B---3--:R-:W-:Y:S06]  /*6d30*/  HMMA.16816.F32.BF16 R68, R92, R12.reuse, R68 ;  /* 0x0000000c5c44723c */ /* 0x088fec0000041844 */
[C---:B------:R-:W-:Y:S06]  /*6d40*/  HMMA.16816.F32.BF16 R72, R100.reuse, R12, R72 ;  /* 0x0000000c6448723c */ /* 0x040fec0000041848 */
[-C--:B------:R-:W-:Y:S01]  /*6d50*/  HMMA.16816.F32.BF16 R76, R100, R14.reuse, R76 ;  /* 0x0000000e644c723c */ /* 0x080fe2000004184c */
[----:B------:R-:W-:Y:S05]  /*6d60*/  LDSM.16.MT88.4 R100, [R213+0x23800] ;  /* 0x02380000d564783b */ /* 0x000fea0000004200 */
[----:B------:R-:W-:Y:S01]  /*6d70*/  HMMA.16816.F32.BF16 R80, R92, R14, R80 ;  /* 0x0000000e5c50723c */ /* 0x000fe20000041850 */
[----:B------:R-:W-:Y:S05]  /*6d80*/  LDSM.16.MT88.4 R12, [R211+0x23800] ;  /* 0x02380000d30c783b */ /* 0x000fea0000004200 */
[-C--:B----4-:R-:W-:Y:S01]  /*6d90*/  HMMA.16816.F32.BF16 R20, R4, R16.reuse, R20 ;  /* 0x000000100414723c */ /* 0x090fe20000041814 */
[----:B------:R-:W2:Y:S05]  /*6da0*/  LDSM.16.MT88.4 R92, [R0+0x9800] ;  /* 0x00980000005c783b */ /* 0x000eaa0000004200 */
[C---:B------:R-:W-:Y:S06]  /*6db0*/  HMMA.16816.F32.BF16 R24, R84.reuse, R16, R24 ;  /* 0x000000105418723c */ /* 0x040fec0000041818 */
[-C--:B------:R-:W-:Y:S06]  /*6dc0*/  HMMA.16816.F32.BF16 R28, R84, R18.reuse, R28 ;  /* 0x00000012541c723c */ /* 0x080fec000004181c */
[C---:B------:R-:W-:Y:S01]  /*6dd0*/  HMMA.16816.F32.BF16 R32, R4.reuse, R18, R32 ;  /* 0x000000120420723c */ /* 0x040fe20000041820 */
[----:B------:R-:W3:Y:S05]  /*6de0*/  LDSM.16.MT88.4 R16, [R0+0xf800] ;  /* 0x00f800000010783b */ /* 0x000eea0000004200 */
[-C--:B------:R-:W-:Y:S01]  /*6df0*/  HMMA.16816.F32.BF16 R36, R4, R88.reuse, R36 ;  /* 0x000000580424723c */ /* 0x080fe20000041824 */
        /* <DEDUP_REMOVED lines=96> */
.L_x_501:
[----:B------:R-:W-:Y:S01]  /*7400*/  LDSM.16.M88.4 R128, [R216] ;  /* 0x00000000d880783b */ /* 0x000fe20000000200 */
[----:B------:R-:W-:Y:S01]  /*7410*/  IMAD R225, R249, UR36, RZ ;  /* 0x00000024f9e17c24 */ /* 0x000fe2000f8e02ff */
[----:B------:R-:W-:Y:S01]  /*7420*/  @UP1 UIADD3 UR15, UP0, UR6, -0x100, URZ ;  /* 0xffffff00060f1890 */ /* 0x000fe2000ff1e03f */
[----:B------:R-:W-:Y:S01]  /*7430*/  IMAD.MOV.U32 R222, RZ, RZ, 0x4 ;  /* 0x00000004ffde7424 */ /* 0x000fe200078e00ff */
[----:B------:R-:W3:Y:S01]  /*7440*/  LDSM.16.MT88.4 R16, [R0+0x10000] ;  /* 0x010000000010783b */ /* 0x000ee20000004200 */
[C---:B------:R-:W-:Y:S01]  /*7450*/  IMAD.U32 R200, R225.reuse, -0x40, RZ ;  /* 0xffffffc0e1c87824 */ /* 0x040fe200078e00ff */
[----:B------:R-:W-:Y:S01]  /*7460*/  @UP1 UIADD3.X UR14, UR7, -0x1, URZ, UP0, !UPT ;  /* 0xffffffff070e1890 */ /* 0x000fe200087fe43f */
[----:B------:R-:W-:Y:S01]  /*7470*/  IMAD R221, R225, 0x18, RZ ;  /* 0x00000018e1dd7824 */ /* 0x000fe200078e02ff */
[----:B------:R-:W1:Y:S01]  /*7480*/  LDSM.16.M88.4 R124, [R216+0x1000] ;  /* 0x00100000d87c783b */ /* 0x000e620000000200 */
[----:B------:R-:W-:Y:S01]  /*7490*/  @UP1 UMOV UR6, UR15 ;  /* 0x0000000f00061c82 */ /* 0x000fe20008000000 */
[C---:B------:R-:W-:Y:S01]  /*74a0*/  LEA R226, P1, R200.reuse, R204, 0x2 ;  /* 0x000000ccc8e27211 */ /* 0x040fe200078210ff */
[----:B------:R-:W-:Y:S01]  /*74b0*/  @UP1 UIADD3 UR12, UP0, UR12, -0x100, URZ ;  /* 0xffffff000c0c1890 */ /* 0x000fe2000ff1e03f */
[----:B------:R-:W2:Y:S01]  /*74c0*/  LDSM.16.MT88.4 R96, [R0+0x12000] ;  /* 0x012000000060783b */ /* 0x000ea20000004200 */
[----:B------:R-:W-:Y:S01]  /*74d0*/  @UP1 UMOV UR7, UR14 ;  /* 0x0000000e00071c82 */ /* 0x000fe20008000000 */
[----:B------:R-:W-:Y:S01]  /*74e0*/  LEA.HI.X.SX32 R224, R200, R205, 0x2, P1 ;  /* 0x000000cdc8e07211 */ /* 0x000fe200008f16ff */
[----:B------:R-:W-:Y:S01]  /*74f0*/  @P0 IMAD.WIDE R222, R233, R222, UR6 ;  /* 0x00000006e9de0e25 */ /* 0x000fe2000f8e02de */
[----:B------:R-:W4:Y:S01]  /*7500*/  LDSM.16.MT88.4 R112, [R0+0x14000] ;  /* 0x014000000070783b */ /* 0x000f220000004200 */
[----:B------:R-:W-:Y:S03]  /*7510*/  @UP1 UIADD3.X UR11, UR11, -0x1, URZ, UP0, !UPT ;  /* 0xffffffff0b0b1890 */ /* 0x000fe600087fe43f */
[----:B------:R-:W4:Y:S04]  /*7520*/  LDSM.16.MT88.4 R196, [R0+0x16000] ;  /* 0x0160000000c4783b */ /* 0x000f280000004200 */
        /* <DEDUP_REMOVED lines=83> */
[C---:B------:R-:W-:Y:S01]  /*7a60*/  IMAD.SHL.U32 R196, R225.reuse, 0x8, RZ ;  /* 0x00000008e1c47824 */ /* 0x040fe200078e00ff */
[----:B------:R-:W-:Y:S05]  /*7a70*/  HMMA.16816.F32.BF16 R128, R200, R198, R128 ;  /* 0x000000c6c880723c */ /* 0x000fea0000041880 */
[----:B------:R-:W-:Y:S02]  /*7a80*/  IMAD.MOV.U32 R204, RZ, RZ, R226 ;  /* 0x000000ffffcc7224 */ /* 0x000fe400078e00e2 */
[----:B------:R-:W-:Y:S04]  /*7a90*/  IMAD.MOV.U32 R205, RZ, RZ, R224 ;  /* 0x000000ffffcd7224 */ /* 0x000fe800078e00e0 */
[CC--:B------:R-:W-:Y:S01]  /*7aa0*/  LEA R206, P1, R196.reuse, R204.reuse, 0x2 ;  /* 0x000000ccc4ce7211 */ /* 0x0c0fe200078210ff */
[----:B------:R1:W-:Y:S01]  /*7ab0*/  REDG.E.ADD.F32.FTZ.RN.STRONG.GPU desc[UR4][R204.64], R4 ;  /* 0x00000004cc0079a6 */ /* 0x0003e2000c10f384 */
[----:B------:R-:W-:Y:S02]  /*7ac0*/  IMAD.SHL.U32 R197, R225, 0x10, RZ ;  /* 0x00000010e1c57824 */ /* 0x000fe400078e00ff */
[-C--:B------:R-:W-:Y:S03]  /*7ad0*/  LEA.HI.X.SX32 R207, R196, R205.reuse, 0x2, P1 ;  /* 0x000000cdc4cf7211 */ /* 0x080fe600008f16ff */
        /* <DEDUP_REMOVED lines=8> */
[----:B---3--:R-:W-:Y:S01]  /*7b60*/  IMAD.SHL.U32 R6, R225, 0x20, RZ ;  /* 0x00000020e1067824 */ /* 0x008fe200078e00ff */
[CC--:B------:R-:W-:Y:S04]  /*7b70*/  LEA R222, P3, R221.reuse, R204.reuse, 0x2 ;  /* 0x000000ccddde7211 */ /* 0x0c0fe800078610ff */
[CC--:B------:R-:W-:Y:S02]  /*7b80*/  LEA R224, P1, R6.reuse, R204.reuse, 0x2 ;  /* 0x000000cc06e07211 */ /* 0x0c0fe400078210ff */
[-C--:B------:R-:W-:Y:S01]  /*7b90*/  LEA.HI.X.SX32 R223, R221, R205.reuse, 0x2, P3 ;  /* 0x000000cddddf7211 */ /* 0x080fe200018f16ff */
[----:B------:R-:W-:Y:S02]  /*7ba0*/  VIADD R221, R197, 0x20 ;  /* 0x00000020c5dd7836 */ /* 0x000fe40000000000 */
[C---:B-1----:R-:W-:Y:S02]  /*7bb0*/  IMAD R7, R225.reuse, 0x30, RZ ;  /* 0x00000030e1077824 */ /* 0x042fe400078e02ff */
[----:B------:R-:W-:Y:S01]  /*7bc0*/  IMAD R5, R225, 0x38, RZ ;  /* 0x00000038e1057824 */ /* 0x000fe200078e02ff */
[-C--:B------:R-:W-:Y:S02]  /*7bd0*/  LEA.HI.X.SX32 R225, R6, R205.reuse, 0x2, P1 ;  /* 0x000000cd06e17211 */ /* 0x080fe400008f16ff */
[-C--:B------:R-:W-:Y:S02]  /*7be0*/  LEA R6, P2, R7, R204.reuse, 0x2 ;  /* 0x000000cc07067211 */ /* 0x080fe400078410ff */
[-C--:B------:R-:W-:Y:S01]  /*7bf0*/  LEA R4, P1, R5, R204.reuse, 0x2 ;  /* 0x000000cc05047211 */ /* 0x080fe200078210ff */
[----:B------:R1:W-:Y:S01]  /*7c00*/  REDG.E.ADD.F32.FTZ.RN.STRONG.GPU desc[UR4][R224.64], R8 ;  /* 0x00000008e00079a6 */ /* 0x0003e2000c10f384 */
[-C--:B------:R-:W-:Y:S02]  /*7c10*/  LEA.HI.X.SX32 R7, R7, R205.reuse, 0x2, P2 ;  /* 0x000000cd07077211 */ /* 0x080fe400010f16ff */
[-C--:B------:R-:W-:Y:S01]  /*7c20*/  LEA.HI.X.SX32 R5, R5, R205.reuse, 0x2, P1 ;  /* 0x000000cd05057211 */ /* 0x080fe200008f16ff */
[----:B------:R2:W-:Y:S04]  /*7c30*/  REDG.E.ADD.F32.FTZ.RN.STRONG.GPU desc[UR4][R222.64], R9 ;  /* 0x00000009de0079a6 */ /* 0x0005e8000c10f384 */
[----:B------:R3:W-:Y:S04]  /*7c40*/  REDG.E.ADD.F32.FTZ.RN.STRONG.GPU desc[UR4][R6.64], R10 ;  /* 0x0000000a060079a6 */ /* 0x0007e8000c10f384 */
[----:B------:R4:W-:Y:S04]  /*7c50*/  REDG.E.ADD.F32.FTZ.RN.STRONG.GPU desc[UR4][R4.64], R11 ;  /* 0x0000000b040079a6 */ /* 0x0009e8000c10f384 */
[----:B------:R4:W-:Y:S04]  /*7c60*/  REDG.E.ADD.F32.FTZ.RN.STRONG.GPU desc[UR4][R204.64+0x80], R16 ;  /* 0x00008010cc0079a6 */ /* 0x0009e8000c10f384 */
[----:B------:R4:W-:Y:S01]  /*7c70*/  REDG.E.ADD.F32.FTZ.RN.STRONG.GPU desc[UR4][R206.64+0x80], R17 ;  /* 0x00008011ce0079a6 */ /* 0x0009e2000c10f384 */
[CC--:B-1----:R-:W-:Y:S04]  /*7c80*/  LEA R8, P1, R221.reuse, R204.reuse, 0x2 ;  /* 0x000000ccdd087211 */ /* 0x0c2fe800078210ff */
[-C--:B--2---:R-:W-:Y:S01]  /*7c90*/  LEA.HI.X.SX32 R9, R221, R205.reuse, 0x2, P1 ;  /* 0x000000cddd097211 */ /* 0x084fe200008f16ff */
[C---:B---3--:R-:W-:Y:S04]  /*7ca0*/  IMAD.IADD R7, R196.reuse, 0x1, R221 ;  /* 0x00000001c4077824 */ /* 0x048fe800078e02dd */
[----:B------:R1:W-:Y:S01]  /*7cb0*/  REDG.E.ADD.F32.FTZ.RN.STRONG.GPU desc[UR4][R8.64], R18 ;  /* 0x00000012080079a6 */ /* 0x0003e2000c10f384 */
[C---:B----4-:R-:W-:Y:S01]  /*7cc0*/  IMAD.IADD R4, R196.reuse, 0x1, R7 ;  /* 0x00000001c4047824 */ /* 0x050fe200078e0207 */
[CC--:B------:R-:W-:Y:S03]  /*7cd0*/  LEA R6, P2, R7.reuse, R204.reuse, 0x2 ;  /* 0x000000cc07067211 */ /* 0x0c0fe600078410ff */
[----:B------:R-:W-:Y:S01]  /*7ce0*/  IMAD.IADD R5, R196, 0x1, R4 ;  /* 0x00000001c4057824 */ /* 0x000fe200078e0204 */
[-C--:B------:R-:W-:Y:S02]  /*7cf0*/  LEA.HI.X.SX32 R7, R7, R205.reuse, 0x2, P2 ;  /* 0x000000cd07077211 */ /* 0x080fe400010f16ff */
[CC--:B------:R-:W-:Y:S03]  /*7d00*/  LEA R16, P1, R4.reuse, R204.reuse, 0x2 ;  /* 0x000000cc04107211 */ /* 0x0c0fe600078210ff */
        /* <DEDUP_REMOVED lines=8> */
[CC--:B-1----:R-:W-:Y:S03]  /*7d90*/  LEA R8, P2, R4.reuse, R204.reuse, 0x2 ;  /* 0x000000cc04087211 */ /* 0x0c2fe600078410ff */
[----:B------:R1:W-:Y:S01]  /*7da0*/  REDG.E.ADD.F32.FTZ.RN.STRONG.GPU desc[UR4][R10.64], R13 ;  /* 0x0000000d0a0079a6 */ /* 0x0003e2000c10f384 */
[-C--:B------:R-:W-:Y:S05]  /*7db0*/  LEA.HI.X.SX32 R9, R4, R205.reuse, 0x2, P2 ;  /* 0x000000cd04097211 */ /* 0x080fea00010f16ff */
[----:B------:R3:W-:Y:S01]  /*7dc0*/  REDG.E.ADD.F32.FTZ.RN.STRONG.GPU desc[UR4][R8.64], R14 ;  /* 0x0000000e080079a6 */ /* 0x0007e2000c10f384 */
[C---:B--2---:R-:W-:Y:S05]  /*7dd0*/  IMAD.IADD R7, R196.reuse, 0x1, R4 ;  /* 0x00000001c4077824 */ /* 0x044fea00078e0204 */
[CC--:B------:R-:W-:Y:S04]  /*7de0*/  LEA R6, P1, R7.reuse, R204.reuse, 0x2 ;  /* 0x000000cc07067211 */ /* 0x0c0fe800078210ff */
[-C--:B------:R-:W-:Y:S05]  /*7df0*/  LEA.HI.X.SX32 R7, R7, R205.reuse, 0x2, P1 ;  /* 0x000000cd07077211 */ /* 0x080fea00008f16ff */
[----:B------:R2:W-:Y:S01]  /*7e00*/  REDG.E.ADD.F32.FTZ.RN.STRONG.GPU desc[UR4][R6.64], R15 ;  /* 0x0000000f060079a6 */ /* 0x0005e2000c10f384 */
[C---:B-1----:R-:W-:Y:S03]  /*7e10*/  IMAD.IADD R10, R196.reuse, 0x1, R5 ;  /* 0x00000001c40a7824 */ /* 0x042fe600078e0205 */
        /* <DEDUP_REMOVED lines=16> */
[----:B------:R-:W-:Y:S04]  /*7f20*/  REDG.E.ADD.F32.FTZ.RN.STRONG.GPU desc[UR4][R12.64], R88 ;  /* 0x000000580c0079a6 */ /* 0x000fe8000c10f384 */
[----:B------:R3:W-:Y:S01]  /*7f30*/  REDG.E.ADD.F32.FTZ.RN.STRONG.GPU desc[UR4][R10.64], R89 ;  /* 0x000000590a0079a6 */ /* 0x0007e2000c10f384 */
[CC--:B-1----:R-:W-:Y:S03]  /*7f40*/  LEA R8, P2, R4.reuse, R204.reuse, 0x2 ;  /* 0x000000cc04087211 */ /* 0x0c2fe600078410ff */
[----:B------:R-:W-:Y:S01]  /*7f50*/  LDSM.16.MT88.4 R84, [R0+0x4000] ;  /* 0x004000000054783b */ /* 0x000fe20000004200 */
[-C--:B------:R-:W-:Y:S05]  /*7f60*/  LEA.HI.X.SX32 R9, R4, R205.reuse, 0x2, P2 ;  /* 0x000000cd04097211 */ /* 0x080fea00010f16ff */
[----:B------:R1:W-:Y:S01]  /*7f70*/  REDG.E.ADD.F32.FTZ.RN.STRONG.GPU desc[UR4][R8.64], R90 ;  /* 0x0000005a080079a6 */ /* 0x0003e2000c10f384 */
[C---:B--2---:R-:W-:Y:S05]  /*7f80*/  IMAD.IADD R7, R196.reuse, 0x1, R4 ;  /* 0x00000001c4077824 */ /* 0x044fea00078e0204 */
[CC--:B------:R-:W-:Y:S01]  /*7f90*/  LEA R6, P1, R7.reuse, R204.reuse, 0x2 ;  /* 0x000000cc07067211 */ /* 0x0c0fe200078210ff */
[C---:B---3--:R-:W-:Y:S03]  /*7fa0*/  IMAD.IADD R10, R196.reuse, 0x1, R5 ;  /* 0x00000001c40a7824 */ /* 0x048fe600078e0205 */
[-C--:B------:R-:W-:Y:S01]  /*7fb0*/  LEA.HI.X.SX32 R7, R7, R205.reuse, 0x2, P1 ;  /* 0x000000cd07077211 */ /* 0x080fe200008f16ff */
[----:B------:R-:W-:Y:S04]  /*7fc0*/  IMAD.IADD R4, R196, 0x1, R10 ;  /* 0x00000001c4047824 */ /* 0x000fe800078e020a */
[----:B------:R2:W-:Y:S01]  /*7fd0*/  REDG.E.ADD.F32.FTZ.RN.STRONG.GPU desc[UR4][R6.64], R91 ;  /* 0x0000005b060079a6 */ /* 0x0005e2000c10f384 */
[CC--:B-1----:R-:W-:Y:S03]  /*7fe0*/  LEA R8, P1, R5.reuse, R204.reuse, 0x2 ;  /* 0x000000cc05087211 */ /* 0x0c2fe600078210ff */
        /* <DEDUP_REMOVED lines=9> */
[CC--:B--2---:R-:W-:Y:S04]  /*8080*/  LEA R6, P2, R10.reuse, R204.reuse, 0x2 ;  /* 0x000000cc0a067211 */ /* 0x0c4fe800078410ff */
[-C--:B------:R-:W-:Y:S02]  /*8090*/  LEA.HI.X.SX32 R7, R10, R205.reuse, 0x2, P2 ;  /* 0x000000cd0a077211 */ /* 0x080fe400010f16ff */
[CC--:B------:R-:W-:Y:S03]  /*80a0*/  LEA R10, P1, R5.reuse, R204.reuse, 0x2 ;  /* 0x000000cc050a7211 */ /* 0x0c0fe600078210ff */
[----:B------:R2:W-:Y:S01]  /*80b0*/  REDG.E.ADD.F32.FTZ.RN.STRONG.GPU desc[UR4][R6.64], R99 ;  /* 0x00000063060079a6 */ /* 0x0005e2000c10f384 */
[-C--:B------:R-:W-:Y:S01]  /*80c0*/  LEA.HI.X.SX32 R11, R5, R205.reuse, 0x2, P1 ;  /* 0x000000cd050b7211 */ /* 0x080fe200008f16ff */
[----:B------:R-:W-:Y:S01]  /*80d0*/  VIADD R5, R197, 0x80 ;  /* 0x00000080c5057836 */ /* 0x000fe20000000000 */
[CC--:B-1----:R-:W-:Y:S01]  /*80e0*/  LEA R8, P2, R4.reuse, R204.reuse, 0x2 ;  /* 0x000000cc04087211 */ /* 0x0c2fe200078410ff */
[----:B------:R-:W-:Y:S03]  /*80f0*/  REDG.E.ADD.F32.FTZ.RN.STRONG.GPU desc[UR4][R12.64], R92 ;  /* 0x0000005c0c0079a6 */ /* 0x000fe6000c10f384 */
[-C--:B------:R-:W-:Y:S01]  /*8100*/  LEA.HI.X.SX32 R9, R4, R205.reuse, 0x2, P2 ;  /* 0x000000cd04097211 */ /* 0x080fe200010f16ff */
[----:B------:R1:W-:Y:S04]  /*8110*/  REDG.E.ADD.F32.FTZ.RN.STRONG.GPU desc[UR4][R10.64], R93 ;  /* 0x0000005d0a0079a6 */ /* 0x0003e8000c10f384 */
[----:B------:R3:W-:Y:S04]  /*8120*/  REDG.E.ADD.F32.FTZ.RN.STRONG.GPU desc[UR4][R8.64], R94 ;  /* 0x0000005e080079a6 */ /* 0x0007e8000c10f384 */
[----:B------:R-:W-:Y:S01]  /*8130*/  LDSM.16.MT88.4 R96, [R0+0x800] ;  /* 0x000800000060783b */ /* 0x000fe20000004200 */
[C---:B--2---:R-:W-:Y:S05]  /*8140*/  IMAD.IADD R7, R196.reuse, 0x1, R4 ;  /* 0x00000001c4077824 */ /* 0x044fea00078e0204 */
[CC--:B------:R-:W-:Y:S04]  /*8150*/  LEA R6, P1, R7.reuse, R204.reuse, 0x2 ;  /* 0x000000cc07067211 */ /* 0x0c0fe800078210ff */
[-C--:B------:R-:W-:Y:S01]  /*8160*/  LEA.HI.X.SX32 R7, R7, R205.reuse, 0x2, P1 ;  /* 0x000000cd07077211 */ /* 0x080fe200008f16ff */
[C---:B-1----:R-:W-:Y:S01]  /*8170*/  IMAD.IADD R10, R196.reuse, 0x1, R5 ;  /* 0x00000001c40a7824 */ /* 0x042fe200078e0205 */
        /* <DEDUP_REMOVED lines=257> */
.L_x_502:
[----:B------:R-:W-:Y:S02]  /*9190*/  UISETP.GT.AND UP0, UPT, UR8, UR19, UPT ;  /* 0x000000130800728c */ /* 0x000fe4000bf04270 */
[----:B------:R-:W-:Y:S04]  /*91a0*/  UIADD3 UR8, UR8, -0x1, URZ ;  /* 0xffffffff08087890 */ /* 0x000fe8000fffe03f */
[----:B------:R-:W-:Y:S11]  /*91b0*/  PLOP3.LUT P0, PT, PT, PT, UP0, 0x80, 0x0 ;  /* 0x000000000000781c */ /* 0x000ff60003f0f008 */
[----:B------:R-:W-:Y:S02]  /*91c0*/  @!UPT UIADD3 URZ, URZ, URZ, URZ ;  /* 0x0000003f3f3ff290 */ /* 0x000fe4000fffe03f */
[----:B------:R-:W-:Y:S05]  /*91d0*/  @P0 BRA `(.L_x_503) ;  /* 0xffffffb400fc0947 */ /* 0x000fea000383ffff */
[----:B------:R-:W-:Y:S01]  /*91e0*/  BAR.SYNC.DEFER_BLOCKING 0x0 ;  /* 0x0000000000007b1d */ /* 0x000fe20000010000 */
[----:B------:R-:W-:-:S05]  /*91f0*/  UISETP.NE.AND UP0, UPT, UR38, -0x1, UPT ;  /* 0xffffffff2600788c */ /* 0x000fca000bf05270 */
[----:B------:R-:W-:Y:S01]  /*9200*/  ULDC UR7, c[0x0][0x38c] ;  /* 0x0000e30000077ab9 */ /* 0x000fe20000000800 */
[----:B------:R-:W-:Y:S01]  /*9210*/  ULDC UR6, c[0x0][0x390] ;  /* 0x0000e40000067ab9 */ /* 0x000fe20000000800 */
[----:B------:R-:W-:Y:S01]  /*9220*/  FMUL.FTZ R86, R66, UR7 ;  /* 0x0000000742567c20 */ /* 0x000fe20008410000 */
[----:B-1----:R-:W-:Y:S01]  /*9230*/  FMUL.FTZ R14, R67, UR7 ;  /* 0x00000007430e7c20 */ /* 0x002fe20008410000 */
        /* <DEDUP_REMOVED lines=199> */
[----:B------:R-:W-:Y:S01]  /*9eb0*/  F2FP.BF16.F32.PACK_AB R15, R15, R87 ;  /* 0x000000570f0f723e */ /* 0x000fe200000010ff */
[----:B------:R-:W-:Y:S01]  /*9ec0*/  FMUL.FTZ R76, R76, UR7 ;  /* 0x000000074c4c7c20 */ /* 0x000fe20008410000 */
[----:B------:R-:W-:Y:S01]  /*9ed0*/  STS [R246+0x6400], R195 ;  /* 0x006400c3f6007388 */ /* 0x000fe20000000800 */
[----:B------:R-:W-:Y:S01]  /*9ee0*/  F2FP.BF16.F32.PACK_AB R14, R14, R86 ;  /* 0x000000560e0e723e */ /* 0x000fe200000010ff */
[----:B------:R-:W-:Y:S01]  /*9ef0*/  FMUL.FTZ R5, R77, UR7 ;  /* 0x000000074d057c20 */ /* 0x000fe20008410000 */
[----:B------:R-:W-:Y:S01]  /*9f00*/  FMUL.FTZ R78, R78, UR7 ;  /* 0x000000074e4e7c20 */ /* 0x000fe20008410000 */
        /* <DEDUP_REMOVED lines=26> */
[----:B------:R-:W-:Y:S01]  /*a0b0*/  PLOP3.LUT P0, PT, PT, PT, UP0, 0x80, 0x0 ;  /* 0x000000000000781c */ /* 0x000fe20003f0f008 */
        /* <DEDUP_REMOVED lines=44> */
.L_x_504:
        /* <DEDUP_REMOVED lines=19> */
.L_x_505:
[----:B------:R-:W-:Y:S01]  /*a4b0*/  BAR.SYNC.DEFER_BLOCKING 0x0 ;  /* 0x0000000000007b1d */ /* 0x000fe20000010000 */
[----:B------:R-:W-:Y:S01]  /*a4c0*/  USHF.R.S32.HI UR11, URZ, 0x1f, UR8 ;  /* 0x0000001f3f0b7899 */ /* 0x000fe20008011408 */
[----:B-12---:R-:W-:Y:S01]  /*a4d0*/  SHF.R.S32.HI R4, RZ, 0x1f, R11 ;  /* 0x0000001fff047819 */ /* 0x006fe2000001140b */
        /* <DEDUP_REMOVED lines=20> */
[----:B------:R1:W2:Y:S01]  /*a620*/  LDS.128 R48, [R220+0x11000] ;  /* 0x01100000dc307984 */ /* 0x0002a20000000c00 */
        /* <DEDUP_REMOVED lines=34> */
.L_x_507:
[----:B------:R-:W-:Y:S05]  /*a850*/  BSYNC B0 ;  /* 0x0000000000007941 */ /* 0x000fea0003800000 */
.L_x_506:
        /* <DEDUP_REMOVED lines=22> */
.L_x_509:
[----:B------:R-:W-:Y:S05]  /*a9c0*/  BSYNC B0 ;  /* 0x0000000000007941 */ /* 0x000fea0003800000 */
.L_x_508:
        /* <DEDUP_REMOVED lines=38> */
.L_x_511:
[----:B------:R-:W-:Y:S05]  /*ac30*/  BSYNC B0 ;  /* 0x0000000000007941 */ /* 0x000fea0003800000 */
.L_x_510:
        /* <DEDUP_REMOVED lines=21> */
.L_x_484:
[----:B------:R-:W-:Y:S05]  /*ad90*/  BSYNC B1 ;  /* 0x0000000000017941 */ /* 0x000fea0003800000 */
.L_x_470:
        /* <DEDUP_REMOVED lines=8> */
.L_x_512:
[----:B------:R-:W-:Y:S05]  /*ae20*/  EXIT ;  /* 0x000000000000794d */ /* 0x000fea0003800000 */
.L_x_514:
        /* <DEDUP_REMOVED lines=13> */
.L_x_1045:


//--------------------- .text._ZN5flash44flash_bwd_dq_dk_dv_loop_seqk_parallel_kernelI23Flash_bwd_kernel_traitsILi256ELi64ELi64ELi8ELi4ELi2ELi2ELb0ELb1EN7cutlass10bfloat16_tE19Flash_kernel_traitsILi256ELi64ELi64ELi8ES3_EELb0ELb1ELb0ELb0ELb0ELb0ELb1EEEvNS_16Flash_bwd_paramsE --------------------------
	.section	.text._ZN5flash44flash_bwd_dq_dk_dv_loop_seqk_parallel_kernelI23Flash_bwd_kernel_traitsILi256ELi64ELi64ELi8ELi4ELi2ELi2ELb0ELb1EN7cutlass10bfloat16_tE19Flash_kernel_traitsILi256ELi64ELi64ELi8ES3_EELb0ELb1ELb0ELb0ELb0ELb0ELb1EEEvNS_16Flash_bwd_paramsE,"ax",@progbits
	.align	128
        .global         _ZN5flash44flash_bwd_dq_dk_dv_loop_seqk_parallel_kernelI23Flash_bwd_kernel_traitsILi256ELi64ELi64ELi8ELi4ELi2ELi2ELb0ELb1EN7cutlass10bfloat16_tE19Flash_kernel_traitsILi256ELi64ELi64ELi8ES3_EELb0ELb1ELb0ELb0ELb0ELb0ELb1EEEvNS_16Flash_bwd_paramsE
        .type           _ZN5flash44flash_bwd_dq_dk_dv_loop_seqk_parallel_kernelI23Flash_bwd_kernel_traitsILi256ELi64ELi64ELi8ELi4ELi2ELi2ELb0ELb1EN7cutlass10bfloat16_tE19Flash_kernel_traitsILi256ELi64ELi64ELi8ES3_EELb0ELb1ELb0ELb0ELb0ELb0ELb1EEEvNS_16Flash_bwd_paramsE,@function
        .size           _ZN5flash44flash_bwd_dq_dk_dv_loop_seqk_parallel_kernelI23Flash_bwd_kernel_traitsILi256ELi64ELi64ELi8ELi4ELi2ELi2ELb0ELb1EN7cutlass10bfloat16_tE19Flash_kernel_traitsILi256ELi64ELi64ELi8ES3_EELb0ELb1ELb0ELb0ELb0ELb0ELb1EEEvNS_16Flash_bwd_paramsE,(.L_x_1046 - _ZN5flash44flash_bwd_dq_dk_dv_loop_seqk_parallel_kernelI23Flash_bwd_kernel_traitsILi256ELi64ELi64ELi8ELi4ELi2ELi2ELb0ELb1EN7cutlass10bfloat16_tE19Flash_kernel_traitsILi256ELi64ELi64ELi8ES3_EELb0ELb1ELb0ELb0ELb0ELb0ELb1EEEvNS_16Flash_bwd_paramsE)
        .other          _ZN5flash44flash_bwd_dq_dk_dv_loop_seqk_parallel_kernelI23Flash_bwd_kernel_traitsILi256ELi64ELi64ELi8ELi4ELi2ELi2ELb0ELb1EN7cutlass10bfloat16_tE19Flash_kernel_traitsILi256ELi64ELi64ELi8ES3_EELb0ELb1ELb0ELb0ELb0ELb0ELb1EEEvNS_16Flash_bwd_paramsE,@"STO_CUDA_ENTRY STV_DEFAULT"
_ZN5flash44flash_bwd_dq_dk_dv_loop_seqk_parallel_kernelI23Flash_bwd_kernel_traitsILi256ELi64ELi64ELi8ELi4ELi2ELi2ELb0ELb1EN7cutlass10bfloat16_tE19Flash_kernel_traitsILi256ELi64ELi64ELi8ES3_EELb0ELb1ELb0ELb0ELb0ELb0ELb1EEEvNS_16Flash_bwd_paramsE:
.text._ZN5flash44flash_bwd_dq_dk_dv_loop_seqk_parallel_kernelI23Flash_bwd_kernel_traitsILi256ELi64ELi64ELi8ELi4ELi2ELi2ELb0ELb1EN7cutlass10bfloat16_tE19Flash_kernel_traitsILi256ELi64ELi64ELi8ES3_EELb0ELb1ELb0ELb0ELb0ELb0ELb1EEEvNS_16Flash_bwd_paramsE:
        /* <DEDUP_REMOVED lines=166> */
.L_x_559:
        /* <DEDUP_REMOVED lines=73> */
.L_x_515:
        /* <DEDUP_REMOVED lines=73> */
[----:B------:R-:W-:Y:S02]  /*1380*/  UIMAD UR30, UR5, UR29, URZ ;  /* 0x0000001d051e72a4 */ /* 0x000fe4000f8e023f */
[----:B------:R-:W-:Y:S02]  /*1390*/  @UP3 USEL UR19, UR19, UR5, !UP1 ;  /* 0x0000000513133287 */ /* 0x000fe4000c800000 */
[----:B------:R-:W-:Y:S01]  /*13a0*/  IMAD.HI.U32 R5, R5, R6, RZ ;  /* 0x0000000605057227 */ /* 0x000fe200078e00ff */
[----:B------:R-:W-:Y:S02]  /*13b0*/  UIMAD UR21, UR10, UR12, UR21 ;  /* 0x0000000c0a1572a4 */ /* 0x000fe4000f8e0215 */
[----:B------:R-:W-:Y:S01]  /*13c0*/  @!UP3 UIMAD UR12, UR50, UR60, UR56 ;  /* 0x0000003c320cb2a4 */ /* 0x000fe2000f8e0238 */
[----:B------:R-:W-:Y:S01]  /*13d0*/  IMAD.MOV R7, RZ, RZ, -R5 ;  /* 0x000000ffff077224 */ /* 0x000fe200078e0a05 */
[----:B------:R-:W-:Y:S01]  /*13e0*/  @UP3 ULDC UR13, c[0x0][0x2e4] ;  /* 0x0000b900000d3ab9 */ /* 0x000fe20000000800 */
[----:B------:R-:W-:-:S02]  /*13f0*/  UIADD3 UR8, UR8, -0x40, URZ ;  /* 0xffffffc008087890 */ /* 0x000fc4000fffe03f */
[C---:B------:R-:W-:Y:S01]  /*1400*/  IMAD R6, R9.reuse, R7, R6 ;  /* 0x0000000709067224 */ /* 0x040fe200078e0206 */
[----:B------:R-:W-:Y:S02]  /*1410*/  @UP1 UIADD3 UR40, UR17, UR30, URZ ;  /* 0x0000001e11281290 */ /* 0x000fe4000fffe03f */
[----:B------:R-:W-:Y:S02]  /*1420*/  @UP3 UIMAD UR51, UR56, UR13, UR19 ;  /* 0x0000000d383332a4 */ /* 0x000fe4000f8e0213 */
[----:B------:R-:W-:Y:S01]  /*1430*/  ISETP.GT.U32.AND P1, PT, R9, R6, PT ;  /* 0x000000060900720c */ /* 0x000fe20003f24070 */
[----:B------:R-:W-:Y:S02]  /*1440*/  UIMAD.WIDE.U32 UR16, UR10, UR5, URZ ;  /* 0x000000050a1072a5 */ /* 0x000fe4000f8e003f */
[----:B------:R-:W-:Y:S02]  /*1450*/  @!UP3 UIMAD UR51, UR12, UR48, URZ ;  /* 0x000000300c33b2a4 */ /* 0x000fe4000f8e023f */
[----:B------:R-:W-:-:S02]  /*1460*/  USHF.R.S32.HI UR30, URZ, 0x1f, UR8 ;  /* 0x0000001f3f1e7899 */ /* 0x000fc40008011408 */
[----:B------:R-:W-:Y:S02]  /*1470*/  UIADD3 UR12, UP2, UR8, UR47, URZ ;  /* 0x0000002f080c7290 */ /* 0x000fe4000ff5e03f */
[----:B------:R-:W-:Y:S01]  /*1480*/  USEL UR55, UR24, UR16, !UP1 ;  /* 0x0000001018377287 */ /* 0x000fe2000c800000 */
[----:B------:R-:W-:Y:S01]  /*1490*/  ULDC.U8 UR22, c[0x0][0x480] ;  /* 0x0001200000167ab9 */ /* 0x000fe20000000000 */
[----:B------:R-:W-:Y:S02]  /*14a0*/  UIADD3.X UR16, UR30, UR37, URZ, UP2, !UPT ;  /* 0x000000251e107290 */ /* 0x000fe400097fe43f */
[----:B------:R-:W-:Y:S01]  /*14b0*/  @!P1 IMAD.IADD R6, R6, 0x1, -R9 ;  /* 0x0000000106069824 */ /* 0x000fe200078e0a09 */
[----:B------:R-:W-:Y:S01]  /*14c0*/  @!P1 IADD3 R5, R5, 0x1, RZ ;  /* 0x0000000105059810 */ /* 0x000fe20007ffe0ff */
[----:B------:R-:W-:Y:S01]  /*14d0*/  UIMAD UR13, UR11, UR12, URZ ;  /* 0x0000000c0b0d72a4 */ /* 0x000fe2000f8e023f */
[----:B------:R-:W-:Y:S01]  /*14e0*/  PLOP3.LUT P1, PT, PT, PT, UP0, 0x80, 0x0 ;  /* 0x000000000000781c */ /* 0x000fe20003f2f008 */
[----:B------:R-:W-:Y:S01]  /*14f0*/  @UP0 UIADD3 UR32, UR20, UR39, URZ ;  /* 0x0000002714200290 */ /* 0x000fe2000fffe03f */
[----:B------:R-:W-:Y:S01]  /*1500*/  ISETP.GE.U32.AND P0, PT, R6, R9, PT ;  /* 0x000000090600720c */ /* 0x000fe20003f06070 */
[----:B------:R-:W-:Y:S01]  /*1510*/  UISETP.NE.AND UP4, UPT, UR22, URZ, UPT ;  /* 0x0000003f1600728c */ /* 0x000fe2000bf85270 */
[----:B------:R-:W-:Y:S01]  /*1520*/  LOP3.LUT R6, R11, UR56, RZ, 0x3c, !PT ;  /* 0x000000380b067c12 */ /* 0x000fe2000f8e3cff */
[----:B------:R-:W-:Y:S01]  /*1530*/  UIMAD.WIDE.U32 UR36, UR10, UR12, URZ ;  /* 0x0000000c0a2472a5 */ /* 0x000fe2000f8e003f */
[----:B------:R-:W-:-:S02]  /*1540*/  @UP0 ULDC.64 UR22, c[0x0][0x250] ;  /* 0x0000940000160ab9 */ /* 0x000fc40000000a00 */
[----:B------:R-:W-:Y:S01]  /*1550*/  ISETP.GE.AND P2, PT, R6, RZ, PT ;  /* 0x000000ff0600720c */ /* 0x000fe20003f46270 */
[----:B------:R-:W-:Y:S02]  /*1560*/  UIMAD UR19, UR11, UR5, URZ ;  /* 0x000000050b1372a4 */ /* 0x000fe4000f8e023f */
[----:B------:R-:W-:Y:S02]  /*1570*/  UIMAD UR12, UR10, UR16, UR13 ;  /* 0x000000100a0c72a4 */ /* 0x000fe4000f8e020d */
[----:B------:R-:W-:Y:S02]  /*1580*/  @UP0 UIMAD.WIDE.U32 UR10, UR32, UR22, URZ ;  /* 0x00000016200a02a5 */ /* 0x000fe4000f8e003f */
[----:B------:R-:W-:Y:S01]  /*1590*/  @P0 VIADD R5, R5, 0x1 ;  /* 0x0000000105050836 */ /* 0x000fe20000000000 */
[----:B------:R-:W-:Y:S01]  /*15a0*/  UIMAD UR52, UR56, UR61, URZ ;  /* 0x0000003d383472a4 */ /* 0x000fe2000f8e023f */
[----:B------:R-:W-:Y:S01]  /*15b0*/  PLOP3.LUT P0, PT, PT, PT, UP3, 0x80, 0x0 ;  /* 0x000000000000781c */ /* 0x000fe20003f0f038 */
[----:B------:R-:W-:Y:S01]  /*15c0*/  @UP0 UIMAD UR13, UR32, UR23, URZ ;  /* 0x00000017200d02a4 */ /* 0x000fe2000f8e023f */
[----:B------:R-:W-:Y:S01]  /*15d0*/  IMAD.MOV.U32 R18, RZ, RZ, R5 ;  /* 0x000000ffff127224 */ /* 0x000fe200078e0005 */
[----:B------:R-:W-:-:S02]  /*15e0*/  UIADD3 UR47, UR25, UR21, URZ ;  /* 0x00000015192f7290 */ /* 0x000fc4000fffe03f */
[----:B------:R-:W-:Y:S02]  /*15f0*/  @!UP1 UIADD3 UR41, UR43, UR35, URZ ;  /* 0x000000232b299290 */ /* 0x000fe4000fffe03f */
[----:B------:R-:W-:Y:S01]  /*1600*/  USEL UR21, UR34, URZ, UP4 ;  /* 0x0000003f22157287 */ /* 0x000fe2000a000000 */
[----:B------:R-:W-:Y:S01]  /*1610*/  @!P2 IADD3 R18, -R18, RZ, RZ ;  /* 0x000000ff1212a210 */ /* 0x000fe20007ffe1ff */
[----:B------:R-:W-:Y:S01]  /*1620*/  USHF.R.S32.HI UR48, URZ, 0x6, UR31 ;  /* 0x000000063f307899 */ /* 0x000fe2000801141f */
[----:B------:R-:W-:Y:S01]  /*1630*/  @!P3 LOP3.LUT R18, RZ, R11, RZ, 0x33, !PT ;  /* 0x0000000bff12b212 */ /* 0x000fe200078e33ff */
[----:B------:R-:W-:Y:S02]  /*1640*/  @UP1 UIADD3 UR47, UR17, UR19, URZ ;  /* 0x00000013112f1290 */ /* 0x000fe4000fffe03f */
[----:B------:R-:W-:Y:S02]  /*1650*/  USHF.R.S32.HI UR54, URZ, 0x1f, UR52 ;  /* 0x0000001f3f367899 */ /* 0x000fe40008011434 */
[----:B------:R-:W-:-:S02]  /*1660*/  @UP0 UIADD3 UR35, UR11, UR13, URZ ;  /* 0x0000000d0b230290 */ /* 0x000fc4000fffe03f */
[----:B------:R-:W-:Y:S02]  /*1670*/  USEL UR53, UR53, URZ, UP4 ;  /* 0x0000003f35357287 */ /* 0x000fe4000a000000 */
        /* <DEDUP_REMOVED lines=17> */
.L_x_517:
        /* <DEDUP_REMOVED lines=13> */
.L_x_518:
        /* <DEDUP_REMOVED lines=11> */
.L_x_519:
[----:B------:R-:W-:-:S04]  /*1910*/  UIMAD UR5, UR50, UR60, UR56 ;  /* 0x0000003c320572a4 */ /* 0x000fc8000f8e0238 */
[----:B------:R-:W-:-:S12]  /*1920*/  UIMAD UR5, UR5, UR58, URZ ;  /* 0x0000003a050572a4 */ /* 0x000fd8000f8e023f */
.L_x_520:
[----:B------:R-:W1:Y:S01]  /*1930*/  LDC.64 R6, c[0x0][0x420] ;  /* 0x00010800ff067b82 */ /* 0x000e620000000a00 */
[----:B------:R-:W-:Y:S01]  /*1940*/  UIADD3 UR12, -UR9, UR38, UR33 ;  /* 0x00000026090c7290 */ /* 0x000fe2000fffe121 */
[----:B------:R-:W-:Y:S01]  /*1950*/  LEA.HI R10, R10, R12, RZ, 0x5 ;  /* 0x0000000c0a0a7211 */ /* 0x000fe200078f28ff */
[----:B------:R-:W-:Y:S01]  /*1960*/  UIMAD UR11, UR61, UR60, URZ ;  /* 0x0000003c3d0b72a4 */ /* 0x000fe2000f8e023f */
[----:B------:R-:W-:Y:S01]  /*1970*/  SHF.R.S32.HI R229, RZ, 0x1f, R228 ;  /* 0x0000001fffe57819 */ /* 0x000fe200000114e4 */
[----:B------:R-:W-:Y:S01]  /*1980*/  ULDC UR10, c[0x0][0x398] ;  /* 0x0000e600000a7ab9 */ /* 0x000fe20000000800 */
[----:B------:R-:W-:Y:S01]  /*1990*/  LOP3.LUT R11, R10, 0xffffffe0, RZ, 0xc0, !PT ;  /* 0xffffffe00a0b7812 */ /* 0x000fe200078ec0ff */
[----:B------:R-:W-:Y:S01]  /*19a0*/  UIADD3 UR12, UR12, -UR10, URZ ;  /* 0x8000000a0c0c7290 */ /* 0x000fe2000fffe03f */
[----:B------:R-:W-:Y:S01]  /*19b0*/  SHF.R.S32.HI R10, RZ, 0x5, R10 ;  /* 0x00000005ff0a7819 */ /* 0x000fe2000001140a */
[----:B------:R-:W-:Y:S01]  /*19c0*/  USHF.L.U32 UR10, UR11, 0x6, URZ ;  /* 0x000000060b0a7899 */ /* 0x000fe2000800063f */
[----:B------:R-:W-:Y:S01]  /*19d0*/  IADD3 R8, P0, R228, UR16, RZ ;  /* 0x00000010e4087c10 */ /* 0x000fe2000ff1e0ff */
[----:B------:R-:W-:Y:S01]  /*19e0*/  IMAD.IADD R11, R12, 0x1, -R11 ;  /* 0x000000010c0b7824 */ /* 0x000fe200078e0a0b */
[----:B------:R-:W-:Y:S01]  /*19f0*/  USHF.R.S32.HI UR43, URZ, 0x1f, UR56 ;  /* 0x0000001f3f2b7899 */ /* 0x000fe20008011438 */
[----:B------:R-:W-:Y:S01]  /*1a00*/  BSSY B1, `(.L_x_516) ;  /* 0x00008ce000017945 */ /* 0x000fe20003800000 */
[----:B------:R-:W-:Y:S01]  /*1a10*/  UIADD3 UR13, UP2, UP1, UR36, UR10, UR52 ;  /* 0x0000000a240d7290 */ /* 0x000fe2000f95e034 */
[----:B------:R-:W-:Y:S01]  /*1a20*/  IADD3.X R9, R229, UR41, RZ, P0, !PT ;  /* 0x00000029e5097c10 */ /* 0x000fe200087fe4ff */
[----:B------:R-:W-:Y:S01]  /*1a30*/  USHF.R.S32.HI UR10, URZ, 0x1f, UR10 ;  /* 0x0000001f3f0a7899 */ /* 0x000fe2000801140a */
[----:B------:R-:W-:Y:S01]  /*1a40*/  IADD3 R16, P0, R4, UR8, RZ ;  /* 0x0000000804107c10 */ /* 0x000fe2000ff1e0ff */
[----:B------:R-:W-:Y:S01]  /*1a50*/  ULDC.64 UR24, c[0x0][0x428] ;  /* 0x00010a0000187ab9 */ /* 0x000fe20000000a00 */
[----:B------:R-:W-:Y:S01]  /*1a60*/  ULDC.64 UR36, c[0x0][0x400] ;  /* 0x0001000000247ab9 */ /* 0x000fe20000000a00 */
[----:B------:R-:W-:Y:S01]  /*1a70*/  UIADD3.X UR10, UR17, UR10, UR54, UP2, UP1 ;  /* 0x0000000a110a7290 */ /* 0x000fe200097e2436 */
[----:B------:R-:W-:Y:S01]  /*1a80*/  IADD3.X R14, R27, UR30, RZ, P0, !PT ;  /* 0x0000001e1b0e7c10 */ /* 0x000fe200087fe4ff */
[----:B------:R-:W-:Y:S01]  /*1a90*/  USHF.R.S32.HI UR17, URZ, 0x1f, UR12 ;  /* 0x0000001f3f117899 */ /* 0x000fe2000801140c */
[----:B------:R-:W-:Y:S01]  /*1aa0*/  IMAD.U32 R15, RZ, RZ, UR24 ;  /* 0x00000018ff0f7e24 */ /* 0x000fe2000f8e00ff */
[----:B------:R-:W-:Y:S01]  /*1ab0*/  UIMAD UR19, UR43, UR24, URZ ;  /* 0x000000182b1372a4 */ /* 0x000fe2000f8e023f */
[C---:B-1----:R-:W-:Y:S01]  /*1ac0*/  IMAD R5, R6.reuse, UR30, RZ ;  /* 0x0000001e06057c24 */ /* 0x042fe2000f8e02ff */
[----:B------:R-:W-:Y:S01]  /*1ad0*/  ULEA.HI UR17, UR17, UR12, URZ, 0x6 ;  /* 0x0000000c11117291 */ /* 0x000fe2000f8f303f */
[----:B------:R-:W-:Y:S01]  /*1ae0*/  IMAD.WIDE.U32 R8, R6, UR8, R8 ;  /* 0x0000000806087c25 */ /* 0x000fe2000f8e0008 */
[----:B------:R-:W-:Y:S01]  /*1af0*/  UIMAD UR19, UR56, UR25, UR19 ;  /* 0x00000019381372a4 */ /* 0x000fe2000f8e0213 */
[----:B------:R-:W-:Y:S01]  /*1b00*/  IADD3 R242, R228, 0x40, RZ ;  /* 0x00000040e4f27810 */ /* 0x000fe20007ffe0ff */
[----:B------:R-:W-:Y:S01]  /*1b10*/  USHF.R.S32.HI UR17, URZ, 0x6, UR17 ;  /* 0x000000063f117899 */ /* 0x000fe20008011411 */
[----:B------:R-:W-:Y:S01]  /*1b20*/  IMAD R12, R7, UR8, R5 ;  /* 0x00000008070c7c24 */ /* 0x000fe2000f8e0205 */
[----:B------:R-:W-:Y:S01]  /*1b30*/  ULDC.64 UR26, c[0x0][0x258] ;  /* 0x00009600001a7ab9 */ /* 0x000fe20000000a00 */
[----:B------:R-:W-:Y:S01]  /*1b40*/  IMAD R5, R10, UR11, R11 ;  /* 0x0000000b0a057c24 */ /* 0x000fe2000f8e020b */
[----:B------:R-:W-:Y:S01]  /*1b50*/  UIADD3 UR11, UP2, UP1, UR21, UR13, UR55 ;  /* 0x0000000d150b7290 */ /* 0x000fe2000f95e037 */
[----:B------:R-:W-:Y:S01]  /*1b60*/  IMAD.IADD R9, R9, 0x1, R12 ;  /* 0x0000000109097824 */ /* 0x000fe200078e020c */
[----:B------:R-:W-:Y:S01]  /*1b70*/  UIADD3 UR42, UR8, UR5, URZ ;  /* 0x00000005082a7290 */ /* 0x000fe2000fffe03f */
[----:B------:R-:W-:Y:S01]  /*1b80*/  IMAD R11, R14, UR28, RZ ;  /* 0x0000001c0e0b7c24 */ /* 0x000fe2000f8e02ff */
[----:B------:R-:W-:Y:S01]  /*1b90*/  UIADD3.X UR10, UR53, UR10, UR47, UP2, UP1 ;  /* 0x0000000a350a7290 */ /* 0x000fe200097e242f */
[----:B------:R-:W-:Y:S01]  /*1ba0*/  IMAD.WIDE.U32 R12, R16, UR28, R228 ;  /* 0x0000001c100c7c25 */ /* 0x000fe2000f8e00e4 */
[----:B------:R-:W-:Y:S01]  /*1bb0*/  UISETP.LT.AND UP1, UPT, URZ, UR17, UPT ;  /* 0x000000113f00728c */ /* 0x000fe2000bf21270 */
[----:B------:R-:W-:Y:S01]  /*1bc0*/  IADD3 R10, P0, R5, UR11, RZ ;  /* 0x0000000b050a7c10 */ /* 0x000fe2000ff1e0ff */
[----:B------:R-:W-:Y:S01]  /*1bd0*/  UIMAD UR21, UR43, UR26, URZ ;  /* 0x0000001a2b1572a4 */ /* 0x000fe2000f8e023f */
[----:B------:R-:W-:Y:S01]  /*1be0*/  IMAD.WIDE.U32 R8, R15, UR56, R8 ;  /* 0x000000380f087c25 */ /* 0x000fe2000f8e0008 */
[----:B------:R-:W-:Y:S01]  /*1bf0*/  USEL UR17, URZ, UR17, !UP1 ;  /* 0x000000113f117287 */ /* 0x000fe2000c800000 */
[----:B------:R-:W-:Y:S01]  /*1c00*/  LEA.HI.X.SX32 R5, R5, UR10, 0x1, P0 ;  /* 0x0000000a05057c11 */ /* 0x000fe200080f0eff */
[----:B------:R-:W-:Y:S01]  /*1c10*/  ULDC.64 UR60, c[0x0][0x478] ;  /* 0x00011e00003c7ab9 */ /* 0x000fe20000000a00 */
        /* <DEDUP_REMOVED lines=10> */
[-C--:B------:R-:W-:Y:S01]  /*1cc0*/  IMAD R5, R27, R6.reuse, RZ ;  /* 0x000000061b057224 */ /* 0x080fe200078e02ff */
[----:B------:R-:W-:Y:S01]  /*1cd0*/  IADD3.X R13, R13, UR40, R20, P2, !PT ;  /* 0x000000280d0d7c10 */ /* 0x000fe200097fe414 */
[----:B------:R-:W-:Y:S01]  /*1ce0*/  ULDC.64 UR44, c[0x0][0x2b0] ;  /* 0x0000ac00002c7ab9 */ /* 0x000fe20000000a00 */
[----:B------:R-:W-:Y:S01]  /*1cf0*/  UIMAD.WIDE UR10, UR42, 0x4, UR60 ;  /* 0x000000042a0a78a5 */ /* 0x000fe2000f8e023c */
[----:B------:R-:W-:Y:S01]  /*1d00*/  IMAD.WIDE.U32 R10, R4, R6, R10 ;  /* 0x00000006040a7225 */ /* 0x000fe200078e000a */
[----:B------:R-:W-:-:S02]  /*1d10*/  UIMAD UR21, UR56, UR27, UR21 ;  /* 0x0000001b381572a4 */ /* 0x000fc4000f8e0215 */
[----:B------:R-:W-:Y:S01]  /*1d20*/  UIMAD.WIDE UR36, UR36, 0x4, UR44 ;  /* 0x00000004242478a5 */ /* 0x000fe2000f8e022c */
[----:B------:R-:W-:Y:S01]  /*1d30*/  IMAD.WIDE.U32 R12, R19, UR56, R12 ;  /* 0x00000038130c7c25 */ /* 0x000fe2000f8e000c */
[----:B------:R-:W-:Y:S01]  /*1d40*/  ULDC.64 UR26, c[0x0][0x210] ;  /* 0x00008400001a7ab9 */ /* 0x000fe20000000a00 */
[----:B------:R-:W-:Y:S01]  /*1d50*/  ULDC.64 UR24, c[0x0][0x3e0] ;  /* 0x0000f80000187ab9 */ /* 0x000fe20000000a00 */
[----:B------:R-:W-:Y:S01]  /*1d60*/  UMOV UR13, UR10 ;  /* 0x0000000a000d7c82 */ /* 0x000fe20008000000 */
[----:B------:R-:W-:Y:S01]  /*1d70*/  IMAD R5, R4, R7, R5 ;  /* 0x0000000704057224 */ /* 0x000fe200078e0205 */
[----:B------:R-:W-:Y:S01]  /*1d80*/  LEA R230, P3, R12, UR26, 0x1 ;  /* 0x0000001a0ce67c11 */ /* 0x000fe2000f8608ff */
[----:B------:R-:W-:Y:S01]  /*1d90*/  UMOV UR12, UR11 ;  /* 0x0000000b000c7c82 */ /* 0x000fe20008000000 */
[----:B------:R-:W-:Y:S01]  /*1da0*/  LEA R231, P2, R10, UR24, 0x1 ;  /* 0x000000180ae77c11 */ /* 0x000fe2000f8408ff */
[----:B------:R-:W-:Y:S01]  /*1db0*/  IMAD.IADD R17, R11, 0x1, R5 ;  /* 0x000000010b117824 */ /* 0x000fe200078e0205 */
[----:B------:R-:W-:Y:S01]  /*1dc0*/  IADD3 R21, R13, UR21, RZ ;  /* 0x000000150d157c10 */ /* 0x000fe2000fffe0ff */
[----:B------:R-:W-:Y:S01]  /*1dd0*/  UIADD3 UR5, UR48, -0x1, URZ ;  /* 0xffffffff30057890 */ /* 0x000fe2000fffe03f */
[C---:B------:R-:W-:Y:S01]  /*1de0*/  VIADD R243, R228.reuse, 0x80 ;  /* 0x00000080e4f37836 */ /* 0x040fe20000000000 */
[----:B------:R-:W-:Y:S01]  /*1df0*/  UMOV UR11, UR36 ;  /* 0x00000024000b7c82 */ /* 0x000fe20008000000 */
[----:B------:R-:W-:Y:S01]  /*1e00*/  UMOV UR10, UR37 ;  /* 0x00000025000a7c82 */ /* 0x000fe20008000000 */
[----:B------:R-:W-:Y:S01]  /*1e10*/  VIADD R244, R228, 0xc0 ;  /* 0x000000c0e4f47836 */ /* 0x000fe20000000000 */
        /* <DEDUP_REMOVED lines=22> */
.L_x_522:
        /* <DEDUP_REMOVED lines=20> */
.L_x_523:
        /* <DEDUP_REMOVED lines=38> */
.L_x_525:
[----:B------:R-:W-:Y:S05]  /*2320*/  BSYNC B0 ;  /* 0x0000000000007941 */ /* 0x000fea0003800000 */
.L_x_524:
        /* <DEDUP_REMOVED lines=21> */
.L_x_527:
[----:B------:R-:W-:Y:S05]  /*2480*/  BSYNC B0 ;  /* 0x0000000000007941 */ /* 0x000fea0003800000 */
.L_x_526:
        /* <DEDUP_REMOVED lines=34> */
.L_x_529:
[----:B------:R-:W-:Y:S05]  /*26b0*/  BSYNC B0 ;  /* 0x0000000000007941 */ /* 0x000fea0003800000 */
.L_x_528:
        /* <DEDUP_REMOVED lines=23> */
.L_x_521:
        /* <DEDUP_REMOVED lines=53> */
.L_x_532:
[----:B------:R-:W-:Y:S05]  /*2b80*/  BSYNC B0 ;  /* 0x0000000000007941 */ /* 0x000fea0003800000 */
.L_x_531:
        /* <DEDUP_REMOVED lines=45> */
.L_x_534:
[----:B------:R-:W-:Y:S05]  /*2e60*/  BSYNC B0 ;  /* 0x0000000000007941 */ /* 0x000fea0003800000 */
.L_x_533:
        /* <DEDUP_REMOVED lines=44> */
.L_x_536:
[----:B------:R-:W-:Y:S05]  /*3130*/  BSYNC B0 ;  /* 0x0000000000007941 */ /* 0x000fea0003800000 */
.L_x_535:
        /* <DEDUP_REMOVED lines=47> */
.L_x_538:
[----:B------:R-:W-:Y:S05]  /*3430*/  BSYNC B0 ;  /* 0x0000000000007941 */ /* 0x000fea0003800000 */
.L_x_537:
        /* <DEDUP_REMOVED lines=69> */
.L_x_540:
[----:B------:R-:W-:Y:S05]  /*3890*/  BSYNC B0 ;  /* 0x0000000000007941 */ /* 0x000fea0003800000 */
.L_x_539:
        /* <DEDUP_REMOVED lines=59> */
.L_x_542:
[----:B------:R-:W-:Y:S05]  /*3c50*/  BSYNC B0 ;  /* 0x0000000000007941 */ /* 0x000fea0003800000 */
.L_x_541:
        /* <DEDUP_REMOVED lines=71> */
.L_x_544:
[----:B------:R-:W-:Y:S05]  /*40d0*/  BSYNC B0 ;  /* 0x0000000000007941 */ /* 0x000fea0003800000 */
.L_x_543:
        /* <DEDUP_REMOVED lines=57> */
.L_x_546:
[----:B------:R-:W-:Y:S05]  /*4470*/  BSYNC B0 ;  /* 0x0000000000007941 */ /* 0x000fea0003800000 */
.L_x_545:
        /* <DEDUP_REMOVED lines=74> */
[----:B------:R-:W-:Y:S01]  /*4920*/  ULDC UR22, c[0x0][0x2dc] ;  /* 0x0000b70000167ab9 */ /* 0x000fe20000000800 */
[----:B------:R-:W-:Y:S01]  /*4930*/  UIADD3 UR21, UR21, -UR9, URZ ;  /* 0x8000000915157290 */ /* 0x000fe2000fffe03f */
[----:B------:R1:W5:Y:S01]  /*4940*/  @!P5 LDG.E R239, desc[UR6][R16.64+0x20] ;  /* 0x0000200610efd981 */ /* 0x000362000c1e1900 */
[----:B------:R-:W-:Y:S01]  /*4950*/  ULDC UR8, c[0x0][0x39c] ;  /* 0x0000e70000087ab9 */ /* 0x000fe20000000800 */
[----:B------:R-:W-:-:S02]  /*4960*/  ULDC UR15, c[0x0][0x2ec] ;  /* 0x0000bb00000f7ab9 */ /* 0x000fc40000000800 */
[----:B--2---:R-:W0:Y:S07]  /*4970*/  LDGDEPBAR ;  /* 0x00000000000079af */ /* 0x004e2e0000000000 */
.L_x_549:
[----:B------:R-:W0:Y:S01]  /*4980*/  LDGDEPBAR ;  /* 0x00000000000079af */ /* 0x000e220000000000 */
[----:B------:R-:W-:Y:S01]  /*4990*/  USHF.L.U32 UR14, UR5, 0x6, URZ ;  /* 0x00000006050e7899 */ /* 0x000fe2000800063f */
[----:B-----5:R-:W-:Y:S01]  /*49a0*/  FSETP.NEU.FTZ.AND P1, PT, R238, -INF , PT ;  /* 0xff800000ee00780b */ /* 0x020fe20003f3d000 */
[----:B------:R-:W-:Y:S02]  /*49b0*/  USHF.L.U32 UR16, UR18, 0x6, URZ ;  /* 0x0000000612107899 */ /* 0x000fe4000800063f */
[----:B------:R-:W-:Y:S02]  /*49c0*/  UISETP.GE.AND UP0, UPT, UR14, UR21, UPT ;  /* 0x000000150e00728c */ /* 0x000fe4000bf06270 */
[----:B------:R-:W-:Y:S04]  /*49d0*/  UIADD3 UR16, UR16, 0x40, URZ ;  /* 0x0000004010107890 */ /* 0x000fe8000fffe03f */
[----:B------:R-:W-:Y:S06]  /*49e0*/  UISETP.LT.AND UP0, UPT, UR16, UR9, UP0 ;  /* 0x000000091000728c */ /* 0x000fec0008701270 */
[----:B------:R-:W-:Y:S01]  /*49f0*/  PLOP3.LUT P0, PT, PT, PT, UP0, 0x80, 0x0 ;  /* 0x000000000000781c */ /* 0x000fe20003f0f008 */
[----:B------:R-:W-:Y:S01]  /*4a00*/  UISETP.GT.AND UP0, UPT, UR5, UR17, UPT ;  /* 0x000000110500728c */ /* 0x000fe2000bf04270 */
[----:B------:R-:W-:Y:S04]  /*4a10*/  DEPBAR.LE SB0, 0x0 ;  /* 0x000080000000791a */ /* 0x000fe80000000000 */
[----:B------:R-:W-:Y:S06]  /*4a20*/  BAR.SYNC.DEFER_BLOCKING 0x0 ;  /* 0x0000000000007b1d */ /* 0x000fec0000010000 */
[----:B-1----:R-:W-:Y:S05]  /*4a30*/  LDSM.16.M88.4 R16, [R214] ;  /* 0x00000000d610783b */ /* 0x002fea0000000200 */
[----:B------:R-:W1:Y:S05]  /*4a40*/  LDSM.16.M88.4 R8, [R3+UR4+0x10000] ;  /* 0x010000040308783b */ /* 0x000e6a0008000200 */
[----:B------:R-:W2:Y:S05]  /*4a50*/  LDSM.16.M88.4 R84, [R3+UR4+0x10800] ;  /* 0x010800040354783b */ /* 0x000eaa0008000200 */
[----:B------:R-:W-:Y:S05]  /*4a60*/  LDSM.16.M88.4 R88, [R216] ;  /* 0x00000000d858783b */ /* 0x000fea0000000200 */
[----:B------:R-:W3:Y:S05]  /*4a70*/  LDSM.16.M88.4 R92, [R2] ;  /* 0x00000000025c783b */ /* 0x000eea0000000200 */
[----:B------:R-:W4:Y:S05]  /*4a80*/  LDSM.16.M88.4 R96, [R2+0x800] ;  /* 0x000800000260783b */ /* 0x000f2a0000000200 */
[----:B------:R-:W-:Y:S05]  /*4a90*/  LDSM.16.M88.4 R100, [R219] ;  /* 0x00000000db64783b */ /* 0x000fea0000000200 */
[----:B------:R-:W4:Y:S05]  /*4aa0*/  LDSM.16.M88.4 R104, [R213] ;  /* 0x00000000d568783b */ /* 0x000f2a0000000200 */
[----:B------:R-:W-:Y:S01]  /*4ab0*/  LDSM.16.M88.4 R108, [R218] ;  /* 0x00000000da6c783b */ /* 0x000fe20000000200 */
[C---:B-1----:R-:W-:Y:S04]  /*4ac0*/  HMMA.16816.F32.BF16 R4, R16.reuse, R8, RZ ;  /* 0x000000081004723c */ /* 0x042fe800000418ff */
[----:B------:R-:W-:Y:S02]  /*4ad0*/  LDSM.16.M88.4 R112, [R212] ;  /* 0x00000000d470783b */ /* 0x000fe40000000200 */
        /* <DEDUP_REMOVED lines=9> */
[----:B------:R-:W2:Y:S05]  /*4b70*/  LDSM.16.M88.4 R88, [R212+0x800] ;  /* 0x00080000d458783b */ /* 0x000eaa0000000200 */
[C---:B------:R-:W-:Y:S01]  /*4b80*/  HMMA.16816.F32.BF16 R4, R100.reuse, R104, R4 ;  /* 0x000000686404723c */ /* 0x040fe20000041804 */
[----:B------:R-:W3:Y:S05]  /*4b90*/  LDSM.16.M88.4 R96, [R3+UR4+0x12000] ;  /* 0x012000040360783b */ /* 0x000eea0008000200 */
[C---:B------:R-:W-:Y:S01]  /*4ba0*/  HMMA.16816.F32.BF16 R8, R100.reuse, R106, R8 ;  /* 0x0000006a6408723c */ /* 0x040fe20000041808 */
[----:B------:R-:W-:Y:S05]  /*4bb0*/  LDSM.16.M88.4 R104, [R2+0x2000] ;  /* 0x002000000268783b */ /* 0x000fea0000000200 */
[C---:B-1----:R-:W-:Y:S06]  /*4bc0*/  HMMA.16816.F32.BF16 R12, R100.reuse, R84, R12 ;  /* 0x00000054640c723c */ /* 0x042fec000004180c */
[----:B------:R-:W-:Y:S01]  /*4bd0*/  HMMA.16816.F32.BF16 R16, R100, R86, R16 ;  /* 0x000000566410723c */ /* 0x000fe20000041810 */
[----:B------:R-:W1:Y:S05]  /*4be0*/  LDSM.16.M88.4 R84, [R3+UR4+0x12800] ;  /* 0x012800040354783b */ /* 0x000e6a0008000200 */
[C---:B------:R-:W-:Y:S01]  /*4bf0*/  HMMA.16816.F32.BF16 R4, R108.reuse, R112, R4 ;  /* 0x000000706c04723c */ /* 0x040fe20000041804 */
[----:B------:R-:W4:Y:S05]  /*4c00*/  LDSM.16.M88.4 R100, [R216+0x2000] ;  /* 0x00200000d864783b */ /* 0x000f2a0000000200 */
[C---:B------:R-:W-:Y:S01]  /*4c10*/  HMMA.16816.F32.BF16 R8, R108.reuse, R114, R8 ;  /* 0x000000726c08723c */ /* 0x040fe20000041808 */
[----:B------:R-:W-:Y:S05]  /*4c20*/  LDSM.16.M88.4 R112, [R213+0x2000] ;  /* 0x00200000d570783b */ /* 0x000fea0000000200 */
[C---:B--2---:R-:W-:Y:S06]  /*4c30*/  HMMA.16816.F32.BF16 R12, R108.reuse, R88, R12 ;  /* 0x000000586c0c723c */ /* 0x044fec000004180c */
[----:B------:R-:W-:Y:S01]  /*4c40*/  HMMA.16816.F32.BF16 R16, R108, R90, R16 ;  /* 0x0000005a6c10723c */ /* 0x000fe20000041810 */
[----:B------:R-:W2:Y:S05]  /*4c50*/  LDSM.16.M88.4 R88, [R2+0x2800] ;  /* 0x002800000258783b */ /* 0x000eaa0000000200 */
[C---:B---3--:R-:W-:Y:S01]  /*4c60*/  HMMA.16816.F32.BF16 R4, R92.reuse, R96, R4 ;  /* 0x000000605c04723c */ /* 0x048fe20000041804 */
[----:B------:R-:W3:Y:S05]  /*4c70*/  LDSM.16.M88.4 R108, [R219+0x2000] ;  /* 0x00200000db6c783b */ /* 0x000eea0000000200 */
[C---:B------:R-:W-:Y:S01]  /*4c80*/  HMMA.16816.F32.BF16 R8, R92.reuse, R98, R8 ;  /* 0x000000625c08723c */ /* 0x040fe20000041808 */
[----:B------:R-:W-:Y:S05]  /*4c90*/  LDSM.16.M88.4 R96, [R212+0x2000] ;  /* 0x00200000d460783b */ /* 0x000fea0000000200 */
[C---:B-1----:R-:W-:Y:S06]  /*4ca0*/  HMMA.16816.F32.BF16 R12, R92.reuse, R84, R12 ;  /* 0x000000545c0c723c */ /* 0x042fec000004180c */
[----:B------:R-:W-:Y:S01]  /*4cb0*/  HMMA.16816.F32.BF16 R16, R92, R86, R16 ;  /* 0x000000565c10723c */ /* 0x000fe20000041810 */
[----:B------:R-:W1:Y:S05]  /*4cc0*/  LDSM.16.M88.4 R84, [R213+0x2800] ;  /* 0x00280000d554783b */ /* 0x000e6a0000000200 */
[C---:B----4-:R-:W-:Y:S01]  /*4cd0*/  HMMA.16816.F32.BF16 R4, R100.reuse, R104, R4 ;  /* 0x000000686404723c */ /* 0x050fe20000041804 */
[----:B------:R-:W4:Y:S05]  /*4ce0*/  LDSM.16.M88.4 R92, [R218+0x2000] ;  /* 0x00200000da5c783b */ /* 0x000f2a0000000200 */
[C---:B------:R-:W-:Y:S01]  /*4cf0*/  HMMA.16816.F32.BF16 R8, R100.reuse, R106, R8 ;  /* 0x0000006a6408723c */ /* 0x040fe20000041808 */
[----:B------:R-:W-:Y:S05]  /*4d00*/  LDSM.16.M88.4 R104, [R3+UR4+0x14000] ;  /* 0x014000040368783b */ /* 0x000fea0008000200 */
        /* <DEDUP_REMOVED lines=9> */
[----:B------:R-:W1:Y:S05]  /*4da0*/  LDSM.16.M88.4 R84, [R3+UR4+0x14800] ;  /* 0x014800040354783b */ /* 0x000e6a0008000200 */
[C---:B----4-:R-:W-:Y:S01]  /*4db0*/  HMMA.16816.F32.BF16 R4, R92.reuse, R96, R4 ;  /* 0x000000605c04723c */ /* 0x050fe20000041804 */
        /* <DEDUP_REMOVED lines=43> */
[C---:B------:R-:W-:Y:S06]  /*5070*/  HMMA.16816.F32.BF16 R8, R92.reuse, R98, R8 ;  /* 0x000000625c08723c */ /* 0x040fec0000041808 */
[C---:B--2---:R-:W-:Y:S06]  /*5080*/  HMMA.16816.F32.BF16 R12, R92.reuse, R88, R12 ;  /* 0x000000585c0c723c */ /* 0x044fec000004180c */
[----:B------:R-:W-:Y:S06]  /*5090*/  HMMA.16816.F32.BF16 R16, R92, R90, R16 ;  /* 0x0000005a5c10723c */ /* 0x000fec0000041810 */
[C---:B---3--:R-:W-:Y:S06]  /*50a0*/  HMMA.16816.F32.BF16 R4, R100.reuse, R104, R4 ;  /* 0x000000686404723c */ /* 0x048fec0000041804 */
[C---:B------:R-:W-:Y:S06]  /*50b0*/  HMMA.16816.F32.BF16 R8, R100.reuse, R106, R8 ;  /* 0x0000006a6408723c */ /* 0x040fec0000041808 */
[C---:B-1----:R-:W-:Y:S06]  /*50c0*/  HMMA.16816.F32.BF16 R12, R100.reuse, R84, R12 ;  /* 0x00000054640c723c */ /* 0x042fec000004180c */
[----:B------:R-:W-:Y:S01]  /*50d0*/  HMMA.16816.F32.BF16 R16, R100, R86, R16 ;  /* 0x000000566410723c */ /* 0x000fe20000041810 */
[----:B------:R-:W1:Y:S05]  /*50e0*/  LDSM.16.M88.4 R84, [R212+0x6800] ;  /* 0x00680000d454783b */ /* 0x000e6a0000000200 */
[C---:B----4-:R-:W-:Y:S06]  /*50f0*/  HMMA.16816.F32.BF16 R4, R108.reuse, R112, R4 ;  /* 0x000000706c04723c */ /* 0x050fec0000041804 */
[C---:B------:R-:W-:Y:S11]  /*5100*/  HMMA.16816.F32.BF16 R8, R108.reuse, R114, R8 ;  /* 0x000000726c08723c */ /* 0x040ff60000041808 */
        /* <DEDUP_REMOVED lines=9> */
[----:B------:R-:W-:Y:S01]  /*51a0*/  FMUL.FTZ R9, R9, UR8 ;  /* 0x0000000809097c20 */ /* 0x000fe20008410000 */
[C---:B-1----:R-:W-:Y:S04]  /*51b0*/  HMMA.16816.F32.BF16 R12, R108.reuse, R84, R12 ;  /* 0x000000546c0c723c */ /* 0x042fe8000004180c */
[----:B------:R1:W3:Y:S02]  /*51c0*/  MUFU.TANH R122, R4 ;  /* 0x00000004007a7308 */ /* 0x0002e40000002400 */
[----:B------:R-:W-:Y:S08]  /*51d0*/  HMMA.16816.F32.BF16 R16, R108, R86, R16 ;  /* 0x000000566c10723c */ /* 0x000ff00000041810 */
[----:B------:R4:W-:Y:S03]  /*51e0*/  MUFU.TANH R120, R8 ;  /* 0x0000000800787308 */ /* 0x0009e60000002400 */
[----:B--2---:R-:W-:Y:S07]  /*51f0*/  @!P0 IADD3 R7, R247, UR14, RZ ;  /* 0x0000000ef7078c10 */ /* 0x004fee000fffe0ff */
[----:B------:R2:W-:Y:S01]  /*5200*/  MUFU.TANH R131, R6 ;  /* 0x0000000600837308 */ /* 0x0005e20000002400 */
[----:B-1----:R-:W-:Y:S04]  /*5210*/  MOV R4, UR18 ;  /* 0x0000001200047c02 */ /* 0x002fe80008000f00 */
[----:B------:R-:W-:Y:S01]  /*5220*/  @!P0 LEA R4, R4, R249, 0x6 ;  /* 0x000000f904048211 */ /* 0x000fe200078e30ff */
[----:B------:R-:W-:Y:S04]  /*5230*/  FMUL.FTZ R12, R12, UR8 ;  /* 0x000000080c0c7c20 */ /* 0x000fe80008410000 */
[----:B------:R3:W1:Y:S01]  /*5240*/  MUFU.TANH R121, R5 ;  /* 0x0000000500797308 */ /* 0x0006620000002400 */
[----:B----4-:R-:W-:Y:S01]  /*5250*/  @!P0 VIMNMX R8, R7, UR9, PT ;  /* 0x0000000907088c48 */ /* 0x010fe2000bfe0100 */
[----:B------:R-:W-:Y:S01]  /*5260*/  FMUL.FTZ R13, R13, UR8 ;  /* 0x000000080d0d7c20 */ /* 0x000fe20008410000 */
[----:B------:R-:W-:Y:S01]  /*5270*/  @!P0 VIADDMNMX R7, R7, R252, UR9, PT ;  /* 0x0000000907078e46 */ /* 0x000fe2000b8001fc */
[----:B------:R-:W-:Y:S01]  /*5280*/  FMUL.FTZ R14, R14, UR8 ;  /* 0x000000080e0e7c20 */ /* 0x000fe20008410000 */
[----:B------:R-:W-:Y:S01]  /*5290*/  @!P0 ISETP.GE.AND P2, PT, R4, R8, PT ;  /* 0x000000080400820c */ /* 0x000fe20003f46270 */
[----:B------:R-:W-:Y:S01]  /*52a0*/  FMUL.FTZ R15, R15, UR8 ;  /* 0x000000080f0f7c20 */ /* 0x000fe20008410000 */
[----:B------:R-:W-:Y:S03]  /*52b0*/  FMUL.FTZ R16, R16, UR8 ;  /* 0x0000000810107c20 */ /* 0x000fe60008410000 */
[----:B------:R4:W-:Y:S01]  /*52c0*/  MUFU.TANH R129, R11 ;  /* 0x0000000b00817308 */ /* 0x0009e20000002400 */
[----:B--2---:R-:W-:Y:S01]  /*52d0*/  FMUL.FTZ R6, R238, 1.4426950216293334961 ;  /* 0x3fb8aa3bee067820 */ /* 0x004fe20000410000 */
[----:B------:R-:W-:Y:S01]  /*52e0*/  FMUL.FTZ R17, R17, UR8 ;  /* 0x0000000811117c20 */ /* 0x000fe20008410000 */
[----:B------:R-:W-:Y:S01]  /*52f0*/  FMUL.FTZ R18, R18, UR8 ;  /* 0x0000000812127c20 */ /* 0x000fe20008410000 */
[----:B------:R-:W-:Y:S02]  /*5300*/  FMUL.FTZ R19, R19, UR8 ;  /* 0x0000000813137c20 */ /* 0x000fe40008410000 */
[----:B------:R-:W-:Y:S04]  /*5310*/  FSEL R6, R6, RZ, P1 ;  /* 0x000000ff06067208 */ /* 0x000fe80000800000 */
[----:B------:R1:W-:Y:S01]  /*5320*/  MUFU.TANH R130, R10 ;  /* 0x0000000a00827308 */ /* 0x0003e20000002400 */
[----:B---3--:R-:W-:Y:S02]  /*5330*/  MOV R5, R122 ;  /* 0x0000007a00057202 */ /* 0x008fe40000000f00 */
[----:B------:R-:W-:Y:S02]  /*5340*/  @!P0 FSEL R5, R122, -INF , !P2 ;  /* 0xff8000007a058808 */ /* 0x000fe40005000000 */
[----:B------:R-:W-:Y:S03]  /*5350*/  FSETP.NEU.FTZ.AND P1, PT, R239, -INF , PT ;  /* 0xff800000ef00780b */ /* 0x000fe60003f3d000 */
[--C-:B------:R-:W-:Y:S02]  /*5360*/  FFMA.FTZ R5, R5, UR15, -R6.reuse ;  /* 0x0000000f05057c23 */ /* 0x100fe40008010806 */
[----:B------:R2:W3:Y:S01]  /*5370*/  MUFU.TANH R119, R9 ;  /* 0x0000000900777308 */ /* 0x0004e20000002400 */
[C---:B----4-:R-:W-:Y:S04]  /*5380*/  @!P0 IADD3 R11, R4.reuse, 0x1, RZ ;  /* 0x00000001040b8810 */ /* 0x050fe80007ffe0ff */
[----:B------:R-:W-:Y:S05]  /*5390*/  @!P0 ISETP.GE.AND P2, PT, R11, R8, PT ;  /* 0x000000080b00820c */ /* 0x000fea0003f46270 */
[----:B------:R4:W-:Y:S01]  /*53a0*/  MUFU.EX2 R203, R5 ;  /* 0x0000000500cb7308 */ /* 0x0009e20000000800 */
[----:B-1----:R-:W-:Y:S02]  /*53b0*/  MOV R10, R121 ;  /* 0x00000079000a7202 */ /* 0x002fe40000000f00 */
[----:B------:R-:W-:Y:S02]  /*53c0*/  @!P0 FSEL R10, R121, -INF , !P2 ;  /* 0xff800000790a8808 */ /* 0x000fe40005000000 */
[----:B------:R-:W-:Y:S03]  /*53d0*/  @!P0 ISETP.GE.AND P2, PT, R4, R7, PT ;  /* 0x000000070400820c */ /* 0x000fe60003f46270 */
[--C-:B------:R-:W-:Y:S01]  /*53e0*/  FFMA.FTZ R10, R10, UR15, -R6.reuse ;  /* 0x0000000f0a0a7c23 */ /* 0x100fe20008010806 */
[----:B--2---:R-:W-:Y:S01]  /*53f0*/  MOV R9, R131 ;  /* 0x0000008300097202 */ /* 0x004fe20000000f00 */
[----:B------:R-:W1:Y:S01]  /*5400*/  MUFU.TANH R123, R12 ;  /* 0x0000000c007b7308 */ /* 0x000e620000002400 */
[----:B------:R-:W-:Y:S01]  /*5410*/  @!P0 FSEL R9, R131, -INF , !P2 ;  /* 0xff80000083098808 */ /* 0x000fe20005000000 */
[----:B----4-:R-:W-:Y:S08]  /*5420*/  FMUL.FTZ R5, R239, 1.4426950216293334961 ;  /* 0x3fb8aa3bef057820 */ /* 0x010ff00000410000 */
[----:B------:R2:W-:Y:S01]  /*5430*/  MUFU.EX2 R201, R10 ;  /* 0x0000000a00c97308 */ /* 0x0005e20000000800 */
[----:B------:R-:W-:Y:S02]  /*5440*/  FSEL R5, R5, RZ, P1 ;  /* 0x000000ff05057208 */ /* 0x000fe40000800000 */
[----:B------:R-:W-:Y:S07]  /*5450*/  @!P0 ISETP.GE.AND P1, PT, R11, R7, PT ;  /* 0x000000070b00820c */ /* 0x000fee0003f26270 */
[----:B------:R-:W4:Y:S01]  /*5460*/  MUFU.TANH R118, R13 ;  /* 0x0000000d00767308 */ /* 0x000f220000002400 */
[--C-:B------:R-:W-:Y:S01]  /*5470*/  FFMA.FTZ R11, R9, UR15, -R5.reuse ;  /* 0x0000000f090b7c23 */ /* 0x100fe20008010805 */
[----:B------:R-:W-:Y:S08]  /*5480*/  @!P0 IADD3 R9, R4, 0x8, RZ ;  /* 0x0000000804098810 */ /* 0x000ff00007ffe0ff */
[----:B------:R3:W-:Y:S01]  /*5490*/  MUFU.EX2 R211, R11 ;  /* 0x0000000b00d37308 */ /* 0x0007e20000000800 */
[----:B--2---:R-:W-:Y:S02]  /*54a0*/  MOV R10, R128 ;  /* 0x00000080000a7202 */ /* 0x004fe40000000f00 */
[----:B------:R-:W-:Y:S02]  /*54b0*/  @!P0 FSEL R10, R128, -INF , !P1 ;  /* 0xff800000800a8808 */ /* 0x000fe40004800000 */
[----:B------:R-:W-:Y:S03]  /*54c0*/  @!P0 ISETP.GE.AND P1, PT, R9, R8, PT ;  /* 0x000000080900820c */ /* 0x000fe60003f26270 */
[--C-:B------:R-:W-:Y:S01]  /*54d0*/  FFMA.FTZ R12, R10, UR15, -R5.reuse ;  /* 0x0000000f0a0c7c23 */ /* 0x100fe20008010805 */
[----:B------:R-:W-:Y:S01]  /*54e0*/  @!P0 IADD3 R10, R4, 0x9, RZ ;  /* 0x00000009040a8810 */ /* 0x000fe20007ffe0ff */
[----:B------:R-:W2:Y:S01]  /*54f0*/  MUFU.TANH R127, R14 ;  /* 0x0000000e007f7308 */ /* 0x000ea20000002400 */
[----:B---3--:R-:W-:Y:S09]  /*5500*/  MOV R11, R120 ;  /* 0x00000078000b7202 */ /* 0x008ff20000000f00 */
[----:B------:R3:W-:Y:S01]  /*5510*/  MUFU.EX2 R209, R12 ;  /* 0x0000000c00d17308 */ /* 0x0007e20000000800 */
[----:B------:R-:W-:Y:S02]  /*5520*/  @!P0 FSEL R11, R120, -INF , !P1 ;  /* 0xff800000780b8808 */ /* 0x000fe40004800000 */
[----:B------:R-:W-:Y:S03]  /*5530*/  @!P0 ISETP.GE.AND P1, PT, R10, R8, PT ;  /* 0x000000080a00820c */ /* 0x000fe60003f26270 */
[--C-:B------:R-:W-:Y:S04]  /*5540*/  FFMA.FTZ R11, R11, UR15, -R6.reuse ;  /* 0x0000000f0b0b7c23 */ /* 0x100fe80008010806 */
[----:B------:R-:W2:Y:S10]  /*5550*/  MUFU.TANH R126, R15 ;  /* 0x0000000f007e7308 */ /* 0x000eb40000002400 */
[----:B------:R1:W-:Y:S01]  /*5560*/  MUFU.EX2 R200, R11 ;  /* 0x0000000b00c87308 */ /* 0x0003e20000000800 */
[----:B---3--:R-:W-:Y:S02]  /*5570*/  MOV R12, R119 ;  /* 0x00000077000c7202 */ /* 0x008fe40000000f00 */
[----:B------:R-:W-:Y:S02]  /*5580*/  @!P0 FSEL R12, R119, -INF , !P1 ;  /* 0xff800000770c8808 */ /* 0x000fe40004800000 */
[-C--:B------:R-:W-:Y:S02]  /*5590*/  @!P0 ISETP.GE.AND P1, PT, R9, R7.reuse, PT ;  /* 0x000000070900820c */ /* 0x080fe40003f26270 */
[----:B------:R-:W-:Y:S03]  /*55a0*/  MOV R9, R130 ;  /* 0x0000008200097202 */ /* 0x000fe60000000f00 */
[----:B------:R-:W-:Y:S01]  /*55b0*/  MUFU.TANH R117, R16 ;  /* 0x0000001000757308 */ /* 0x000fe20000002400 */
[----:B------:R-:W-:Y:S02]  /*55c0*/  @!P0 FSEL R9, R130, -INF , !P1 ;  /* 0xff80000082098808 */ /* 0x000fe40004800000 */
[----:B------:R-:W-:Y:S02]  /*55d0*/  @!P0 ISETP.GE.AND P1, PT, R10, R7, PT ;  /* 0x000000070a00820c */ /* 0x000fe40003f26270 */
[----:B------:R-:W-:Y:S01]  /*55e0*/  @!P0 IADD3 R10, R4, 0x10, RZ ;  /* 0x00000010040a8810 */ /* 0x000fe20007ffe0ff */
[--C-:B------:R-:W-:Y:S04]  /*55f0*/  FFMA.FTZ R9, R9, UR15, -R5.reuse ;  /* 0x0000000f09097c23 */ /* 0x100fe80008010805 */
[----:B------:R-:W3:Y:S01]  /*5600*/  MUFU.TANH R116, R17 ;  /* 0x0000001100747308 */ /* 0x000ee20000002400 */
[--C-:B-1----:R-:W-:Y:S01]  /*5610*/  FFMA.FTZ R11, R12, UR15, -R6.reuse ;  /* 0x0000000f0c0b7c23 */ /* 0x102fe20008010806 */
[----:B------:R-:W-:Y:S08]  /*5620*/  MOV R12, R123 ;  /* 0x0000007b000c7202 */ /* 0x000ff00000000f00 */
[----:B------:R1:W-:Y:S10]  /*5630*/  MUFU.EX2 R198, R11 ;  /* 0x0000000b00c67308 */ /* 0x0003f40000000800 */
[----:B------:R4:W-:Y:S10]  /*5640*/  MUFU.EX2 R208, R9 ;  /* 0x0000000900d07308 */ /* 0x0009f40000000800 */
[----:B------:R-:W-:Y:S01]  /*5650*/  MUFU.TANH R125, R18 ;  /* 0x00000012007d7308 */ /* 0x000fe20000002400 */
[----:B-1----:R-:W-:Y:S02]  /*5660*/  MOV R11, R129 ;  /* 0x00000081000b7202 */ /* 0x002fe40000000f00 */
[----:B------:R-:W-:Y:S02]  /*5670*/  @!P0 FSEL R11, R129, -INF , !P1 ;  /* 0xff800000810b8808 */ /* 0x000fe40004800000 */
[-C--:B------:R-:W-:Y:S03]  /*5680*/  @!P0 ISETP.GE.AND P1, PT, R10, R8.reuse, PT ;  /* 0x000000080a00820c */ /* 0x080fe60003f26270 */
[--C-:B------:R-:W-:Y:S01]  /*5690*/  FFMA.FTZ R11, R11, UR15, -R5.reuse ;  /* 0x0000000f0b0b7c23 */ /* 0x100fe20008010805 */
[----:B----4-:R-:W-:Y:S01]  /*56a0*/  @!P0 IADD3 R9, R4, 0x11, RZ ;  /* 0x0000001104098810 */ /* 0x010fe20007ffe0ff */
[----:B------:R-:W-:Y:S01]  /*56b0*/  MUFU.TANH R124, R19 ;  /* 0x00000013007c7308 */ /* 0x000fe20000002400 */
[----:B------:R-:W-:Y:S02]  /*56c0*/  @!P0 FSEL R12, R123, -INF , !P1 ;  /* 0xff8000007b0c8808 */ /* 0x000fe40004800000 */
[----:B------:R-:W-:Y:S03]  /*56d0*/  @!P0 ISETP.GE.AND P1, PT, R9, R8, PT ;  /* 0x000000080900820c */ /* 0x000fe60003f26270 */
[--C-:B------:R-:W-:Y:S04]  /*56e0*/  FFMA.FTZ R12, R12, UR15, -R6.reuse ;  /* 0x0000000f0c0c7c23 */ /* 0x100fe80008010806 */
[----:B------:R1:W-:Y:S10]  /*56f0*/  MUFU.EX2 R206, R11 ;  /* 0x0000000b00ce7308 */ /* 0x0003f40000000800 */
[----:B------:R4:W-:Y:S01]  /*5700*/  MUFU.EX2 R202, R12 ;  /* 0x0000000c00ca7308 */ /* 0x0009e20000000800 */
[----:B-1----:R-:W-:Y:S02]  /*5710*/  MOV R11, R118 ;  /* 0x00000076000b7202 */ /* 0x002fe40000000f00 */
[----:B------:R-:W-:Y:S02]  /*5720*/  @!P0 FSEL R11, R118, -INF , !P1 ;  /* 0xff800000760b8808 */ /* 0x000fe40004800000 */
[----:B------:R-:W-:Y:S02]  /*5730*/  @!P0 ISETP.GE.AND P1, PT, R10, R7, PT ;  /* 0x000000070a00820c */ /* 0x000fe40003f26270 */
[----:B--2---:R-:W-:Y:S01]  /*5740*/  MOV R10, R127 ;  /* 0x0000007f000a7202 */ /* 0x004fe20000000f00 */
[--C-:B------:R-:W-:Y:S01]  /*5750*/  FFMA.FTZ R11, R11, UR15, -R6.reuse ;  /* 0x0000000f0b0b7c23 */ /* 0x100fe20008010806 */
[----:B------:R-:W-:Y:S02]  /*5760*/  @!P0 FSEL R10, R127, -INF , !P1 ;  /* 0xff8000007f0a8808 */ /* 0x000fe40004800000 */
[-C--:B------:R-:W-:Y:S01]  /*5770*/  @!P0 ISETP.GE.AND P1, PT, R9, R7.reuse, PT ;  /* 0x000000070900820c */ /* 0x080fe20003f26270 */
[----:B------:R1:W2:Y:S01]  /*5780*/  MUFU.EX2 R199, R11 ;  /* 0x0000000b00c77308 */ /* 0x0002a20000000800 */
[----:B------:R-:W-:Y:S02]  /*5790*/  MOV R9, R126 ;  /* 0x0000007e00097202 */ /* 0x000fe40000000f00 */
[----:B------:R-:W-:Y:S05]  /*57a0*/  @!P0 FSEL R9, R126, -INF , !P1 ;  /* 0xff8000007e098808 */ /* 0x000fea0004800000 */
[--C-:B----4-:R-:W-:Y:S01]  /*57b0*/  FFMA.FTZ R12, R9, UR15, -R5.reuse ;  /* 0x0000000f090c7c23 */ /* 0x110fe20008010805 */
[----:B------:R-:W-:Y:S03]  /*57c0*/  @!P0 IADD3 R9, R4, 0x19, RZ ;  /* 0x0000001904098810 */ /* 0x000fe60007ffe0ff */
[----:B------:R-:W-:Y:S01]  /*57d0*/  MUFU.EX2 R207, R12 ;  /* 0x0000000c00cf7308 */ /* 0x000fe20000000800 */
[--C-:B-1----:R-:W-:Y:S01]  /*57e0*/  FFMA.FTZ R11, R10, UR15, -R5.reuse ;  /* 0x0000000f0a0b7c23 */ /* 0x102fe20008010805 */
[----:B------:R-:W-:Y:S02]  /*57f0*/  @!P0 IADD3 R10, R4, 0x18, RZ ;  /* 0x00000018040a8810 */ /* 0x000fe40007ffe0ff */
[----:B---3--:R-:W-:Y:S06]  /*5800*/  MOV R4, R116 ;  /* 0x0000007400047202 */ /* 0x008fec0000000f00 */
[----:B------:R1:W3:Y:S01]  /*5810*/  MUFU.EX2 R210, R11 ;  /* 0x0000000b00d27308 */ /* 0x0002e20000000800 */
[CC--:B------:R-:W-:Y:S02]  /*5820*/  @!P0 ISETP.GE.AND P1, PT, R10.reuse, R8.reuse, PT ;  /* 0x000000080a00820c */ /* 0x0c0fe40003f26270 */
[----:B------:R-:W-:Y:S02]  /*5830*/  @!P0 ISETP.GE.AND P2, PT, R10, R7, PT ;  /* 0x000000070a00820c */ /* 0x000fe40003f46270 */
[----:B-1----:R-:W-:Y:S02]  /*5840*/  MOV R11, R117 ;  /* 0x00000075000b7202 */ /* 0x002fe40000000f00 */
        /* <DEDUP_REMOVED lines=9> */
[----:B------:R-:W-:Y:S05]  /*58e0*/  @!P0 FSEL R4, R124, -INF , !P1 ;  /* 0xff8000007c048808 */ /* 0x000fea0004800000 */
[----:B------:R2:W4:Y:S01]  /*58f0*/  MUFU.EX2 R196, R6 ;  /* 0x0000000600c47308 */ /* 0x0005220000000800 */
[----:B-1----:R-:W-:Y:S02]  /*5900*/  MOV R8, R125 ;  /* 0x0000007d00087202 */ /* 0x002fe40000000f00 */
[----:B------:R-:W-:Y:S02]  /*5910*/  @!P0 FSEL R8, R125, -INF , !P2 ;  /* 0xff8000007d088808 */ /* 0x000fe40005000000 */
[----:B------:R-:W-:Y:S03]  /*5920*/  IADD3 R114, P0, R240, UR13, RZ ;  /* 0x0000000df0727c10 */ /* 0x000fe6000ff1e0ff */
[--C-:B--2---:R-:W-:Y:S01]  /*5930*/  FFMA.FTZ R6, R8, UR15, -R5.reuse ;  /* 0x0000000f08067c23 */ /* 0x104fe20008010805 */
[----:B------:R-:W-:Y:S01]  /*5940*/  FFMA.FTZ R5, R4, UR15, -R5 ;  /* 0x0000000f04057c23 */ /* 0x000fe20008010805 */
[----:B------:R-:W-:Y:S02]  /*5950*/  F2FP.BF16.F32.PACK_AB R4, R198, R200 ;  /* 0x000000c8c604723e */ /* 0x000fe400000010ff */
[----:B------:R1:W-:Y:S01]  /*5960*/  MUFU.EX2 R205, R6 ;  /* 0x0000000600cd7308 */ /* 0x0003e20000000800 */
[----:B------:R-:W-:Y:S02]  /*5970*/  F2FP.BF16.F32.PACK_AB R8, R206, R208 ;  /* 0x000000d0ce08723e */ /* 0x000fe400000010ff */
[----:B------:R-:W-:Y:S02]  /*5980*/  IADD3.X R115, R241, UR12, RZ, P0, !PT ;  /* 0x0000000cf1737c10 */ /* 0x000fe400087fe4ff */
[----:B------:R-:W-:Y:S05]  /*5990*/  PLOP3.LUT P0, PT, PT, PT, UP0, 0x80, 0x0 ;  /* 0x000000000000781c */ /* 0x000fea0003f0f008 */
[----:B------:R2:W4:Y:S01]  /*59a0*/  MUFU.EX2 R204, R5 ;  /* 0x0000000500cc7308 */ /* 0x0005220000000800 */
[----:B------:R-:W4:Y:S05]  /*59b0*/  LDG.E R113, desc[UR6][R114.64] ;  /* 0x0000000672717981 */ /* 0x000f2a000c1e1900 */
[----:B------:R-:W4:Y:S01]  /*59c0*/  LDG.E R112, desc[UR6][R114.64+0x20] ;  /* 0x0000200672707981 */ /* 0x000f22000c1e1900 */
[----:B-1----:R-:W-:Y:S05]  /*59d0*/  F2FP.BF16.F32.PACK_AB R6, R201, R203 ;  /* 0x000000cbc906723e */ /* 0x002fea00000010ff */
[----:B------:R3:W-:Y:S01]  /*59e0*/  STS [R235+0x22000], R6 ;  /* 0x02200006eb007388 */ /* 0x0007e20000000800 */
[----:B--2---:R-:W-:Y:S05]  /*59f0*/  F2FP.BF16.F32.PACK_AB R5, R209, R211 ;  /* 0x000000d3d105723e */ /* 0x004fea00000010ff */
[----:B------:R4:W-:Y:S05]  /*5a00*/  STS [R235+0x22400], R5 ;  /* 0x02240005eb007388 */ /* 0x0009ea0000000800 */
[----:B------:R1:W-:Y:S05]  /*5a10*/  STS [R237+0x22000], R4 ;  /* 0x02200004ed007388 */ /* 0x0003ea0000000800 */
[----:B------:R-:W-:Y:S05]  /*5a20*/  STS [R237+0x22400], R8 ;  /* 0x02240008ed007388 */ /* 0x000fea0000000800 */
[----:B------:R-:W-:Y:S01]  /*5a30*/  STS [R234+0x22000], R7 ;  /* 0x02200007ea007388 */ /* 0x000fe20000000800 */
[----:B---3--:R-:W-:Y:S05]  /*5a40*/  F2FP.BF16.F32.PACK_AB R6, R207, R210 ;  /* 0x000000d2cf06723e */ /* 0x008fea00000010ff */
[----:B------:R-:W-:Y:S01]  /*5a50*/  STS [R234+0x22400], R6 ;  /* 0x02240006ea007388 */ /* 0x000fe20000000800 */
[----:B----4-:R-:W-:Y:S02]  /*5a60*/  F2FP.BF16.F32.PACK_AB R5, R196, R197 ;  /* 0x000000c5c405723e */ /* 0x010fe400000010ff */
[----:B-1----:R-:W-:Y:S03]  /*5a70*/  F2FP.BF16.F32.PACK_AB R4, R204, R205 ;  /* 0x000000cdcc04723e */ /* 0x002fe600000010ff */
[----:B------:R-:W-:Y:S05]  /*5a80*/  STS [R236+0x22000], R5 ;  /* 0x02200005ec007388 */ /* 0x000fea0000000800 */
[----:B------:R-:W-:Y:S05]  /*5a90*/  STS [R236+0x22400], R4 ;  /* 0x02240004ec007388 */ /* 0x000fea0000000800 */
[----:B------:R-:W-:Y:S05]  /*5aa0*/  LDSM.16.M88.4 R16, [R214+0x8000] ;  /* 0x00800000d610783b */ /* 0x000fea0000000200 */
[----:B------:R-:W1:Y:S05]  /*5ab0*/  LDSM.16.M88.4 R8, [R3+UR4+0x18000] ;  /* 0x018000040308783b */ /* 0x000e6a0008000200 */
[----:B------:R-:W2:Y:S05]  /*5ac0*/  LDSM.16.M88.4 R84, [R3+UR4+0x18800] ;  /* 0x018800040354783b */ /* 0x000eaa0008000200 */
        /* <DEDUP_REMOVED lines=20> */
[----:B------:R-:W4:Y:S05]  /*5c10*/  LDSM.16.M88.4 R104, [R3+UR4+0x1a000] ;  /* 0x01a000040368783b */ /* 0x000f2a0008000200 */
[C---:B-1----:R-:W-:Y:S06]  /*5c20*/  HMMA.16816.F32.BF16 R12, R100.reuse, R84, R12 ;  /* 0x00000054640c723c */ /* 0x042fec000004180c */
[----:B------:R-:W-:Y:S01]  /*5c30*/  HMMA.16816.F32.BF16 R16, R100, R86, R16 ;  /* 0x000000566410723c */ /* 0x000fe20000041810 */
[----:B------:R-:W1:Y:S05]  /*5c40*/  LDSM.16.M88.4 R84, [R3+UR4+0x1a800] ;  /* 0x01a800040354783b */ /* 0x000e6a0008000200 */
[C---:B--2---:R-:W-:Y:S01]  /*5c50*/  HMMA.16816.F32.BF16 R4, R92.reuse, R108, R4 ;  /* 0x0000006c5c04723c */ /* 0x044fe20000041804 */
[----:B------:R-:W-:Y:S05]  /*5c60*/  LDSM.16.M88.4 R100, [R216+0xa000] ;  /* 0x00a00000d864783b */ /* 0x000fea0000000200 */
[C---:B------:R-:W-:Y:S01]  /*5c70*/  HMMA.16816.F32.BF16 R8, R92.reuse, R110, R8 ;  /* 0x0000006e5c08723c */ /* 0x040fe20000041808 */
[----:B------:R-:W2:Y:S05]  /*5c80*/  LDSM.16.M88.4 R108, [R2+0xa000] ;  /* 0x00a00000026c783b */ /* 0x000eaa0000000200 */
[C---:B---3--:R-:W-:Y:S06]  /*5c90*/  HMMA.16816.F32.BF16 R12, R92.reuse, R88, R12 ;  /* 0x000000585c0c723c */ /* 0x048fec000004180c */
[----:B------:R-:W-:Y:S01]  /*5ca0*/  HMMA.16816.F32.BF16 R16, R92, R90, R16 ;  /* 0x0000005a5c10723c */ /* 0x000fe20000041810 */
[----:B------:R-:W3:Y:S05]  /*5cb0*/  LDSM.16.M88.4 R88, [R2+0xa800] ;  /* 0x00a800000258783b */ /* 0x000eea0000000200 */
[C---:B----4-:R-:W-:Y:S01]  /*5cc0*/  HMMA.16816.F32.BF16 R4, R96.reuse, R104, R4 ;  /* 0x000000686004723c */ /* 0x050fe20000041804 */
[----:B------:R-:W-:Y:S05]  /*5cd0*/  LDSM.16.M88.4 R92, [R219+0xa000] ;  /* 0x00a00000db5c783b */ /* 0x000fea0000000200 */
[C---:B------:R-:W-:Y:S01]  /*5ce0*/  HMMA.16816.F32.BF16 R8, R96.reuse, R106, R8 ;  /* 0x0000006a6008723c */ /* 0x040fe20000041808 */
[----:B------:R-:W4:Y:S05]  /*5cf0*/  LDSM.16.M88.4 R104, [R213+0xa000] ;  /* 0x00a00000d568783b */ /* 0x000f2a0000000200 */
[C---:B-1----:R-:W-:Y:S06]  /*5d00*/  HMMA.16816.F32.BF16 R12, R96.reuse, R84, R12 ;  /* 0x00000054600c723c */ /* 0x042fec000004180c */
[----:B------:R-:W-:Y:S01]  /*5d10*/  HMMA.16816.F32.BF16 R16, R96, R86, R16 ;  /* 0x000000566010723c */ /* 0x000fe20000041810 */
[----:B------:R-:W1:Y:S05]  /*5d20*/  LDSM.16.M88.4 R84, [R213+0xa800] ;  /* 0x00a80000d554783b */ /* 0x000e6a0000000200 */
        /* <DEDUP_REMOVED lines=76> */
[----:B------:R-:W-:Y:S01]  /*61f0*/  FFMA.FTZ R4, -R122, R122, 1 ;  /* 0x3f8000007a047423 */ /* 0x000fe2000001017a */
[----:B------:R-:W-:Y:S01]  /*6200*/  FFMA.FTZ R5, -R121, R121, 1 ;  /* 0x3f80000079057423 */ /* 0x000fe20000010179 */
[C---:B------:R-:W-:Y:S01]  /*6210*/  FADD.FTZ R86, -R113.reuse, R8 ;  /* 0x0000000871567221 */ /* 0x040fe20000010100 */
[----:B------:R-:W-:Y:S01]  /*6220*/  FADD.FTZ R9, -R113, R9 ;  /* 0x0000000971097221 */ /* 0x000fe20000010100 */
[----:B------:R-:W-:Y:S01]  /*6230*/  FMUL.FTZ R8, R4, UR8 ;  /* 0x0000000804087c20 */ /* 0x000fe20008410000 */
[----:B------:R-:W-:Y:S01]  /*6240*/  FMUL.FTZ R4, R5, UR8 ;  /* 0x0000000805047c20 */ /* 0x000fe20008410000 */
[----:B------:R-:W-:Y:S01]  /*6250*/  FFMA.FTZ R5, -R120, R120, 1 ;  /* 0x3f80000078057423 */ /* 0x000fe20000010178 */
[----:B------:R-:W-:Y:S01]  /*6260*/  FMUL.FTZ R87, R198, R9 ;  /* 0x00000009c6577220 */ /* 0x000fe20000410000 */
[----:B------:R-:W-:Y:S01]  /*6270*/  FMUL.FTZ R8, R84, R8 ;  /* 0x0000000854087220 */ /* 0x000fe20000410000 */
[----:B------:R-:W-:Y:S01]  /*6280*/  FMUL.FTZ R4, R85, R4 ;  /* 0x0000000455047220 */ /* 0x000fe20000410000 */
[----:B------:R-:W-:Y:S01]  /*6290*/  FFMA.FTZ R9, -R119, R119, 1 ;  /* 0x3f80000077097423 */ /* 0x000fe20000010177 */
[C---:B------:R-:W-:Y:S01]  /*62a0*/  FADD.FTZ R16, -R113.reuse, R16 ;  /* 0x0000001071107221 */ /* 0x040fe20000010100 */
[C---:B------:R-:W-:Y:S01]  /*62b0*/  FADD.FTZ R12, -R113.reuse, R12 ;  /* 0x0000000c710c7221 */ /* 0x040fe20000010100 */
[----:B------:R-:W-:Y:S01]  /*62c0*/  FMUL.FTZ R86, R200, R86 ;  /* 0x00000056c8567220 */ /* 0x000fe20000410000 */
[----:B------:R-:W-:Y:S01]  /*62d0*/  F2FP.BF16.F32.PACK_AB R4, R4, R8 ;  /* 0x000000080404723e */ /* 0x000fe200000010ff */
[----:B------:R-:W-:Y:S01]  /*62e0*/  FADD.FTZ R85, -R113, R17 ;  /* 0x0000001171557221 */ /* 0x000fe20000010100 */
[----:B------:R-:W-:Y:S01]  /*62f0*/  FMUL.FTZ R5, R5, UR8 ;  /* 0x0000000805057c20 */ /* 0x000fe20008410000 */
[----:B------:R-:W-:Y:S01]  /*6300*/  FMUL.FTZ R9, R9, UR8 ;  /* 0x0000000809097c20 */ /* 0x000fe20008410000 */
[----:B------:R-:W-:Y:S01]  /*6310*/  FMUL.FTZ R84, R197, R16 ;  /* 0x00000010c5547220 */ /* 0x000fe20000410000 */
[----:B------:R1:W-:Y:S01]  /*6320*/  STS [R235+0x20000], R4 ;  /* 0x02000004eb007388 */ /* 0x0003e20000000800 */
[----:B------:R-:W-:Y:S01]  /*6330*/  FMUL.FTZ R17, R202, R12 ;  /* 0x0000000cca117220 */ /* 0x000fe20000410000 */
[----:B------:R-:W-:Y:S01]  /*6340*/  FFMA.FTZ R12, -R117, R117, 1 ;  /* 0x3f800000750c7423 */ /* 0x000fe20000010175 */
[----:B------:R-:W-:Y:S01]  /*6350*/  FFMA.FTZ R16, -R116, R116, 1 ;  /* 0x3f80000074107423 */ /* 0x000fe20000010174 */
[----:B------:R-:W-:Y:S01]  /*6360*/  FMUL.FTZ R5, R86, R5 ;  /* 0x0000000556057220 */ /* 0x000fe20000410000 */
[----:B------:R-:W-:Y:S01]  /*6370*/  FMUL.FTZ R9, R87, R9 ;  /* 0x0000000957097220 */ /* 0x000fe20000410000 */
[----:B------:R-:W-:Y:S01]  /*6380*/  FMUL.FTZ R85, R196, R85 ;  /* 0x00000055c4557220 */ /* 0x000fe20000410000 */
[----:B------:R-:W-:Y:S01]  /*6390*/  FMUL.FTZ R12, R12, UR8 ;  /* 0x000000080c0c7c20 */ /* 0x000fe20008410000 */
[----:B------:R-:W-:Y:S01]  /*63a0*/  FMUL.FTZ R16, R16, UR8 ;  /* 0x0000000810107c20 */ /* 0x000fe20008410000 */
[----:B------:R-:W-:Y:S01]  /*63b0*/  FADD.FTZ R13, -R113, R13 ;  /* 0x0000000d710d7221 */ /* 0x000fe20000010100 */
[----:B------:R-:W-:Y:S01]  /*63c0*/  F2FP.BF16.F32.PACK_AB R9, R9, R5 ;  /* 0x000000050909723e */ /* 0x000fe200000010ff */
[----:B------:R-:W-:Y:S01]  /*63d0*/  FMUL.FTZ R12, R84, R12 ;  /* 0x0000000c540c7220 */ /* 0x000fe20000410000 */
[----:B------:R-:W-:Y:S01]  /*63e0*/  FMUL.FTZ R5, R85, R16 ;  /* 0x0000001055057220 */ /* 0x000fe20000410000 */
[----:B------:R-:W-:Y:S01]  /*63f0*/  FADD.FTZ R16, -R112, R10 ;  /* 0x0000000a70107221 */ /* 0x000fe20000010100 */
        /* <DEDUP_REMOVED lines=8> */
[C---:B------:R-:W-:Y:S01]  /*6480*/  FADD.FTZ R18, -R112.reuse, R18 ;  /* 0x0000001270127221 */ /* 0x040fe20000010100 */
[----:B------:R-:W-:Y:S01]  /*6490*/  FADD.FTZ R19, -R112, R19 ;  /* 0x0000001370137221 */ /* 0x000fe20000010100 */
[----:B------:R-:W-:Y:S01]  /*64a0*/  FMUL.FTZ R8, R88, R8 ;  /* 0x0000000858087220 */ /* 0x000fe20000410000 */
[----:B-1----:R-:W-:Y:S01]  /*64b0*/  FADD.FTZ R4, -R112, R7 ;  /* 0x0000000770047221 */ /* 0x002fe20000010100 */
[----:B------:R-:W-:Y:S01]  /*64c0*/  F2FP.BF16.F32.PACK_AB R7, R5, R12 ;  /* 0x0000000c0507723e */ /* 0x000fe200000010ff */
[----:B------:R-:W-:Y:S01]  /*64d0*/  FFMA.FTZ R5, -R128, R128, 1 ;  /* 0x3f80000080057423 */ /* 0x000fe20000010180 */
[----:B------:R-:W-:Y:S01]  /*64e0*/  FMUL.FTZ R13, R17, R13 ;  /* 0x0000000d110d7220 */ /* 0x000fe20000410000 */
[----:B------:R-:W-:Y:S01]  /*64f0*/  FMUL.FTZ R12, R209, R4 ;  /* 0x00000004d10c7220 */ /* 0x000fe20000410000 */
[----:B------:R-:W-:Y:S01]  /*6500*/  FFMA.FTZ R4, -R131, R131, 1 ;  /* 0x3f80000083047423 */ /* 0x000fe20000010183 */
[----:B------:R-:W-:Y:S01]  /*6510*/  FMUL.FTZ R17, R207, R15 ;  /* 0x0000000fcf117220 */ /* 0x000fe20000410000 */
[----:B------:R-:W-:Y:S01]  /*6520*/  FMUL.FTZ R15, R204, R19 ;  /* 0x00000013cc0f7220 */ /* 0x000fe20000410000 */
[----:B------:R-:W-:Y:S01]  /*6530*/  F2FP.BF16.F32.PACK_AB R8, R8, R13 ;  /* 0x0000000d0808723e */ /* 0x000fe200000010ff */
[----:B------:R-:W-:Y:S01]  /*6540*/  FMUL.FTZ R10, R4, UR8 ;  /* 0x00000008040a7c20 */ /* 0x000fe20008410000 */
[----:B------:R-:W-:Y:S01]  /*6550*/  FMUL.FTZ R4, R5, UR8 ;  /* 0x0000000805047c20 */ /* 0x000fe20008410000 */
[----:B------:R-:W-:Y:S01]  /*6560*/  FFMA.FTZ R5, -R130, R130, 1 ;  /* 0x3f80000082057423 */ /* 0x000fe20000010182 */
[----:B------:R-:W-:Y:S01]  /*6570*/  FADD.FTZ R13, -R112, R11 ;  /* 0x0000000b700d7221 */ /* 0x000fe20000010100 */
[----:B------:R-:W-:Y:S01]  /*6580*/  FMUL.FTZ R10, R6, R10 ;  /* 0x0000000a060a7220 */ /* 0x000fe20000410000 */
[----:B------:R-:W-:Y:S01]  /*6590*/  FMUL.FTZ R4, R12, R4 ;  /* 0x000000040c047220 */ /* 0x000fe20000410000 */
[----:B------:R-:W-:Y:S01]  /*65a0*/  FMUL.FTZ R11, R208, R16 ;  /* 0x00000010d00b7220 */ /* 0x000fe20000410000 */
[----:B------:R-:W-:Y:S01]  /*65b0*/  FMUL.FTZ R5, R5, UR8 ;  /* 0x0000000805057c20 */ /* 0x000fe20008410000 */
[----:B------:R-:W-:Y:S01]  /*65c0*/  FFMA.FTZ R6, -R129, R129, 1 ;  /* 0x3f80000081067423 */ /* 0x000fe20000010181 */
[----:B------:R-:W-:Y:S01]  /*65d0*/  FMUL.FTZ R13, R206, R13 ;  /* 0x0000000dce0d7220 */ /* 0x000fe20000410000 */
[----:B------:R-:W-:Y:S01]  /*65e0*/  F2FP.BF16.F32.PACK_AB R4, R4, R10 ;  /* 0x0000000a0404723e */ /* 0x000fe200000010ff */
[----:B------:R-:W-:Y:S01]  /*65f0*/  FMUL.FTZ R5, R11, R5 ;  /* 0x000000050b057220 */ /* 0x000fe20000410000 */
[----:B------:R-:W-:Y:S01]  /*6600*/  FMUL.FTZ R6, R6, UR8 ;  /* 0x0000000806067c20 */ /* 0x000fe20008410000 */
[----:B------:R-:W-:Y:S01]  /*6610*/  FFMA.FTZ R11, -R127, R127, 1 ;  /* 0x3f8000007f0b7423 */ /* 0x000fe2000001017f */
[----:B------:R-:W-:Y:S01]  /*6620*/  FFMA.FTZ R10, -R126, R126, 1 ;  /* 0x3f8000007e0a7423 */ /* 0x000fe2000001017e */
[----:B------:R1:W-:Y:S01]  /*6630*/  STS [R235+0x20400], R4 ;  /* 0x02040004eb007388 */ /* 0x0003e20000000800 */
[----:B------:R-:W-:Y:S01]  /*6640*/  FMUL.FTZ R6, R13, R6 ;  /* 0x000000060d067220 */ /* 0x000fe20000410000 */
[----:B------:R-:W-:Y:S01]  /*6650*/  FMUL.FTZ R16, R210, R14 ;  /* 0x0000000ed2107220 */ /* 0x000fe20000410000 */
[----:B------:R-:W-:Y:S01]  /*6660*/  FMUL.FTZ R11, R11, UR8 ;  /* 0x000000080b0b7c20 */ /* 0x000fe20008410000 */
[----:B------:R-:W-:Y:S01]  /*6670*/  FMUL.FTZ R10, R10, UR8 ;  /* 0x000000080a0a7c20 */ /* 0x000fe20008410000 */
[----:B------:R-:W-:Y:S01]  /*6680*/  FFMA.FTZ R13, -R125, R125, 1 ;  /* 0x3f8000007d0d7423 */ /* 0x000fe2000001017d */
[----:B------:R-:W-:Y:S01]  /*6690*/  FFMA.FTZ R12, -R124, R124, 1 ;  /* 0x3f8000007c0c7423 */ /* 0x000fe2000001017c */
[----:B------:R-:W-:Y:S01]  /*66a0*/  FMUL.FTZ R14, R205, R18 ;  /* 0x00000012cd0e7220 */ /* 0x000fe20000410000 */
[----:B------:R-:W-:Y:S01]  /*66b0*/  FMUL.FTZ R11, R16, R11 ;  /* 0x0000000b100b7220 */ /* 0x000fe20000410000 */
[----:B------:R-:W-:Y:S01]  /*66c0*/  FMUL.FTZ R10, R17, R10 ;  /* 0x0000000a110a7220 */ /* 0x000fe20000410000 */
[----:B------:R-:W-:Y:S01]  /*66d0*/  FMUL.FTZ R13, R13, UR8 ;  /* 0x000000080d0d7c20 */ /* 0x000fe20008410000 */
[----:B------:R-:W-:Y:S01]  /*66e0*/  FMUL.FTZ R12, R12, UR8 ;  /* 0x000000080c0c7c20 */ /* 0x000fe20008410000 */
[----:B------:R-:W-:Y:S01]  /*66f0*/  F2FP.BF16.F32.PACK_AB R6, R6, R5 ;  /* 0x000000050606723e */ /* 0x000fe200000010ff */
[----:B------:R-:W-:Y:S01]  /*6700*/  STS [R237+0x20000], R9 ;  /* 0x02000009ed007388 */ /* 0x000fe20000000800 */
[----:B------:R-:W-:Y:S01]  /*6710*/  FMUL.FTZ R13, R14, R13 ;  /* 0x0000000d0e0d7220 */ /* 0x000fe20000410000 */
[----:B------:R-:W-:Y:S01]  /*6720*/  FMUL.FTZ R12, R15, R12 ;  /* 0x0000000c0f0c7220 */ /* 0x000fe20000410000 */
[----:B------:R-:W-:Y:S02]  /*6730*/  F2FP.BF16.F32.PACK_AB R5, R10, R11 ;  /* 0x0000000b0a05723e */ /* 0x000fe400000010ff */
[----:B------:R-:W-:Y:S05]  /*6740*/  STS [R237+0x20400], R6 ;  /* 0x02040006ed007388 */ /* 0x000fea0000000800 */
[----:B------:R-:W-:Y:S01]  /*6750*/  STS [R234+0x20000], R8 ;  /* 0x02000008ea007388 */ /* 0x000fe20000000800 */
[----:B-1----:R-:W-:Y:S04]  /*6760*/  F2FP.BF16.F32.PACK_AB R4, R12, R13 ;  /* 0x0000000d0c04723e */ /* 0x002fe800000010ff */
[----:B------:R-:W-:Y:S05]  /*6770*/  STS [R234+0x20400], R5 ;  /* 0x02040005ea007388 */ /* 0x000fea0000000800 */
[----:B------:R-:W-:Y:S05]  /*6780*/  STS [R236+0x20000], R7 ;  /* 0x02000007ec007388 */ /* 0x000fea0000000800 */
        /* <DEDUP_REMOVED lines=159> */
.L_x_547:
        /* <DEDUP_REMOVED lines=471> */
.L_x_548:
        /* <DEDUP_REMOVED lines=222> */
.L_x_550:
        /* <DEDUP_REMOVED lines=19> */
.L_x_551:
        /* <DEDUP_REMOVED lines=58> */
.L_x_553:
[----:B------:R-:W-:Y:S05]  /*a1a0*/  BSYNC B0 ;  /* 0x0000000000007941 */ /* 0x000fea0003800000 */
.L_x_552:
        /* <DEDUP_REMOVED lines=22> */
.L_x_555:
[----:B------:R-:W-:Y:S05]  /*a310*/  BSYNC B0 ;  /* 0x0000000000007941 */ /* 0x000fea0003800000 */
.L_x_554:
        /* <DEDUP_REMOVED lines=38> */
.L_x_557:
[----:B------:R-:W-:Y:S05]  /*a580*/  BSYNC B0 ;  /* 0x0000000000007941 */ /* 0x000fea0003800000 */
.L_x_556:
        /* <DEDUP_REMOVED lines=21> */
.L_x_530:
[----:B------:R-:W-:Y:S05]  /*a6e0*/  BSYNC B1 ;  /* 0x0000000000017941 */ /* 0x000fea0003800000 */
.L_x_516:
        /* <DEDUP_REMOVED lines=8> */
.L_x_558:
[----:B------:R-:W-:Y:S05]  /*a770*/  EXIT ;  /* 0x000000000000794d */ /* 0x000fea0003800000 */
.L_x_560:
        /* <DEDUP_REMOVED lines=16> */
.L_x_1046:


//--------------------- .text._ZN5flash44flash_bwd_dq_dk_dv_loop_seqk_parallel_kernelI23Flash_bwd_kernel_traitsILi256ELi64ELi64ELi8ELi4ELi2ELi2ELb0ELb1EN7cutlass10bfloat16_tE19Flash_kernel_traitsILi256ELi64ELi64ELi8ES3_EELb1ELb1ELb0ELb0ELb0ELb1ELb0EEEvNS_16Flash_bwd_paramsE --------------------------
	.section	.text._ZN5flash44flash_bwd_dq_dk_dv_loop_seqk_parallel_kernelI23Flash_bwd_kernel_traitsILi256ELi64ELi64ELi8ELi4ELi2ELi2ELb0ELb1EN7cutlass10bfloat16_tE19Flash_kernel_traitsILi256ELi64ELi64ELi8ES3_EELb1ELb1ELb0ELb0ELb0ELb1ELb0EEEvNS_16Flash_bwd_paramsE,"ax",@progbits
	.align	128
        .global         _ZN5flash44flash_bwd_dq_dk_dv_loop_seqk_parallel_kernelI23Flash_bwd_kernel_traitsILi256ELi64ELi64ELi8ELi4ELi2ELi2ELb0ELb1EN7cutlass10bfloat16_tE19Flash_kernel_traitsILi256ELi64ELi64ELi8ES3_EELb1ELb1ELb0ELb0ELb0ELb1ELb0EEEvNS_16Flash_bwd_paramsE
        .type           _ZN5flash44flash_bwd_dq_dk_dv_loop_seqk_parallel_kernelI23Flash_bwd_kernel_traitsILi256ELi64ELi64ELi8ELi4ELi2ELi2ELb0ELb1EN7cutlass10bfloat16_tE19Flash_kernel_traitsILi256ELi64ELi64ELi8ES3_EELb1ELb1ELb0ELb0ELb0ELb1ELb0EEEvNS_16Flash_bwd_paramsE,@function
        .size           _ZN5flash44flash_bwd_dq_dk_dv_loop_seqk_parallel_kernelI23Flash_bwd_kernel_traitsILi256ELi64ELi64ELi8ELi4ELi2ELi2ELb0ELb1EN7cutlass10bfloat16_tE19Flash_kernel_traitsILi256ELi64ELi64ELi8ES3_EELb1ELb1ELb0ELb0ELb0ELb1ELb0EEEvNS_16Flash_bwd_paramsE,(.L_x_1047 - _ZN5flash44flash_bwd_dq_dk_dv_loop_seqk_parallel_kernelI23Flash_bwd_kernel_traitsILi256ELi64ELi64ELi8ELi4ELi2ELi2ELb0ELb1EN7cutlass10bfloat16_tE19Flash_kernel_traitsILi256ELi64ELi64ELi8ES3_EELb1ELb1ELb0ELb0ELb0ELb1ELb0EEEvNS_16Flash_bwd_paramsE)
        .other          _ZN5flash44flash_bwd_dq_dk_dv_loop_seqk_parallel_kernelI23Flash_bwd_kernel_traitsILi256ELi64ELi64ELi8ELi4ELi2ELi2ELb0ELb1EN7cutlass10bfloat16_tE19Flash_kernel_traitsILi256ELi64ELi64ELi8ES3_EELb1ELb1ELb0ELb0ELb0ELb1ELb0EEEvNS_16Flash_bwd_paramsE,@"STO_CUDA_ENTRY STV_DEFAULT"
_ZN5flash44flash_bwd_dq_dk_dv_loop_seqk_parallel_kernelI23Flash_bwd_kernel_traitsILi256ELi64ELi64ELi8ELi4ELi2ELi2ELb0ELb1EN7cutlass10bfloat16_tE19Flash_kernel_traitsILi256ELi64ELi64ELi8ES3_EELb1ELb1ELb0ELb0ELb0ELb1ELb0EEEvNS_16Flash_bwd_paramsE:
.text._ZN5flash44flash_bwd_dq_dk_dv_loop_seqk_parallel_kernelI23Flash_bwd_kernel_traitsILi256ELi64ELi64ELi8ELi4ELi2ELi2ELb0ELb1EN7cutlass10bfloat16_tE19Flash_kernel_traitsILi256ELi64ELi64ELi8ES3_EELb1ELb1ELb0ELb0ELb0ELb1ELb0EEEvNS_16Flash_bwd_paramsE:
        /* <DEDUP_REMOVED lines=14> */
[----:B------:R-:W-:Y:S02]  /*00e0*/  IMAD.MOV.U32 R226, RZ, RZ, 0x20 ;  /* 0x00000020ffe27424 */ /* 0x000fe400078e00ff */
[----:B------:R-:W-:Y:S02]  /*00f0*/  IMAD.MOV.U32 R222, RZ, RZ, 0x40 ;  /* 0x00000040ffde7424 */ /* 0x000fe400078e00ff */
[----:B------:R-:W-:Y:S02]  /*0100*/  IMAD.MOV.U32 R239, RZ, RZ, -0x10 ;  /* 0xfffffff0ffef7424 */ /* 0x000fe400078e00ff */
[----:B------:R-:W3:Y:S08]  /*0110*/  S2UR UR59, SR_CTAID.Z ;  /* 0x00000000003b79c3 */ /* 0x000ef00000002700 */
[----:B------:R-:W4:Y:S01]  /*0120*/  S2UR UR48, SR_CTAID.Y ;  /* 0x00000000003079c3 */ /* 0x000f220000002600 */
[----:B--2---:R-:W-:Y:S01]  /*0130*/  ULEA UR4, UR4, UR5, 0x18 ;  /* 0x0000000504047291 */ /* 0x004fe2000f8ec03f */
[----:B-1----:R-:W-:Y:S01]  /*0140*/  SHF.R.S32.HI R2, RZ, 0x1f, R8 ;  /* 0x0000001fff027819 */ /* 0x002fe20000011408 */
[----:B---3--:R-:W-:-:S03]  /*0150*/  USHF.R.S32.HI UR6, URZ, 0x1f, UR59 ;  /* 0x0000001f3f067899 */ /* 0x008fc6000801143b */
[CC--:B------:R-:W-:Y:S02]  /*0160*/  LEA.HI R13, R2.reuse, R8.reuse, RZ, 0x3 ;  /* 0x00000008020d7211 */ /* 0x0c0fe400078f18ff */
[CC--:B------:R-:W-:Y:S02]  /*0170*/  LEA.HI R0, R2.reuse, R8.reuse, RZ, 0x5 ;  /* 0x0000000802007211 */ /* 0x0c0fe400078f28ff */
[CC--:B------:R-:W-:Y:S01]  /*0180*/  LEA.HI R3, R2.reuse, R8.reuse, RZ, 0x4 ;  /* 0x0000000802037211 */ /* 0x0c0fe200078f20ff */
[----:B----4-:R-:W-:Y:S01]  /*0190*/  USHF.L.U32 UR5, UR48, 0x7, URZ ;  /* 0x0000000730057899 */ /* 0x010fe2000800063f */
[CC--:B------:R-:W-:Y:S02]  /*01a0*/  LEA.HI R248, R2.reuse, R8.reuse, RZ, 0x7 ;  /* 0x0000000802f87211 */ /* 0x0c0fe400078f38ff */
[CC--:B------:R-:W-:Y:S02]  /*01b0*/  LEA.HI R15, R2.reuse, R8.reuse, RZ, 0x6 ;  /* 0x00000008020f7211 */ /* 0x0c0fe400078f30ff */
[----:B------:R-:W-:-:S02]  /*01c0*/  LEA.HI R2, R2, R8, RZ, 0x2 ;  /* 0x0000000802027211 */ /* 0x000fc400078f10ff */
[----:B------:R-:W-:Y:S02]  /*01d0*/  LOP3.LUT R4, R0, 0xffffffe0, RZ, 0xc0, !PT ;  /* 0xffffffe000047812 */ /* 0x000fe400078ec0ff */
[----:B------:R-:W-:Y:S02]  /*01e0*/  LOP3.LUT R6, R3, 0xfffffff0, RZ, 0xc0, !PT ;  /* 0xfffffff003067812 */ /* 0x000fe400078ec0ff */
[----:B------:R-:W-:Y:S01]  /*01f0*/  LOP3.LUT R7, R2, 0x7ffffffc, RZ, 0xc0, !PT ;  /* 0x7ffffffc02077812 */ /* 0x000fe200078ec0ff */
[C---:B------:R-:W-:Y:S01]  /*0200*/  IMAD.IADD R10, R8.reuse, 0x1, -R4 ;  /* 0x00000001080a7824 */ /* 0x040fe200078e0a04 */
[----:B------:R-:W-:Y:S01]  /*0210*/  LOP3.LUT R5, R13, 0xfffffff8, RZ, 0xc0, !PT ;  /* 0xfffffff80d057812 */ /* 0x000fe200078ec0ff */
[C---:B------:R-:W-:Y:S01]  /*0220*/  IMAD.IADD R12, R8.reuse, 0x1, -R6 ;  /* 0x00000001080c7824 */ /* 0x040fe200078e0a06 */
[--C-:B------:R-:W-:Y:S01]  /*0230*/  SHF.R.S32.HI R4, RZ, 0x5, R0.reuse ;  /* 0x00000005ff047819 */ /* 0x100fe20000011400 */
[C---:B------:R-:W-:Y:S01]  /*0240*/  IMAD.IADD R16, R8.reuse, 0x1, -R7 ;  /* 0x0000000108107824 */ /* 0x040fe200078e0a07 */
[----:B------:R-:W-:Y:S01]  /*0250*/  SHF.R.S32.HI R7, RZ, 0x1f, R0 ;  /* 0x0000001fff077819 */ /* 0x000fe20000011400 */
[----:B------:R-:W-:Y:S01]  /*0260*/  IMAD.IADD R5, R8, 0x1, -R5 ;  /* 0x0000000108057824 */ /* 0x000fe200078e0a05 */
[----:B------:R-:W-:-:S02]  /*0270*/  SHF.R.S32.HI R6, RZ, 0x4, R3 ;  /* 0x00000004ff067819 */ /* 0x000fc40000011403 */
[--C-:B------:R-:W-:Y:S02]  /*0280*/  SHF.R.S32.HI R9, RZ, 0x2, R2.reuse ;  /* 0x00000002ff097819 */ /* 0x100fe40000011402 */
[----:B------:R-:W-:Y:S02]  /*0290*/  SHF.R.S32.HI R8, RZ, 0x1f, R2 ;  /* 0x0000001fff087819 */ /* 0x000fe40000011402 */
[----:B------:R-:W-:Y:S02]  /*02a0*/  LEA.HI R2, R7, R4, RZ, 0x2 ;  /* 0x0000000407027211 */ /* 0x000fe400078f10ff */
[----:B------:R-:W-:Y:S02]  /*02b0*/  LEA.HI R3, R3, R6, RZ, 0x1 ;  /* 0x0000000603037211 */ /* 0x000fe400078f08ff */
[----:B------:R-:W-:Y:S02]  /*02c0*/  SHF.R.S32.HI R11, RZ, 0x3, R13 ;  /* 0x00000003ff0b7819 */ /* 0x000fe4000001140d */
[----:B------:R-:W-:-:S02]  /*02d0*/  LEA.HI R0, R0, R4, RZ, 0x1 ;  /* 0x0000000400007211 */ /* 0x000fc400078f08ff */
[----:B------:R-:W-:Y:S01]  /*02e0*/  LOP3.LUT R7, R2, 0xfffffffc, RZ, 0xc0, !PT ;  /* 0xfffffffc02077812 */ /* 0x000fe200078ec0ff */
[----:B------:R-:W-:Y:S01]  /*02f0*/  IMAD.SHL.U32 R11, R11, 0x40, RZ ;  /* 0x000000400b0b7824 */ /* 0x000fe200078e00ff */
[----:B------:R-:W-:Y:S02]  /*0300*/  LOP3.LUT R3, R3, 0xfffffffe, RZ, 0xc0, !PT ;  /* 0xfffffffe03037812 */ /* 0x000fe400078ec0ff */
[----:B------:R-:W-:Y:S01]  /*0310*/  LOP3.LUT R0, R0, 0xfffffffe, RZ, 0xc0, !PT ;  /* 0xfffffffe00007812 */ /* 0x000fe200078ec0ff */
[----:B------:R-:W-:Y:S01]  /*0320*/  IMAD.IADD R250, R4, 0x1, -R7 ;  /* 0x0000000104fa7824 */ /* 0x000fe200078e0a07 */
        /* <DEDUP_REMOVED lines=8> */
[----:B------:R-:W-:Y:S01]  /*03b0*/  SHF.R.S32.HI R4, RZ, 0x1f, R10 ;  /* 0x0000001fff047819 */ /* 0x000fe2000001140a */
[----:B------:R-:W-:Y:S01]  /*03c0*/  IMAD.IADD R8, R9, 0x1, -R2 ;  /* 0x0000000109087824 */ /* 0x000fe200078e0a02 */
[----:B------:R-:W-:-:S02]  /*03d0*/  LOP3.LUT R3, R0, 0x38, R3, 0xf8, !PT ;  /* 0x0000003800037812 */ /* 0x000fc400078ef803 */
[----:B------:R-:W-:Y:S01]  /*03e0*/  SHF.R.U32.HI R2, RZ, 0x3, R0 ;  /* 0x00000003ff027819 */ /* 0x000fe20000011600 */
[----:B------:R-:W-:Y:S01]  /*03f0*/  IMAD.SHL.U32 R0, R5, 0x40, RZ ;  /* 0x0000004005007824 */ /* 0x000fe200078e00ff */
[----:B------:R-:W-:Y:S02]  /*0400*/  LEA.HI R236, R4, R10, RZ, 0x2 ;  /* 0x0000000a04ec7211 */ /* 0x000fe400078f10ff */
[----:B------:R-:W-:Y:S01]  /*0410*/  LOP3.LUT R9, R3, R2, RZ, 0x3c, !PT ;  /* 0x0000000203097212 */ /* 0x000fe200078e3cff */
[----:B------:R-:W-:Y:S01]  /*0420*/  IMAD.SHL.U32 R2, R224, 0x10, RZ ;  /* 0x00000010e0027824 */ /* 0x000fe200078e00ff */
[----:B------:R-:W-:Y:S02]  /*0430*/  SHF.R.S32.HI R3, RZ, 0x1f, R12 ;  /* 0x0000001fff037819 */ /* 0x000fe4000001140c */
[----:B------:R-:W-:Y:S02]  /*0440*/  LOP3.LUT R0, R0, 0x1c0, RZ, 0xc0, !PT ;  /* 0x000001c000007812 */ /* 0x000fe400078ec0ff */
[----:B------:R-:W-:-:S02]  /*0450*/  LEA.HI R11, R3, R12, RZ, 0x3 ;  /* 0x0000000c030b7211 */ /* 0x000fc400078f18ff */
[C---:B------:R-:W-:Y:S02]  /*0460*/  LOP3.LUT R4, R0.reuse, 0x10, R2, 0xf8, !PT ;  /* 0x0000001000047812 */ /* 0x040fe400078ef802 */
[--C-:B------:R-:W-:Y:S02]  /*0470*/  LOP3.LUT R3, R0, 0x8, R13.reuse, 0xf8, !PT ;  /* 0x0000000800037812 */ /* 0x100fe400078ef80d */
[----:B------:R-:W-:Y:S02]  /*0480*/  SHF.R.U32.HI R0, RZ, 0x3, R0 ;  /* 0x00000003ff007819 */ /* 0x000fe40000011600 */
[----:B------:R-:W-:Y:S02]  /*0490*/  LOP3.LUT R4, R4, 0x8, R13, 0xf8, !PT ;  /* 0x0000000804047812 */ /* 0x000fe400078ef80d */
[----:B------:R-:W-:Y:S01]  /*04a0*/  LOP3.LUT R2, R3, R0, RZ, 0x3c, !PT ;  /* 0x0000000003027212 */ /* 0x000fe200078e3cff */
[----:B------:R-:W-:Y:S01]  /*04b0*/  IMAD R3, R248, 0x800, R219 ;  /* 0x00000800f8037824 */ /* 0x000fe200078e02db */
[----:B------:R-:W-:Y:S01]  /*04c0*/  LOP3.LUT R219, R219, R4, R0, 0xf6, !PT ;  /* 0x00000004dbdb7212 */ /* 0x000fe200078ef600 */
[C---:B------:R-:W-:Y:S01]  /*04d0*/  IMAD.SHL.U32 R4, R8.reuse, 0x40, RZ ;  /* 0x0000004008047824 */ /* 0x040fe200078e00ff */
[----:B------:R-:W-:Y:S01]  /*04e0*/  LOP3.LUT R6, R8, 0x1, RZ, 0xc0, !PT ;  /* 0x0000000108067812 */ /* 0x000fe200078ec0ff */
[----:B------:R-:W-:Y:S01]  /*04f0*/  IMAD.IADD R2, R3, 0x1, R2 ;  /* 0x0000000103027824 */ /* 0x000fe200078e0202 */
[----:B------:R-:W-:-:S02]  /*0500*/  SHF.R.S32.HI R0, RZ, 0x6, R15 ;  /* 0x00000006ff007819 */ /* 0x000fc4000001140f */
[C---:B------:R-:W-:Y:S02]  /*0510*/  LOP3.LUT P4, RZ, R5.reuse, 0x2, RZ, 0xc0, !PT ;  /* 0x0000000205ff7812 */ /* 0x040fe4000788c0ff */
[----:B------:R-:W-:Y:S01]  /*0520*/  LOP3.LUT P3, RZ, R5, 0x4, RZ, 0xc0, !PT ;  /* 0x0000000405ff7812 */ /* 0x000fe2000786c0ff */
[C---:B------:R-:W-:Y:S01]  /*0530*/  IMAD R231, R0.reuse, 0x200, R9 ;  /* 0x0000020000e77824 */ /* 0x040fe200078e0209 */
[----:B------:R-:W-:Y:S01]  /*0540*/  LOP3.LUT R5, R11, 0xfffffff8, RZ, 0xc0, !PT ;  /* 0xfffffff80b057812 */ /* 0x000fe200078ec0ff */
[----:B------:R-:W-:Y:S01]  /*0550*/  IMAD.SHL.U32 R3, R0, 0x8, RZ ;  /* 0x0000000800037824 */ /* 0x000fe200078e00ff */
[----:B------:R-:W-:Y:S01]  /*0560*/  ISETP.NE.U32.AND P0, PT, R6, 0x1, PT ;  /* 0x000000010600780c */ /* 0x000fe20003f05070 */
[----:B------:R-:W-:Y:S01]  /*0570*/  IMAD.SHL.U32 R6, R248, 0x20, RZ ;  /* 0x00000020f8067824 */ /* 0x000fe200078e00ff */
[----:B------:R-:W-:Y:S01]  /*0580*/  LOP3.LUT R0, R4, 0x1c0, RZ, 0xc0, !PT ;  /* 0x000001c004007812 */ /* 0x000fe200078ec0ff */
[----:B------:R-:W-:Y:S01]  /*0590*/  IMAD.IADD R7, R12, 0x1, -R5 ;  /* 0x000000010c077824 */ /* 0x000fe200078e0a05 */
[----:B------:R-:W-:Y:S01]  /*05a0*/  R2P PR, R8, 0x6 ;  /* 0x0000000608007804 */ /* 0x000fe20000000000 */
[----:B------:R-:W-:Y:S01]  /*05b0*/  IMAD.SHL.U32 R5, R16, 0x2, RZ ;  /* 0x0000000210057824 */ /* 0x000fe200078e00ff */
[----:B------:R-:W-:Y:S01]  /*05c0*/  LOP3.LUT R6, R0, 0x20, R6, 0xf8, !PT ;  /* 0x0000002000067812 */ /* 0x000fe200078ef806 */
[----:B------:R-:W-:Y:S01]  /*05d0*/  IMAD.SHL.U32 R8, R14, 0x20, RZ ;  /* 0x000000200e087824 */ /* 0x000fe200078e00ff */
[----:B------:R-:W-:Y:S01]  /*05e0*/  SHF.R.U32.HI R4, RZ, 0x3, R0 ;  /* 0x00000003ff047819 */ /* 0x000fe20000011600 */
[--C-:B------:R-:W-:Y:S01]  /*05f0*/  IMAD R9, R250, 0x400, R5.reuse ;  /* 0x00000400fa097824 */ /* 0x100fe200078e0205 */
[----:B------:R-:W-:Y:S01]  /*0600*/  LOP3.LUT R3, R3, 0x18, RZ, 0xc0, !PT ;  /* 0x0000001803037812 */ /* 0x000fe200078ec0ff */
[----:B------:R-:W-:Y:S01]  /*0610*/  IMAD R5, R224, 0x400, R5 ;  /* 0x00000400e0057824 */ /* 0x000fe200078e0205 */
[----:B------:R-:W-:-:S02]  /*0620*/  LOP3.LUT P6, RZ, R7, 0x2, RZ, 0xc0, !PT ;  /* 0x0000000207ff7812 */ /* 0x000fc400078cc0ff */
[C---:B------:R-:W-:Y:S01]  /*0630*/  LOP3.LUT P5, RZ, R7.reuse, 0x4, RZ, 0xc0, !PT ;  /* 0x0000000407ff7812 */ /* 0x040fe200078ac0ff */
[----:B------:R-:W-:Y:S01]  /*0640*/  IMAD.SHL.U32 R7, R7, 0x40, RZ ;  /* 0x0000004007077824 */ /* 0x000fe200078e00ff */
[----:B------:R-:W-:Y:S02]  /*0650*/  LOP3.LUT R6, R6, R4, RZ, 0x3c, !PT ;  /* 0x0000000406067212 */ /* 0x000fe400078e3cff */
[----:B------:R-:W-:Y:S02]  /*0660*/  LOP3.LUT R10, R3, 0x20, R8, 0xf8, !PT ;  /* 0x00000020030a7812 */ /* 0x000fe400078ef808 */
[----:B------:R-:W-:Y:S01]  /*0670*/  LOP3.LUT R8, R4, R0, R3, 0x1e, !PT ;  /* 0x0000000004087212 */ /* 0x000fe200078e1e03 */
[----:B------:R-:W-:Y:S01]  /*0680*/  IMAD.IADD R9, R9, 0x1, R6 ;  /* 0x0000000109097824 */ /* 0x000fe200078e0206 */
[----:B------:R-:W-:Y:S01]  /*0690*/  LOP3.LUT R3, R7, 0x1c0, RZ, 0xc0, !PT ;  /* 0x000001c007037812 */ /* 0x000fe200078ec0ff */
[----:B------:R-:W-:Y:S01]  /*06a0*/  IMAD.SHL.U32 R6, R14, 0x8, RZ ;  /* 0x000000080e067824 */ /* 0x000fe200078e00ff */
[----:B------:R-:W-:Y:S01]  /*06b0*/  SEL R221, R222, 0xffffffc0, !P3 ;  /* 0xffffffc0dedd7807 */ /* 0x000fe20005800000 */
[----:B------:R-:W-:Y:S01]  /*06c0*/  IMAD.SHL.U32 R0, R11, 0x40, RZ ;  /* 0x000000400b007824 */ /* 0x000fe200078e00ff */
[----:B------:R-:W-:Y:S01]  /*06d0*/  SHF.R.U32.HI R4, RZ, 0x3, R3 ;  /* 0x00000003ff047819 */ /* 0x000fe20000011603 */
[----:B------:R-:W-:Y:S01]  /*06e0*/  IMAD.IADD R5, R5, 0x1, R8 ;  /* 0x0000000105057824 */ /* 0x000fe200078e0208 */
[----:B------:R-:W-:-:S02]  /*06f0*/  LOP3.LUT R6, R3, 0x8, R6, 0xf8, !PT ;  /* 0x0000000803067812 */ /* 0x000fc400078ef806 */
[----:B------:R-:W-:Y:S02]  /*0700*/  LOP3.LUT R0, R0, 0xfffffe00, RZ, 0xc0, !PT ;  /* 0xfffffe0000007812 */ /* 0x000fe400078ec0ff */
[----:B------:R-:W-:Y:S02]  /*0710*/  LOP3.LUT R3, R4, R10, R3, 0x1e, !PT ;  /* 0x0000000a04037212 */ /* 0x000fe400078e1e03 */
[----:B------:R-:W-:Y:S01]  /*0720*/  LOP3.LUT R4, R6, R4, RZ, 0x3c, !PT ;  /* 0x0000000406047212 */ /* 0x000fe200078e3cff */
[--C-:B------:R-:W-:Y:S01]  /*0730*/  IMAD R218, R250, 0x400, R0.reuse ;  /* 0x00000400fada7824 */ /* 0x100fe200078e0200 */
[----:B------:R-:W-:Y:S01]  /*0740*/  LEA R2, R2, UR4, 0x1 ;  /* 0x0000000402027c11 */ /* 0x000fe2000f8e08ff */
[----:B------:R-:W-:Y:S01]  /*0750*/  IMAD R224, R224, 0x400, R0 ;  /* 0x00000400e0e07824 */ /* 0x000fe200078e0200 */
[----:B------:R-:W-:Y:S01]  /*0760*/  LOP3.LUT R0, R3, R0, RZ, 0xfc, !PT ;  /* 0x0000000003007212 */ /* 0x000fe200078efcff */
[----:B------:R-:W-:Y:S01]  /*0770*/  IMAD.IADD R218, R218, 0x1, R4 ;  /* 0x00000001dada7824 */ /* 0x000fe200078e0204 */
[----:B------:R-:W-:Y:S01]  /*0780*/  LEA R237, R9, UR4, 0x1 ;  /* 0x0000000409ed7c11 */ /* 0x000fe2000f8e08ff */
[----:B------:R-:W-:Y:S01]  /*0790*/  IMAD.IADD R224, R4, 0x1, R224 ;  /* 0x0000000104e07824 */ /* 0x000fe200078e02e0 */
[----:B------:R-:W-:Y:S01]  /*07a0*/  SEL R222, R222, 0xffffffc0, !P5 ;  /* 0xffffffc0dede7807 */ /* 0x000fe20006800000 */
[----:B------:R-:W-:Y:S01]  /*07b0*/  IMAD.U32 R4, RZ, RZ, UR6 ;  /* 0x00000006ff047e24 */ /* 0x000fe2000f8e00ff */
[----:B------:R-:W-:Y:S01]  /*07c0*/  USHF.R.S32.HI UR6, URZ, 0x1f, UR48 ;  /* 0x0000001f3f067899 */ /* 0x000fe20008011430 */
[----:B------:R-:W-:Y:S01]  /*07d0*/  IMAD.U32 R3, RZ, RZ, UR5 ;  /* 0x00000005ff037e24 */ /* 0x000fe2000f8e00ff */
[----:B------:R-:W-:Y:S01]  /*07e0*/  USHF.R.S32.HI UR5, URZ, 0x1f, UR59 ;  /* 0x0000001f3f057899 */ /* 0x000fe2000801143b */
[----:B------:R-:W-:Y:S01]  /*07f0*/  LEA R218, R218, UR4, 0x1 ;  /* 0x00000004dada7c11 */ /* 0x000fe2000f8e08ff */
[----:B------:R-:W-:Y:S01]  /*0800*/  VIADD R238, R237, 0x20 ;  /* 0x00000020edee7836 */ /* 0x000fe20000000000 */
[----:B------:R-:W-:Y:S01]  /*0810*/  SEL R239, R239, 0x10, !P0 ;  /* 0x00000010efef7807 */ /* 0x000fe20004000000 */
[----:B------:R-:W-:Y:S01]  /*0820*/  IMAD.U32 R3, RZ, RZ, UR6 ;  /* 0x00000006ff037e24 */ /* 0x000fe2000f8e00ff */
[----:B------:R-:W-:Y:S01]  /*0830*/  UIADD3 UR6, UR4, 0x10000, URZ ;  /* 0x0001000004067890 */ /* 0x000fe2000fffe03f */
[----:B------:R-:W-:Y:S01]  /*0840*/  IMAD.U32 R3, RZ, RZ, UR5 ;  /* 0x00000005ff037e24 */ /* 0x000fe2000f8e00ff */
[----:B------:R-:W-:Y:S01]  /*0850*/  UIADD3 UR5, UR4, 0x20000, URZ ;  /* 0x0002000004057890 */ /* 0x000fe2000fffe03f */
[C---:B------:R-:W-:Y:S01]  /*0860*/  SEL R3, R226.reuse, 0xffffffe0, !P4 ;  /* 0xffffffe0e2037807 */ /* 0x040fe20006000000 */
[----:B------:R-:W-:Y:S01]  /*0870*/  @P1 VIADD R238, R237, 0xffffffe0 ;  /* 0xffffffe0edee1836 */ /* 0x000fe20000000000 */
[----:B------:R-:W-:Y:S01]  /*0880*/  SEL R226, R226, 0xffffffe0, !P6 ;  /* 0xffffffe0e2e27807 */ /* 0x000fe20007000000 */
[--C-:B------:R-:W-:Y:S01]  /*0890*/  IMAD.IADD R217, R221, 0x1, R2.reuse ;  /* 0x00000001ddd97824 */ /* 0x100fe200078e0202 */
[----:B------:R-:W-:Y:S01]  /*08a0*/  LEA R243, R5, UR6, 0x1 ;  /* 0x0000000605f37c11 */ /* 0x000fe2000f8e08ff */
[----:B------:R-:W-:Y:S01]  /*08b0*/  IMAD.IADD R3, R3, 0x1, R2 ;  /* 0x0000000103037824 */ /* 0x000fe200078e0202 */
[----:B------:R-:W-:Y:S01]  /*08c0*/  LEA R224, R224, UR5, 0x1 ;  /* 0x00000005e0e07c11 */ /* 0x000fe2000f8e08ff */
[----:B------:R-:W-:Y:S01]  /*08d0*/  IMAD.IADD R220, R218, 0x1, R226 ;  /* 0x00000001dadc7824 */ /* 0x000fe200078e02e2 */
[----:B------:R-:W-:Y:S01]  /*08e0*/  SHF.R.S32.HI R236, RZ, 0x2, R236 ;  /* 0x00000002ffec7819 */ /* 0x000fe200000114ec */
[----:B------:R-:W-:Y:S01]  /*08f0*/  IMAD.IADD R216, R221, 0x1, R3 ;  /* 0x00000001ddd87824 */ /* 0x000fe200078e0203 */
[----:B------:R-:W-:Y:S01]  /*0900*/  LEA R219, R219, UR4, 0x1 ;  /* 0x00000004dbdb7c11 */ /* 0x000fe2000f8e08ff */
[----:B------:R-:W-:Y:S01]  /*0910*/  IMAD.IADD R225, R222, 0x1, R224 ;  /* 0x00000001dee17824 */ /* 0x000fe200078e02e0 */
[----:B------:R-:W-:Y:S01]  /*0920*/  LEA R231, R231, UR4, 0x1 ;  /* 0x00000004e7e77c11 */ /* 0x000fe2000f8e08ff */
[----:B------:R-:W-:Y:S01]  /*0930*/  IMAD.IADD R240, R237, 0x1, R239 ;  /* 0x00000001edf07824 */ /* 0x000fe200078e02ef */
[----:B------:R-:W-:Y:S01]  /*0940*/  LEA R0, R0, UR4, 0x1 ;  /* 0x0000000400007c11 */ /* 0x000fe2000f8e08ff */
[----:B------:R-:W-:Y:S01]  /*0950*/  VIADD R246, R243, 0x40 ;  /* 0x00000040f3f67836 */ /* 0x000fe20000000000 */
[----:B------:R-:W-:Y:S01]  /*0960*/  ULDC.64 UR4, c[0x0][0x208] ;  /* 0x0000820000047ab9 */ /* 0x000fe20000000a00 */
[----:B------:R-:W-:-:S02]  /*0970*/  IMAD.IADD R223, R218, 0x1, R222 ;  /* 0x00000001dadf7824 */ /* 0x000fc400078e02de */
[----:B------:R-:W-:Y:S02]  /*0980*/  IMAD.IADD R227, R226, 0x1, R224 ;  /* 0x00000001e2e37824 */ /* 0x000fe400078e02e0 */
[----:B------:R-:W-:Y:S02]  /*0990*/  IMAD R236, R250, 0x10, R236 ;  /* 0x00000010faec7824 */ /* 0x000fe400078e02ec */
[----:B------:R-:W-:Y:S02]  /*09a0*/  IMAD.IADD R221, R221, 0x1, R219 ;  /* 0x00000001dddd7824 */ /* 0x000fe400078e02db */
[----:B------:R-:W-:Y:S02]  /*09b0*/  @P2 VIADD R246, R243, 0xffffffc0 ;  /* 0xffffffc0f3f62836 */ /* 0x000fe40000000000 */
[----:B------:R-:W-:Y:S02]  /*09c0*/  IMAD.IADD R239, R239, 0x1, R238 ;  /* 0x00000001efef7824 */ /* 0x000fe400078e02ee */
[----:B------:R-:W-:-:S02]  /*09d0*/  IMAD.IADD R222, R220, 0x1, R222 ;  /* 0x00000001dcde7824 */ /* 0x000fc400078e02de */
[----:B------:R-:W-:-:S07]  /*09e0*/  IMAD.IADD R226, R226, 0x1, R225 ;  /* 0x00000001e2e27824 */ /* 0x000fce00078e02e1 */
.L_x_589:
        /* <DEDUP_REMOVED lines=29> */
[----:B------:R-:W-:-:S02]  /*0bc0*/  IMAD.U32 R7, RZ, RZ, UR9 ;  /* 0x00000009ff077e24 */ /* 0x000fc4000f8e00ff */
[----:B------:R-:W-:Y:S02]  /*0bd0*/  UISETP.EQ.OR.EX UP4, UPT, UR13, URZ, !UP1, UP4 ;  /* 0x0000003f0d00728c */ /* 0x000fe4000cf82740 */
[----:B------:R-:W-:Y:S01]  /*0be0*/  UIADD3 UR6, UP0, UR16, UR12, URZ ;  /* 0x0000000c10067290 */ /* 0x000fe2000ff1e03f */
[----:B---3--:R-:W3:Y:S03]  /*0bf0*/  @P1 LDG.E R10, desc[UR4][R6.64] ;  /* 0x00000004060a1981 */ /* 0x008ee6000c1e1900 */
[----:B------:R-:W-:Y:S01]  /*0c00*/  PLOP3.LUT P2, PT, PT, PT, UP4, 0x80, 0x0 ;  /* 0x000000000000781c */ /* 0x000fe20003f4f048 */
[----:B------:R-:W-:Y:S01]  /*0c10*/  UIADD3.X UR11, UR11, UR13, URZ, UP0, !UPT ;  /* 0x0000000d0b0b7290 */ /* 0x000fe200087fe43f */
        /* <DEDUP_REMOVED lines=9> */
[----:B------:R-:W-:-:S03]  /*0cb0*/  @!UP3 UISETP.NE.U32.AND UP0, UPT, UR6, URZ, UPT ;  /* 0x0000003f0600b28c */ /* 0x000fc6000bf05070 */
[----:B------:R-:W-:Y:S01]  /*0cc0*/  @!UP3 ULDC UR6, c[0x0][0x2cc] ;  /* 0x0000b3000006bab9 */ /* 0x000fe20000000800 */
        /* <DEDUP_REMOVED lines=21> */
.L_x_561:
        /* <DEDUP_REMOVED lines=14> */
[----:B------:R-:W-:Y:S02]  /*0f00*/  UISETP.NE.AND UP0, UPT, UR36, -0x1, UPT ;  /* 0xffffffff2400788c */ /* 0x000fe4000bf05270 */
[----:B------:R-:W-:Y:S01]  /*0f10*/  UIMAD UR33, UR48, UR7, UR6 ;  /* 0x00000007302172a4 */ /* 0x000fe2000f8e0206 */
[----:B------:R-:W-:-:S02]  /*0f20*/  ULDC.U8 UR19, c[0x0][0x3d8] ;  /* 0x0000f60000137ab9 */ /* 0x000fc40000000000 */
[----:B------:R-:W-:Y:S01]  /*0f30*/  @!UP1 ULDC.64 UR6, c[0x0][0x418] ;  /* 0x0001060000069ab9 */ /* 0x000fe20000000a00 */
[----:B------:R-:W-:Y:S01]  /*0f40*/  ULDC UR61, c[0x0][0x2d4] ;  /* 0x0000b500003d7ab9 */ /* 0x000fe20000000800 */
[----:B------:R-:W-:Y:S02]  /*0f50*/  UISETP.NE.AND UP3, UPT, UR19, URZ, UPT ;  /* 0x0000003f1300728c */ /* 0x000fe4000bf65270 */
[----:B------:R-:W-:Y:S02]  /*0f60*/  USHF.L.U32 UR14, UR48, 0x7, URZ ;  /* 0x00000007300e7899 */ /* 0x000fe4000800063f */
[----:B------:R-:W-:Y:S01]  /*0f70*/  USHF.R.S32.HI UR46, URZ, 0x1f, UR61 ;  /* 0x0000001f3f2e7899 */ /* 0x000fe2000801143d */
[----:B------:R-:W-:Y:S01]  /*0f80*/  ULDC UR23, c[0x0][0x2dc] ;  /* 0x0000b70000177ab9 */ /* 0x000fe20000000800 */
[----:B------:R-:W-:Y:S01]  /*0f90*/  ULDC UR49, c[0x0][0x270] ;  /* 0x00009c0000317ab9 */ /* 0x000fe20000000800 */
[----:B-1----:R-:W-:Y:S01]  /*0fa0*/  IABS R8, R9 ;  /* 0x0000000900087213 */ /* 0x002fe20000000000 */
[----:B------:R-:W-:Y:S01]  /*0fb0*/  @!UP1 UIMAD.WIDE.U32 UR38, UR48, UR6, URZ ;  /* 0x00000006302692a5 */ /* 0x000fe2000f8e003f */
[----:B------:R-:W-:Y:S01]  /*0fc0*/  ISETP.NE.AND P3, PT, R9, RZ, PT ;  /* 0x000000ff0900720c */ /* 0x000fe20003f65270 */
[----:B------:R-:W-:Y:S01]  /*0fd0*/  USHF.L.U64.HI UR17, UR48, 0x7, UR60 ;  /* 0x0000000730117899 */ /* 0x000fe2000801023c */
[----:B------:R-:W1:Y:S01]  /*0fe0*/  I2F.RP R4, R8 ;  /* 0x0000000800047306 */ /* 0x000e620000209400 */
[----:B------:R-:W-:Y:S01]  /*0ff0*/  ULDC.64 UR42, c[0x0][0x240] ;  /* 0x00009000002a7ab9 */ /* 0x000fe20000000a00 */
[----:B------:R-:W-:-:S02]  /*1000*/  @UP0 UIADD3 UR16, UR34, UR36, URZ ;  /* 0x0000002422100290 */ /* 0x000fc4000fffe03f */
[----:B--2---:R-:W-:Y:S02]  /*1010*/  UIMAD.WIDE.U32 UR30, UR11, UR12, URZ ;  /* 0x0000000c0b1e72a5 */ /* 0x004fe4000f8e003f */
[----:B------:R-:W-:Y:S02]  /*1020*/  USEL UR37, UR14, URZ, UP2 ;  /* 0x0000003f0e257287 */ /* 0x000fe40009000000 */
[----:B------:R-:W-:Y:S02]  /*1030*/  UIMAD UR51, UR11, UR13, UR31 ;  /* 0x0000000d0b3372a4 */ /* 0x000fe4000f8e021f */
[----:B------:R-:W-:Y:S01]  /*1040*/  @!UP1 UIMAD UR11, UR60, UR6, URZ ;  /* 0x000000063c0b92a4 */ /* 0x000fe2000f8e023f */
[----:B------:R-:W-:Y:S01]  /*1050*/  @UP1 ULDC.64 UR12, c[0x0][0x420] ;  /* 0x00010800000c1ab9 */ /* 0x000fe20000000a00 */
[----:B------:R-:W-:Y:S01]  /*1060*/  UIMAD.WIDE.U32 UR14, UR8, UR42, URZ ;  /* 0x0000002a080e72a5 */ /* 0x000fe2000f8e003f */
[----:B-1----:R-:W1:Y:S01]  /*1070*/  MUFU.RCP R4, R4 ;  /* 0x0000000400047308 */ /* 0x002e620000001000 */
[----:B------:R-:W-:-:S02]  /*1080*/  @!UP1 UIMAD UR32, UR48, UR7, UR11 ;  /* 0x00000007302092a4 */ /* 0x000fc4000f8e020b */
[----:B------:R-:W-:Y:S02]  /*1090*/  UIADD3 UR11, UR25, 0x3f, URZ ;  /* 0x0000003f190b7890 */ /* 0x000fe4000fffe03f */
[----:B------:R-:W-:Y:S02]  /*10a0*/  @UP1 UIMAD.WIDE.U32 UR40, UR8, UR12, URZ ;  /* 0x0000000c082812a5 */ /* 0x000fe4000f8e003f */
[----:B------:R-:W-:Y:S02]  /*10b0*/  USHF.R.S32.HI UR18, URZ, 0x1f, UR11 ;  /* 0x0000001f3f127899 */ /* 0x000fe4000801140b */
[----:B------:R-:W-:Y:S02]  /*10c0*/  @UP1 UIMAD UR52, UR8, UR13, UR41 ;  /* 0x0000000d083412a4 */ /* 0x000fe4000f8e0229 */
[----:B------:R-:W-:Y:S02]  /*10d0*/  UIMAD.WIDE UR6, UR23, UR49, URZ ;  /* 0x00000031170672a5 */ /* 0x000fe4000f8e023f */
[----:B------:R-:W-:-:S02]  /*10e0*/  UIMAD.WIDE.U32 UR12, UR48, UR61, URZ ;  /* 0x0000003d300c72a5 */ /* 0x000fc4000f8e003f */
[----:B------:R-:W-:Y:S01]  /*10f0*/  ULEA.HI UR29, UR18, UR11, URZ, 0x6 ;  /* 0x0000000b121d7291 */ /* 0x000fe2000f8f303f */
[----:B-1----:R-:W-:Y:S01]  /*1100*/  VIADD R4, R4, 0xffffffe ;  /* 0x0ffffffe04047836 */ /* 0x002fe20000000000 */
[----:B------:R-:W-:Y:S01]  /*1110*/  @UP0 ULDC.64 UR26, c[0x0][0x248] ;  /* 0x00009200001a0ab9 */ /* 0x000fe20000000a00 */
[----:B------:R-:W-:Y:S02]  /*1120*/  UIMAD UR11, UR46, UR48, URZ ;  /* 0x000000302e0b72a4 */ /* 0x000fe4000f8e023f */
[----:B------:R-:W1:Y:S01]  /*1130*/  F2I.FTZ.U32.TRUNC.NTZ R5, R4 ;  /* 0x0000000400057305 */ /* 0x000e62000021f000 */
[----:B------:R-:W-:Y:S02]  /*1140*/  USEL UR35, UR17, URZ, UP2 ;  /* 0x0000003f11237287 */ /* 0x000fe40009000000 */
[----:B------:R-:W-:Y:S02]  /*1150*/  @UP0 UIMAD.WIDE.U32 UR18, UR16, UR26, URZ ;  /* 0x0000001a101202a5 */ /* 0x000fe4000f8e003f */
[----:B------:R-:W-:-:S02]  /*1160*/  @UP0 UIMAD UR45, UR16, UR27, URZ ;  /* 0x0000001b102d02a4 */ /* 0x000fc4000f8e023f */
[----:B------:R-:W-:Y:S01]  /*1170*/  UIADD3 UR50, UR21, UR33, URZ ;  /* 0x0000002115327290 */ /* 0x000fe2000fffe03f */
[----:B------:R-:W-:Y:S01]  /*1180*/  ULDC UR47, c[0x0][0x2c4] ;  /* 0x0000b100002f7ab9 */ /* 0x000fe20000000800 */
[----:B------:R-:W-:Y:S02]  /*1190*/  UIMAD.WIDE.U32 UR16, UR6, UR12, URZ ;  /* 0x0000000c061072a5 */ /* 0x000fe4000f8e003f */
[----:B------:R-:W-:Y:S02]  /*11a0*/  UIMAD UR21, UR7, UR12, URZ ;  /* 0x0000000c071572a4 */ /* 0x000fe4000f8e023f */
[----:B------:R-:W-:Y:S01]  /*11b0*/  USEL UR58, UR20, UR14, !UP1 ;  /* 0x0000000e143a7287 */ /* 0x000fe2000c800000 */
[----:B-1----:R-:W-:Y:S01]  /*11c0*/  IMAD.MOV R4, RZ, RZ, -R5 ;  /* 0x000000ffff047224 */ /* 0x002fe200078e0a05 */
[----:B------:R-:W-:Y:S02]  /*11d0*/  UIMAD UR12, UR60, UR61, UR11 ;  /* 0x0000003d3c0c72a4 */ /* 0x000fe4000f8e020b */
[----:B------:R-:W-:Y:S01]  /*11e0*/  @UP3 UIMAD UR20, UR48, UR47, URZ ;  /* 0x0000002f301432a4 */ /* 0x000fe2000f8e023f */
[----:B------:R-:W-:Y:S01]  /*11f0*/  IMAD R6, R4, R8, RZ ;  /* 0x0000000804067224 */ /* 0x000fe200078e02ff */
[----:B------:R-:W-:Y:S01]  /*1200*/  UIMAD UR28, UR8, UR43, URZ ;  /* 0x0000002b081c72a4 */ /* 0x000fe2000f8e023f */
[----:B------:R-:W-:Y:S01]  /*1210*/  IMAD.MOV.U32 R4, RZ, RZ, RZ ;  /* 0x000000ffff047224 */ /* 0x000fe200078e00ff */
[----:B------:R-:W-:-:S02]  /*1220*/  UIADD3 UR12, UR13, UR12, URZ ;  /* 0x0000000c0d0c7290 */ /* 0x000fc4000fffe03f */
[----:B------:R-:W-:Y:S01]  /*1230*/  @UP3 USEL UR13, UR20, UR8, !UP1 ;  /* 0x00000008140d3287 */ /* 0x000fe2000c800000 */
[----:B------:R-:W-:Y:S01]  /*1240*/  IMAD.HI.U32 R4, R5, R6, R4 ;  /* 0x0000000605047227 */ /* 0x000fe200078e0004 */
[----:B------:R-:W-:Y:S01]  /*1250*/  MOV R5, R7 ;  /* 0x0000000700057202 */ /* 0x000fe20000000f00 */
[----:B------:R-:W-:Y:S02]  /*1260*/  ULOP3.LUT UR20, UR29, 0xffffffc0, URZ, 0xc0, !UPT ;  /* 0xffffffc01d147892 */ /* 0x000fe4000f8ec03f */
[----:B------:R-:W-:Y:S02]  /*1270*/  @UP1 UIADD3 UR50, UR15, UR28, URZ ;  /* 0x0000001c0f321290 */ /* 0x000fe4000fffe03f */
[----:B------:R-:W-:Y:S01]  /*1280*/  IMAD.HI.U32 R4, R4, R5, RZ ;  /* 0x0000000504047227 */ /* 0x000fe200078e00ff */
[----:B------:R-:W-:Y:S02]  /*1290*/  UIMAD.WIDE.U32 UR14, UR6, UR8, URZ ;  /* 0x00000008060e72a5 */ /* 0x000fe4000f8e003f */
[----:B------:R-:W-:Y:S01]  /*12a0*/  UIADD3 UR20, UR20, -0x40, URZ ;  /* 0xffffffc014147890 */ /* 0x000fe2000fffe03f */
[----:B------:R-:W-:Y:S01]  /*12b0*/  IMAD.MOV R6, RZ, RZ, -R4 ;  /* 0x000000ffff067224 */ /* 0x000fe200078e0a04 */
[----:B------:R-:W-:Y:S01]  /*12c0*/  @UP3 ULDC UR11, c[0x0][0x2e4] ;  /* 0x0000b900000b3ab9 */ /* 0x000fe20000000800 */
[----:B------:R-:W-:-:S02]  /*12d0*/  UIMAD UR21, UR6, UR12, UR21 ;  /* 0x0000000c061572a4 */ /* 0x000fc4000f8e0215 */
        /* <DEDUP_REMOVED lines=15> */
[----:B------:R-:W-:Y:S01]  /*13d0*/  UIMAD UR53, UR59, UR23, URZ ;  /* 0x000000173b3572a4 */ /* 0x000fe2000f8e023f */
[----:B------:R-:W-:Y:S01]  /*13e0*/  ISETP.GE.U32.AND P0, PT, R5, R8, PT ;  /* 0x000000080500720c */ /* 0x000fe20003f06070 */
[----:B------:R-:W-:Y:S01]  /*13f0*/  UISETP.NE.AND UP4, UPT, UR22, URZ, UPT ;  /* 0x0000003f1600728c */ /* 0x000fe2000bf85270 */
[----:B------:R-:W-:Y:S01]  /*1400*/  LOP3.LUT R5, R9, UR59, RZ, 0x3c, !PT ;  /* 0x0000003b09057c12 */ /* 0x000fe2000f8e3cff */
[----:B------:R-:W-:Y:S01]  /*1410*/  @!UP1 UIADD3 UR52, UR39, UR32, URZ ;  /* 0x0000002027349290 */ /* 0x000fe2000fffe03f */
[----:B------:R-:W-:-:S02]  /*1420*/  @UP0 ULDC.64 UR22, c[0x0][0x250] ;  /* 0x0000940000160ab9 */ /* 0x000fc40000000a00 */
        /* <DEDUP_REMOVED lines=8> */
[----:B------:R-:W-:Y:S01]  /*14b0*/  UIADD3 UR49, UR17, UR21, URZ ;  /* 0x0000001511317290 */ /* 0x000fe2000fffe03f */
[----:B------:R-:W-:Y:S01]  /*14c0*/  IMAD.MOV.U32 R5, RZ, RZ, R4 ;  /* 0x000000ffff057224 */ /* 0x000fe200078e0004 */
[----:B------:R-:W-:-:S02]  /*14d0*/  USEL UR54, UR51, URZ, UP4 ;  /* 0x0000003f33367287 */ /* 0x000fc4000a000000 */
[----:B------:R-:W-:Y:S02]  /*14e0*/  USHF.R.S32.HI UR44, URZ, 0x1f, UR24 ;  /* 0x0000001f3f2c7899 */ /* 0x000fe40008011418 */
[----:B------:R-:W-:Y:S01]  /*14f0*/  USHF.R.S32.HI UR56, URZ, 0x1f, UR53 ;  /* 0x0000001f3f387899 */ /* 0x000fe20008011435 */
[----:B------:R-:W-:Y:S01]  /*1500*/  @!P2 IADD3 R5, -R5, RZ, RZ ;  /* 0x000000ff0505a210 */ /* 0x000fe20007ffe1ff */
[----:B------:R-:W-:Y:S01]  /*1510*/  USEL UR55, UR30, URZ, UP4 ;  /* 0x0000003f1e377287 */ /* 0x000fe2000a000000 */
        /* <DEDUP_REMOVED lines=21> */
.L_x_563:
        /* <DEDUP_REMOVED lines=13> */
.L_x_564:
        /* <DEDUP_REMOVED lines=11> */
.L_x_565:
[----:B------:R-:W-:Y:S02]  /*17f0*/  ULDC UR6, c[0x0][0x270] ;  /* 0x00009c0000067ab9 */ /* 0x000fe40000000800 */
[----:B------:R-:W-:-:S04]  /*1800*/  UIMAD UR6, UR48, UR6, UR59 ;  /* 0x00000006300672a4 */ /* 0x000fc8000f8e023b */
[----:B------:R-:W-:-:S12]  /*1810*/  UIMAD UR6, UR6, UR61, URZ ;  /* 0x0000003d060672a4 */ /* 0x000fd8000f8e023f */
.L_x_566:
[----:B------:R-:W1:Y:S01]  /*1820*/  S2R R18, SR_TID.X ;  /* 0x0000000000127919 */ /* 0x000e620000002100 */
[----:B------:R-:W2:Y:S01]  /*1830*/  LDC.64 R14, c[0x0][0x420] ;  /* 0x00010800ff0e7b82 */ /* 0x000ea20000000a00 */
[----:B------:R-:W-:Y:S01]  /*1840*/  UIADD3 UR15, UR20, UR6, URZ ;  /* 0x00000006140f7290 */ /* 0x000fe2000fffe03f */
[----:B------:R-:W-:Y:S01]  /*1850*/  BSSY B1, `(.L_x_562) ;  /* 0x00007b9000017945 */ /* 0x000fe20003800000 */
[----:B------:R-:W-:Y:S01]  /*1860*/  ULDC UR7, c[0x0][0x2dc] ;  /* 0x0000b70000077ab9 */ /* 0x000fe20000000800 */
[----:B------:R-:W-:Y:S01]  /*1870*/  ULDC UR8, c[0x0][0x270] ;  /* 0x00009c0000087ab9 */ /* 0x000fe20000000800 */
[----:B------:R-:W-:Y:S02]  /*1880*/  UIADD3 UR6, -UR9, UR25, UR24 ;  /* 0x0000001909067290 */ /* 0x000fe4000fffe118 */
[----:B------:R-:W-:Y:S02]  /*1890*/  UIMAD UR14, UR7, UR8, URZ ;  /* 0x00000008070e72a4 */ /* 0x000fe4000f8e023f */
[----:B------:R-:W-:Y:S01]  /*18a0*/  USHF.R.S32.HI UR17, URZ, 0x1f, UR59 ;  /* 0x0000001f3f117899 */ /* 0x000fe2000801143b */
[----:B------:R-:W-:Y:S01]  /*18b0*/  ULDC UR7, c[0x0][0x398] ;  /* 0x0000e60000077ab9 */ /* 0x000fe20000000800 */
[----:B------:R-:W-:Y:S01]  /*18c0*/  ULDC.64 UR12, c[0x0][0x428] ;  /* 0x00010a00000c7ab9 */ /* 0x000fe20000000a00 */
[----:B------:R-:W-:Y:S01]  /*18d0*/  UIADD3 UR6, UR6, -UR7, URZ ;  /* 0x8000000706067290 */ /* 0x000fe2000fffe03f */
[----:B------:R-:W-:Y:S01]  /*18e0*/  IMAD.U32 R16, RZ, RZ, UR12 ;  /* 0x0000000cff107e24 */ /* 0x000fe2000f8e00ff */
[----:B------:R-:W-:Y:S01]  /*18f0*/  UIMAD UR7, UR17, UR12, URZ ;  /* 0x0000000c110772a4 */ /* 0x000fe2000f8e023f */
[----:B------:R-:W-:Y:S01]  /*1900*/  ULDC.64 UR18, c[0x0][0x258] ;  /* 0x0000960000127ab9 */ /* 0x000fe20000000a00 */
[----:B------:R-:W-:-:S02]  /*1910*/  ULDC.64 UR38, c[0x0][0x478] ;  /* 0x00011e0000267ab9 */ /* 0x000fc40000000a00 */
[----:B------:R-:W-:Y:S02]  /*1920*/  UIMAD UR13, UR59, UR13, UR7 ;  /* 0x0000000d3b0d72a4 */ /* 0x000fe4000f8e0207 */
[----:B------:R-:W-:Y:S02]  /*1930*/  USHF.L.U32 UR7, UR14, 0x6, URZ ;  /* 0x000000060e077899 */ /* 0x000fe4000800063f */
[----:B------:R-:W-:Y:S01]  /*1940*/  UIADD3 UR21, UR20, UR28, URZ ;  /* 0x0000001c14157290 */ /* 0x000fe2000fffe03f */
[----:B--2---:R-:W-:Y:S01]  /*1950*/  IMAD R12, R14, UR16, RZ ;  /* 0x000000100e0c7c24 */ /* 0x004fe2000f8e02ff */
[----:B------:R-:W-:Y:S01]  /*1960*/  ULDC.64 UR30, c[0x0][0x210] ;  /* 0x00008400001e7ab9 */ /* 0x000fe20000000a00 */
[----:B------:R-:W-:Y:S01]  /*1970*/  ULDC.64 UR28, c[0x0][0x3e0] ;  /* 0x0000f800001c7ab9 */ /* 0x000fe20000000a00 */
[----:B------:R-:W-:Y:S01]  /*1980*/  ULDC.64 UR40, c[0x0][0x2b0] ;  /* 0x0000ac0000287ab9 */ /* 0x000fe20000000a00 */
[----:B------:R-:W-:Y:S01]  /*1990*/  IMAD R13, R15, UR20, R12 ;  /* 0x000000140f0d7c24 */ /* 0x000fe2000f8e020c */
[----:B------:R-:W-:Y:S01]  /*19a0*/  UIADD3 UR8, UR46, -0x1, URZ ;  /* 0xffffffff2e087890 */ /* 0x000fe2000fffe03f */
[----:B-1----:R-:W-:-:S04]  /*19b0*/  SHF.R.S32.HI R19, RZ, 0x1f, R18 ;  /* 0x0000001fff137819 */ /* 0x002fc80000011412 */
[CC--:B------:R-:W-:Y:S02]  /*19c0*/  LEA.HI R4, R19.reuse, R18.reuse, RZ, 0x3 ;  /* 0x0000001213047211 */ /* 0x0c0fe400078f18ff */
[----:B------:R-:W-:Y:S02]  /*19d0*/  LEA.HI R12, R19, R18, RZ, 0x5 ;  /* 0x00000012130c7211 */ /* 0x000fe400078f28ff */
[----:B------:R-:W-:Y:S02]  /*19e0*/  LOP3.LUT R6, R4, 0xfffffff8, RZ, 0xc0, !PT ;  /* 0xfffffff804067812 */ /* 0x000fe400078ec0ff */
[----:B------:R-:W-:Y:S02]  /*19f0*/  SHF.R.S32.HI R4, RZ, 0x3, R4 ;  /* 0x00000003ff047819 */ /* 0x000fe40000011404 */
[----:B------:R-:W-:Y:S01]  /*1a00*/  LOP3.LUT R27, R12, 0xffffffe0, RZ, 0xc0, !PT ;  /* 0xffffffe00c1b7812 */ /* 0x000fe200078ec0ff */
[----:B------:R-:W-:Y:S01]  /*1a10*/  IMAD.IADD R6, R18, 0x1, -R6 ;  /* 0x0000000112067824 */ /* 0x000fe200078e0a06 */
[----:B------:R-:W-:-:S02]  /*1a20*/  SHF.R.S32.HI R22, RZ, 0x1f, R4 ;  /* 0x0000001fff167819 */ /* 0x000fc40000011404 */
[----:B------:R-:W-:Y:S01]  /*1a30*/  IADD3 R10, P0, R4, UR20, RZ ;  /* 0x00000014040a7c10 */ /* 0x000fe2000ff1e0ff */
[----:B------:R-:W-:Y:S02]  /*1a40*/  IMAD.SHL.U32 R6, R6, 0x8, RZ ;  /* 0x0000000806067824 */ /* 0x000fe400078e00ff */
[----:B------:R-:W-:Y:S01]  /*1a50*/  IMAD.IADD R27, R18, 0x1, -R27 ;  /* 0x00000001121b7824 */ /* 0x000fe200078e0a1b */
[----:B------:R-:W-:Y:S02]  /*1a60*/  IADD3.X R8, R22, UR16, RZ, P0, !PT ;  /* 0x0000001016087c10 */ /* 0x000fe400087fe4ff */
[----:B------:R-:W-:-:S03]  /*1a70*/  SHF.R.S32.HI R7, RZ, 0x1f, R6 ;  /* 0x0000001fff077819 */ /* 0x000fc60000011406 */
[----:B------:R-:W-:Y:S02]  /*1a80*/  IMAD R11, R8, UR42, RZ ;  /* 0x0000002a080b7c24 */ /* 0x000fe4000f8e02ff */
[----:B------:R-:W-:-:S04]  /*1a90*/  IMAD.WIDE.U32 R8, R10, UR42, R6 ;  /* 0x0000002a0a087c25 */ /* 0x000fc8000f8e0006 */
[----:B------:R-:W-:Y:S01]  /*1aa0*/  IMAD R11, R10, UR43, R11 ;  /* 0x0000002b0a0b7c24 */ /* 0x000fe2000f8e020b */
[----:B------:R-:W-:-:S04]  /*1ab0*/  IADD3 R10, P0, R8, UR58, RZ ;  /* 0x0000003a080a7c10 */ /* 0x000fc8000ff1e0ff */
[----:B------:R-:W-:Y:S02]  /*1ac0*/  IADD3.X R11, R9, UR50, R11, P0, !PT ;  /* 0x00000032090b7c10 */ /* 0x000fe400087fe40b */
[----:B------:R-:W-:Y:S01]  /*1ad0*/  IADD3 R8, P0, R6, UR11, RZ ;  /* 0x0000000b06087c10 */ /* 0x000fe2000ff1e0ff */
[----:B------:R-:W-:Y:S02]  /*1ae0*/  UIMAD UR11, UR17, UR18, URZ ;  /* 0x00000012110b72a4 */ /* 0x000fe4000f8e023f */
[----:B------:R-:W-:Y:S01]  /*1af0*/  USHF.R.S32.HI UR17, URZ, 0x1f, UR6 ;  /* 0x0000001f3f117899 */ /* 0x000fe20008011406 */
[----:B------:R-:W-:Y:S01]  /*1b00*/  IADD3.X R9, R7, UR52, RZ, P0, !PT ;  /* 0x0000003407097c10 */ /* 0x000fe200087fe4ff */
[----:B------:R-:W-:Y:S02]  /*1b10*/  UIMAD UR19, UR59, UR19, UR11 ;  /* 0x000000133b1372a4 */ /* 0x000fe4000f8e020b */
[----:B------:R-:W-:Y:S01]  /*1b20*/  USHF.R.S32.HI UR11, URZ, 0x1f, UR7 ;  /* 0x0000001f3f0b7899 */ /* 0x000fe20008011407 */
[----:B------:R-:W-:Y:S01]  /*1b30*/  IMAD.WIDE.U32 R8, R14, UR20, R8 ;  /* 0x000000140e087c25 */ /* 0x000fe2000f8e0008 */
[----:B------:R-:W-:-:S02]  /*1b40*/  UIADD3 UR7, UP2, UP1, UR32, UR7, UR53 ;  /* 0x0000000720077290 */ /* 0x000fc4000f95e035 */
[----:B------:R-:W-:Y:S01]  /*1b50*/  ULEA.HI UR17, UR17, UR6, URZ, 0x6 ;  /* 0x0000000611117291 */ /* 0x000fe2000f8f303f */
[----:B------:R-:W-:Y:S01]  /*1b60*/  IMAD.IADD R9, R9, 0x1, R13 ;  /* 0x0000000109097824 */ /* 0x000fe200078e020d */
[----:B------:R-:W-:Y:S01]  /*1b70*/  UIADD3.X UR6, UR51, UR11, UR56, UP2, UP1 ;  /* 0x0000000b33067290 */ /* 0x000fe200097e2438 */
[----:B------:R-:W-:Y:S01]  /*1b80*/  SHF.R.S32.HI R13, RZ, 0x5, R12 ;  /* 0x00000005ff0d7819 */ /* 0x000fe2000001140c */
[----:B------:R-:W-:Y:S01]  /*1b90*/  UIADD3 UR7, UP2, UP1, UR55, UR7, UR57 ;  /* 0x0000000737077290 */ /* 0x000fe2000f95e039 */
[----:B------:R-:W-:Y:S01]  /*1ba0*/  IMAD.U32 R12, RZ, RZ, UR18 ;  /* 0x00000012ff0c7e24 */ /* 0x000fe2000f8e00ff */
[----:B------:R-:W-:Y:S01]  /*1bb0*/  USHF.R.S32.HI UR17, URZ, 0x6, UR17 ;  /* 0x000000063f117899 */ /* 0x000fe20008011411 */
[----:B------:R-:W-:Y:S01]  /*1bc0*/  IMAD.WIDE.U32 R8, R16, UR59, R8 ;  /* 0x0000003b10087c25 */ /* 0x000fe2000f8e0008 */
[----:B------:R-:W-:Y:S02]  /*1bd0*/  UIADD3.X UR11, UR54, UR6, UR49, UP2, UP1 ;  /* 0x00000006360b7290 */ /* 0x000fe400097e2431 */
[----:B------:R-:W-:Y:S01]  /*1be0*/  UISETP.LT.AND UP1, UPT, URZ, UR17, UPT ;  /* 0x000000113f00728c */ /* 0x000fe2000bf21270 */
[----:B------:R-:W-:-:S02]  /*1bf0*/  IMAD R13, R13, UR14, R27 ;  /* 0x0000000e0d0d7c24 */ /* 0x000fc4000f8e021b */
[----:B------:R-:W-:Y:S01]  /*1c00*/  IMAD.WIDE.U32 R10, R12, UR59, R10 ;  /* 0x0000003b0c0a7c25 */ /* 0x000fe2000f8e000a */
[----:B------:R-:W-:Y:S02]  /*1c10*/  USEL UR17, URZ, UR17, !UP1 ;  /* 0x000000113f117287 */ /* 0x000fe4000c800000 */
[----:B------:R-:W-:Y:S01]  /*1c20*/  IADD3 R12, P0, R13, UR7, RZ ;  /* 0x000000070d0c7c10 */ /* 0x000fe2000ff1e0ff */
[----:B------:R-:W-:Y:S01]  /*1c30*/  ULDC.64 UR6, c[0x0][0x400] ;  /* 0x0001000000067ab9 */ /* 0x000fe20000000a00 */
[----:B------:R-:W-:Y:S01]  /*1c40*/  UISETP.GT.AND UP1, UPT, UR46, UR17, UPT ;  /* 0x000000112e00728c */ /* 0x000fe2000bf24270 */
[----:B------:R-:W-:Y:S01]  /*1c50*/  VIADD R9, R9, UR13 ;  /* 0x0000000d09097c36 */ /* 0x000fe20008000000 */
[----:B------:R-:W-:Y:S01]  /*1c60*/  LEA.HI.X.SX32 R13, R13, UR11, 0x1, P0 ;  /* 0x0000000b0d0d7c11 */ /* 0x000fe200080f0eff */
[-C--:B------:R-:W-:Y:S01]  /*1c70*/  IMAD R16, R22, R14.reuse, RZ ;  /* 0x0000000e16107224 */ /* 0x080fe200078e02ff */
[----:B------:R-:W-:Y:S01]  /*1c80*/  LEA R228, P0, R12, UR6, 0x2 ;  /* 0x000000060ce47c11 */ /* 0x000fe2000f8010ff */
[----:B------:R-:W-:Y:S01]  /*1c90*/  IMAD.WIDE.U32 R8, R4, R14, R8 ;  /* 0x0000000e04087225 */ /* 0x000fe200078e0008 */
[----:B------:R-:W-:Y:S01]  /*1ca0*/  UIMAD.WIDE UR12, UR15, 0x4, UR38 ;  /* 0x000000040f0c78a5 */ /* 0x000fe2000f8e0226 */
[----:B------:R-:W-:-:S02]  /*1cb0*/  LEA R234, P3, R10, UR30, 0x1 ;  /* 0x0000001e0aea7c11 */ /* 0x000fc4000f8608ff */
[----:B------:R-:W-:Y:S01]  /*1cc0*/  LEA.HI.X R229, R12, UR7, R13, 0x2, P0 ;  /* 0x000000070ce57c11 */ /* 0x000fe200080f140d */
[----:B------:R-:W-:Y:S01]  /*1cd0*/  IMAD R16, R4, R15, R16 ;  /* 0x0000000f04107224 */ /* 0x000fe200078e0210 */
[----:B------:R-:W-:Y:S01]  /*1ce0*/  PLOP3.LUT P0, PT, PT, PT, UP1, 0x80, 0x0 ;  /* 0x000000000000781c */ /* 0x000fe20003f0f018 */
[----:B------:R-:W-:Y:S01]  /*1cf0*/  VIADD R11, R11, UR19 ;  /* 0x000000130b0b7c36 */ /* 0x000fe20008000000 */
[----:B------:R-:W-:Y:S01]  /*1d00*/  LEA R232, P2, R8, UR28, 0x1 ;  /* 0x0000001c08e87c11 */ /* 0x000fe2000f8408ff */
[----:B------:R-:W-:Y:S01]  /*1d10*/  IMAD.IADD R9, R9, 0x1, R16 ;  /* 0x0000000109097824 */ /* 0x000fe200078e0210 */
[----:B------:R-:W-:Y:S02]  /*1d20*/  UIMAD.WIDE UR6, UR21, 0x4, UR40 ;  /* 0x00000004150678a5 */ /* 0x000fe4000f8e0228 */
[----:B------:R-:W-:Y:S01]  /*1d30*/  LEA.HI.X R235, R10, UR31, R11, 0x1, P3 ;  /* 0x0000001f0aeb7c11 */ /* 0x000fe200098f0c0b */
[----:B------:R-:W-:Y:S01]  /*1d40*/  UMOV UR11, UR13 ;  /* 0x0000000d000b7c82 */ /* 0x000fe20008000000 */
[----:B------:R-:W-:-:S05]  /*1d50*/  LEA.HI.X R233, R8, UR29, R9, 0x1, P2 ;  /* 0x0000001d08e97c11 */ /* 0x000fca00090f0c09 */
        /* <DEDUP_REMOVED lines=20> */
.L_x_568:
        /* <DEDUP_REMOVED lines=19> */
.L_x_569:
        /* <DEDUP_REMOVED lines=33> */
.L_x_571:
[----:B------:R-:W-:Y:S05]  /*21e0*/  BSYNC B0 ;  /* 0x0000000000007941 */ /* 0x000fea0003800000 */
.L_x_570:
        /* <DEDUP_REMOVED lines=16> */
.L_x_573:
[----:B------:R-:W-:Y:S05]  /*22f0*/  BSYNC B0 ;  /* 0x0000000000007941 */ /* 0x000fea0003800000 */
.L_x_572:
[----:B------:R-:W-:Y:S01]  /*2300*/  UIMAD UR6, UR44, UR12, URZ ;  /* 0x0000000c2c0672a4 */ /* 0x000fe2000f8e023f */
[----:B------:R-:W-:Y:S01]  /*2310*/  IMAD.U32 R5, RZ, RZ, UR12 ;  /* 0x0000000cff057e24 */ /* 0x000fe2000f8e00ff */
[----:B------:R-:W-:Y:S01]  /*2320*/  USHF.R.S32.HI UR8, URZ, 0x1f, UR59 ;  /* 0x0000001f3f087899 */ /* 0x000fe2000801143b */
[----:B------:R-:W-:Y:S01]  /*2330*/  BSSY B0, `(.L_x_574) ;  /* 0x000001a000007945 */ /* 0x000fe20003800000 */
[----:B------:R-:W-:Y:S01]  /*2340*/  UIMAD UR6, UR24, UR13, UR6 ;  /* 0x0000000d180672a4 */ /* 0x000fe2000f8e0206 */
[----:B------:R-:W-:-:S05]  /*2350*/  IMAD.WIDE.U32 R6, R5, UR24, R6 ;  /* 0x0000001805067c25 */ /* 0x000fca000f8e0006 */
[----:B------:R-:W-:Y:S01]  /*2360*/  IMAD.U32 R5, RZ, RZ, UR6 ;  /* 0x00000006ff057e24 */ /* 0x000fe2000f8e00ff */
[----:B-12---:R-:W-:Y:S01]  /*2370*/  IADD3 R8, P2, R6, UR11, RZ ;  /* 0x0000000b06087c10 */ /* 0x006fe2000ff5e0ff */
        /* <DEDUP_REMOVED lines=21> */
.L_x_575:
[----:B------:R-:W-:Y:S05]  /*24d0*/  BSYNC B0 ;  /* 0x0000000000007941 */ /* 0x000fea0003800000 */
.L_x_574:
        /* <DEDUP_REMOVED lines=17> */
.L_x_567:
        /* <DEDUP_REMOVED lines=17> */
[----:B------:R-:W-:Y:S01]  /*2700*/  ULDC.64 UR18, c[0x0][0x268] ;  /* 0x00009a0000127ab9 */ /* 0x000fe20000000a00 */
[----:B------:R-:W-:Y:S01]  /*2710*/  IADD3 R8, P1, R6, UR37, RZ ;  /* 0x0000002506087c10 */ /* 0x000fe2000ff3e0ff */
[----:B------:R-:W-:Y:S01]  /*2720*/  IMAD.U32 R6, RZ, RZ, UR16 ;  /* 0x00000010ff067e24 */ /* 0x000fe2000f8e00ff */
[----:B------:R-:W-:Y:S01]  /*2730*/  IADD3.X R11, R9, UR45, R11, P3, !PT ;  /* 0x0000002d090b7c10 */ /* 0x000fe20009ffe40b */
[----:B------:R-:W-:Y:S01]  /*2740*/  IMAD R12, R17, UR20, RZ ;  /* 0x00000014110c7c24 */ /* 0x000fe2000f8e02ff */
[----:B------:R-:W-:Y:S01]  /*2750*/  USHF.L.U32 UR16, UR43, 0x6, URZ ;  /* 0x000000062b107899 */ /* 0x000fe2000800063f */
[----:B------:R-:W-:Y:S01]  /*2760*/  IMAD.SHL.U32 R15, R15, 0x40, RZ ;  /* 0x000000400f0f7824 */ /* 0x000fe200078e00ff */
[----:B------:R-:W-:Y:S01]  /*2770*/  IADD3.X R9, R7, UR47, R6, P1, !PT ;  /* 0x0000002f07097c10 */ /* 0x000fe20008ffe406 */
[----:B------:R-:W-:Y:S01]  /*2780*/  IMAD R6, R17, UR18, RZ ;  /* 0x0000001211067c24 */ /* 0x000fe2000f8e02ff */
[----:B------:R-:W-:Y:S01]  /*2790*/  ISETP.GE.AND P1, PT, R4, UR14, PT ;  /* 0x0000000e04007c0c */ /* 0x000fe2000bf26270 */
[----:B------:R-:W-:Y:S01]  /*27a0*/  IMAD.WIDE.U32 R16, R14, 0x40, RZ ;  /* 0x000000400e107825 */ /* 0x000fe200078e00ff */
[----:B------:R-:W-:Y:S01]  /*27b0*/  @!P0 IADD3 R18, P3, R4, 0x20, RZ ;  /* 0x0000002004128810 */ /* 0x000fe20007f7e0ff */
[----:B------:R-:W-:-:S02]  /*27c0*/  UIMAD.WIDE.U32 UR14, UR42, 0x40, URZ ;  /* 0x000000402a0e78a5 */ /* 0x000fc4000f8e003f */
[C---:B------:R-:W-:Y:S01]  /*27d0*/  IMAD R7, R5.reuse, UR19, R6 ;  /* 0x0000001305077c24 */ /* 0x040fe2000f8e0206 */
[----:B------:R-:W-:Y:S01]  /*27e0*/  @!P2 IADD3 R6, P4, R232, R16, RZ ;  /* 0x00000010e806a210 */ /* 0x000fe20007f9e0ff */
[----:B------:R-:W-:Y:S01]  /*27f0*/  IMAD.WIDE.U32 R8, R5, UR18, R8 ;  /* 0x0000001205087c25 */ /* 0x000fe2000f8e0008 */
[----:B------:R-:W-:-:S03]  /*2800*/  ULDC UR28, c[0x0][0x270] ;  /* 0x00009c00001c7ab9 */ /* 0x000fc60000000800 */
[----:B------:R-:W-:Y:S02]  /*2810*/  IMAD.MOV.U32 R241, RZ, RZ, 0x7f800000 ;  /* 0x7f800000fff17424 */ /* 0x000fe400078e00ff */
[----:B------:R-:W-:Y:S01]  /*2820*/  IMAD.MOV.U32 R242, RZ, RZ, 0x7f800000 ;  /* 0x7f800000fff27424 */ /* 0x000fe200078e00ff */
[----:B------:R-:W-:Y:S01]  /*2830*/  CS2R R190, SRZ ;  /* 0x0000000000be7805 */ /* 0x000fe2000001ff00 */
[----:B------:R-:W-:Y:S01]  /*2840*/  IMAD.IADD R9, R9, 0x1, R7 ;  /* 0x0000000109097824 */ /* 0x000fe200078e0207 */
[----:B------:R-:W-:Y:S01]  /*2850*/  @!P2 IADD3.X R7, R233, R17, R15, P4, !PT ;  /* 0x00000011e907a210 */ /* 0x000fe200027fe40f */
[C---:B------:R-:W-:Y:S01]  /*2860*/  IMAD R12, R5.reuse, UR21, R12 ;  /* 0x00000015050c7c24 */ /* 0x040fe2000f8e020c */
[----:B------:R-:W-:Y:S01]  /*2870*/  PLOP3.LUT P4, PT, PT, PT, UP4, 0x80, 0x0 ;  /* 0x000000000000781c */ /* 0x000fe20003f8f048 */
[----:B------:R-:W-:Y:S01]  /*2880*/  IMAD.WIDE.U32 R10, R5, UR20, R10 ;  /* 0x00000014050a7c25 */ /* 0x000fe2000f8e000a */
[----:B------:R-:W-:Y:S02]  /*2890*/  CS2R R188, SRZ ;  /* 0x0000000000bc7805 */ /* 0x000fe4000001ff00 */
[----:B------:R-:W-:-:S02]  /*28a0*/  CS2R R194, SRZ ;  /* 0x0000000000c27805 */ /* 0x000fc4000001ff00 */
[----:B------:R-:W-:Y:S01]  /*28b0*/  CS2R R192, SRZ ;  /* 0x0000000000c07805 */ /* 0x000fe2000001ff00 */
[----:B------:R-:W-:Y:S01]  /*28c0*/  IMAD.IADD R11, R11, 0x1, R12 ;  /* 0x000000010b0b7824 */ /* 0x000fe200078e020c */
[----:B------:R-:W-:Y:S01]  /*28d0*/  CS2R R186, SRZ ;  /* 0x0000000000ba7805 */ /* 0x000fe2000001ff00 */
[----:B------:R-:W-:Y:S01]  /*28e0*/  @!P0 IMAD.X R5, RZ, RZ, R22, P3 ;  /* 0x000000ffff058224 */ /* 0x000fe200018e0616 */
[C---:B------:R-:W-:Y:S01]  /*28f0*/  @!P0 IADD3 R12, P3, R4.reuse, 0x20, RZ ;  /* 0x00000020040c8810 */ /* 0x040fe20007f7e0ff */
[----:B------:R-:W-:Y:S01]  /*2900*/  @!P0 IMAD.MOV.U32 R14, RZ, RZ, R10 ;  /* 0x000000ffff0e8224 */ /* 0x000fe200078e000a */
[----:B------:R-:W-:Y:S01]  /*2910*/  CS2R R184, SRZ ;  /* 0x0000000000b87805 */ /* 0x000fe2000001ff00 */
[--C-:B------:R-:W-:Y:S01]  /*2920*/  @!P0 IMAD.MOV.U32 R15, RZ, RZ, R11.reuse ;  /* 0x000000ffff0f8224 */ /* 0x100fe200078e000b */
[----:B------:R-:W-:Y:S01]  /*2930*/  CS2R R182, SRZ ;  /* 0x0000000000b67805 */ /* 0x000fe2000001ff00 */
[----:B------:R-:W-:Y:S01]  /*2940*/  @!P0 IMAD.X R13, RZ, RZ, R22, P3 ;  /* 0x000000ffff0d8224 */ /* 0x000fe200018e0616 */
[C---:B------:R-:W-:Y:S01]  /*2950*/  ISETP.GE.AND P3, PT, R4.reuse, UR13, PT ;  /* 0x0000000d04007c0c */ /* 0x040fe2000bf66270 */
[----:B------:R-:W-:Y:S01]  /*2960*/  @P4 BAR.SYNC.DEFER_BLOCKING 0x0 ;  /* 0x0000000000004b1d */ /* 0x000fe20000010000 */
[----:B------:R-:W-:-:S04]  /*2970*/  @!P1 IMAD.WIDE.U32 R16, R4, UR26, R10 ;  /* 0x0000001a04109c25 */ /* 0x000fc8000f8e000a */
[----:B------:R-:W-:-:S03]  /*2980*/  @!P0 IMAD R5, R5, UR26, RZ ;  /* 0x0000001a05058c24 */ /* 0x000fc6000f8e02ff */
[----:B------:R-:W2:Y:S01]  /*2990*/  @!P1 LDC.64 R10, c[0x0][0x218] ;  /* 0x00008600ff0a9b82 */ /* 0x000ea20000000a00 */
[----:B------:R-:W-:Y:S01]  /*29a0*/  @!P0 IMAD.MOV.U32 R20, RZ, RZ, R8 ;  /* 0x000000ffff148224 */ /* 0x000fe200078e0008 */
[----:B------:R-:W-:Y:S01]  /*29b0*/  CS2R R180, SRZ ;  /* 0x0000000000b47805 */ /* 0x000fe2000001ff00 */
[----:B------:R-:W-:Y:S01]  /*29c0*/  @!P0 IMAD R28, R18, UR27, R5 ;  /* 0x0000001b121c8c24 */ /* 0x000fe2000f8e0205 */
[----:B------:R-:W-:Y:S01]  /*29d0*/  CS2R R174, SRZ ;  /* 0x0000000000ae7805 */ /* 0x000fe2000001ff00 */
[----:B------:R-:W-:Y:S01]  /*29e0*/  @!P1 IMAD R5, R22, UR26, RZ ;  /* 0x0000001a16059c24 */ /* 0x000fe2000f8e02ff */
[----:B------:R-:W-:Y:S01]  /*29f0*/  CS2R R172, SRZ ;  /* 0x0000000000ac7805 */ /* 0x000fe2000001ff00 */
[----:B------:R-:W-:Y:S01]  /*2a00*/  @!P0 IMAD.WIDE.U32 R18, R18, UR26, R14 ;  /* 0x0000001a12128c25 */ /* 0x000fe2000f8e000e */
[----:B------:R-:W-:Y:S02]  /*2a10*/  CS2R R178, SRZ ;  /* 0x0000000000b27805 */ /* 0x000fe4000001ff00 */
[----:B------:R-:W-:-:S02]  /*2a20*/  CS2R R176, SRZ ;  /* 0x0000000000b07805 */ /* 0x000fc4000001ff00 */
[----:B------:R-:W-:Y:S01]  /*2a30*/  CS2R R170, SRZ ;  /* 0x0000000000aa7805 */ /* 0x000fe2000001ff00 */
[----:B------:R-:W-:Y:S01]  /*2a40*/  @!P1 IMAD R25, R4, UR27, R5 ;  /* 0x0000001b04199c24 */ /* 0x000fe2000f8e0205 */
[----:B------:R-:W-:Y:S01]  /*2a50*/  CS2R R168, SRZ ;  /* 0x0000000000a87805 */ /* 0x000fe2000001ff00 */
[----:B------:R-:W-:Y:S01]  /*2a60*/  @!P1 IMAD R14, R22, UR22, RZ ;  /* 0x00000016160e9c24 */ /* 0x000fe2000f8e02ff */
[----:B------:R-:W-:Y:S01]  /*2a70*/  CS2R R166, SRZ ;  /* 0x0000000000a67805 */ /* 0x000fe2000001ff00 */
[----:B------:R-:W-:Y:S01]  /*2a80*/  @!P0 IMAD R5, R13, UR22, RZ ;  /* 0x000000160d058c24 */ /* 0x000fe2000f8e02ff */
[----:B------:R-:W3:Y:S01]  /*2a90*/  @!P0 LDC.64 R22, c[0x0][0x220] ;  /* 0x00008800ff168b82 */ /* 0x000ee20000000a00 */
[----:B------:R-:W-:Y:S01]  /*2aa0*/  @!P1 IMAD R26, R4, UR23, R14 ;  /* 0x00000017041a9c24 */ /* 0x000fe2000f8e020e */
[----:B------:R4:W-:Y:S01]  /*2ab0*/  @P3 STS.128 [R231+0x8000], RZ ;  /* 0x008000ffe7003388 */ /* 0x0009e20000000c00 */
[----:B------:R-:W-:Y:S01]  /*2ac0*/  @!P0 IMAD R24, R12, UR23, R5 ;  /* 0x000000170c188c24 */ /* 0x000fe2000f8e0205 */
[----:B------:R-:W-:Y:S01]  /*2ad0*/  CS2R R164, SRZ ;  /* 0x0000000000a47805 */ /* 0x000fe2000001ff00 */
[----:B------:R-:W-:Y:S01]  /*2ae0*/  @!P1 IMAD.WIDE.U32 R14, R4, UR22, R8 ;  /* 0x00000016040e9c25 */ /* 0x000fe2000f8e0008 */
[----:B------:R4:W-:Y:S01]  /*2af0*/  @P3 STS.128 [R231+0xa000], RZ ;  /* 0x00a000ffe7003388 */ /* 0x0009e20000000c00 */
[----:B------:R-:W-:-:S02]  /*2b00*/  @!P2 IADD3 R4, P4, R234, UR14, RZ ;  /* 0x0000000eea04ac10 */ /* 0x000fc4000ff9e0ff */
[----:B------:R-:W-:Y:S01]  /*2b10*/  CS2R R158, SRZ ;  /* 0x00000000009e7805 */ /* 0x000fe2000001ff00 */
[----:B------:R-:W-:Y:S01]  /*2b20*/  IMAD.U32 R5, RZ, RZ, UR16 ;  /* 0x00000010ff057e24 */ /* 0x000fe2000f8e00ff */
[----:B------:R4:W-:Y:S01]  /*2b30*/  @P3 STS.128 [R231+0xc000], RZ ;  /* 0x00c000ffe7003388 */ /* 0x0009e20000000c00 */
[----:B------:R-:W-:Y:S01]  /*2b40*/  @!P0 IMAD.MOV.U32 R21, RZ, RZ, R9 ;  /* 0x000000ffff158224 */ /* 0x000fe200078e0009 */
[----:B--2---:R-:W-:Y:S01]  /*2b50*/  @!P1 LEA R10, P5, R16, R10, 0x1 ;  /* 0x0000000a100a9211 */ /* 0x004fe200078a08ff */
[----:B------:R-:W2:Y:S01]  /*2b60*/  @!P0 LDC.64 R8, c[0x0][0x218] ;  /* 0x00008600ff088b82 */ /* 0x000ea20000000a00 */
[----:B------:R4:W-:Y:S01]  /*2b70*/  @P3 STS.128 [R231+0xe000], RZ ;  /* 0x00e000ffe7003388 */ /* 0x0009e20000000c00 */
[----:B------:R-:W-:Y:S01]  /*2b80*/  @!P2 IADD3.X R5, R235, UR15, R5, P4, !PT ;  /* 0x0000000feb05ac10 */ /* 0x000fe2000a7fe405 */
[----:B------:R-:W-:Y:S01]  /*2b90*/  @!P0 IMAD.WIDE.U32 R12, R12, UR22, R20 ;  /* 0x000000160c0c8c25 */ /* 0x000fe2000f8e0014 */
[----:B------:R-:W-:Y:S01]  /*2ba0*/  UIADD3 UR20, UR25, 0x40, UR24 ;  /* 0x0000004019147890 */ /* 0x000fe2000fffe018 */
[----:B------:R-:W-:Y:S01]  /*2bb0*/  @!PT LDS RZ, [RZ] ;  /* 0x00000000fffff984 */ /* 0x000fe20000000800 */
[----:B------:R-:W-:Y:S01]  /*2bc0*/  @!PT LDS RZ, [RZ] ;  /* 0x00000000fffff984 */ /* 0x000fe20000000800 */
[----:B------:R-:W-:Y:S01]  /*2bd0*/  @!PT LDS RZ, [RZ] ;  /* 0x00000000fffff984 */ /* 0x000fe20000000800 */
[----:B------:R-:W-:Y:S01]  /*2be0*/  @!P3 LDGSTS.E.BYPASS.LTC128B.128 [R231+0x8000], desc[UR4][R232.64] ;  /* 0x08000000e8e7bfae */ /* 0x000fe2000b901d44 */
[----:B------:R-:W-:Y:S01]  /*2bf0*/  CS2R R156, SRZ ;  /* 0x00000000009c7805 */ /* 0x000fe2000001ff00 */
[----:B------:R-:W-:Y:S01]  /*2c00*/  @!P0 IMAD.IADD R13, R13, 0x1, R24 ;  /* 0x000000010d0d8824 */ /* 0x000fe200078e0218 */
[----:B------:R-:W1:Y:S01]  /*2c10*/  @!P1 LDC.64 R20, c[0x0][0x220] ;  /* 0x00008800ff149b82 */ /* 0x000e620000000a00 */
[----:B------:R-:W-:Y:S01]  /*2c20*/  @!P3 LDGSTS.E.BYPASS.LTC128B.128 [R231+0xa000], desc[UR4][R232.64+0x80] ;  /* 0x0a000080e8e7bfae */ /* 0x000fe2000b901d44 */
[----:B------:R-:W-:Y:S01]  /*2c30*/  IMAD.SHL.U32 R251, R248, 0x20, RZ ;  /* 0x00000020f8fb7824 */ /* 0x000fe200078e00ff */
[----:B------:R-:W-:-:S02]  /*2c40*/  CS2R R162, SRZ ;  /* 0x0000000000a27805 */ /* 0x000fc4000001ff00 */
[----:B------:R-:W-:Y:S01]  /*2c50*/  CS2R R160, SRZ ;  /* 0x0000000000a07805 */ /* 0x000fe2000001ff00 */
[----:B------:R-:W-:Y:S01]  /*2c60*/  @!P3 LDGSTS.E.BYPASS.LTC128B.128 [R231+0xc000], desc[UR4][R232.64+0x100] ;  /* 0x0c000100e8e7bfae */ /* 0x000fe2000b901d44 */
[----:B------:R-:W-:Y:S02]  /*2c70*/  CS2R R154, SRZ ;  /* 0x00000000009a7805 */ /* 0x000fe4000001ff00 */
[----:B------:R-:W-:Y:S02]  /*2c80*/  CS2R R152, SRZ ;  /* 0x0000000000987805 */ /* 0x000fe4000001ff00 */
[----:B------:R-:W-:Y:S01]  /*2c90*/  CS2R R150, SRZ ;  /* 0x0000000000967805 */ /* 0x000fe2000001ff00 */
[----:B------:R-:W-:Y:S01]  /*2ca0*/  @!P3 LDGSTS.E.BYPASS.LTC128B.128 [R231+0xe000], desc[UR4][R232.64+0x180] ;  /* 0x0e000180e8e7bfae */ /* 0x000fe2000b901d44 */
[----:B------:R-:W-:Y:S02]  /*2cb0*/  CS2R R148, SRZ ;  /* 0x0000000000947805 */ /* 0x000fe4000001ff00 */
[----:B------:R-:W-:-:S02]  /*2cc0*/  CS2R R142, SRZ ;  /* 0x00000000008e7805 */ /* 0x000fc4000001ff00 */
[----:B------:R-:W-:Y:S01]  /*2cd0*/  CS2R R140, SRZ ;  /* 0x00000000008c7805 */ /* 0x000fe2000001ff00 */
[----:B------:R4:W-:Y:S01]  /*2ce0*/  @P2 STS.128 [R231+0x9000], RZ ;  /* 0x009000ffe7002388 */ /* 0x0009e20000000c00 */
[----:B------:R-:W-:Y:S02]  /*2cf0*/  CS2R R146, SRZ ;  /* 0x0000000000927805 */ /* 0x000fe4000001ff00 */
[----:B------:R-:W-:Y:S02]  /*2d00*/  CS2R R144, SRZ ;  /* 0x0000000000907805 */ /* 0x000fe4000001ff00 */
[----:B--2---:R-:W-:Y:S01]  /*2d10*/  @!P0 LEA R8, P4, R18, R8, 0x1 ;  /* 0x0000000812088211 */ /* 0x004fe200078808ff */
        /* <DEDUP_REMOVED lines=23> */
[----:B------:R-:W-:Y:S01]  /*2e90*/  @!P2 LDGSTS.E.BYPASS.LTC128B.128 [R231+0xd000], desc[UR4][R6.64+0x100] ;  /* 0x0d00010006e7afae */ /* 0x000fe2000b901d44 */
[----:B------:R-:W-:Y:S02]  /*2ea0*/  CS2R R64, SRZ ;  /* 0x0000000000407805 */ /* 0x000fe4000001ff00 */
[----:B------:R-:W-:Y:S02]  /*2eb0*/  CS2R R58, SRZ ;  /* 0x00000000003a7805 */ /* 0x000fe4000001ff00 */
[----:B------:R-:W-:Y:S01]  /*2ec0*/  CS2R R56, SRZ ;  /* 0x0000000000387805 */ /* 0x000fe2000001ff00 */
[----:B------:R2:W-:Y:S01]  /*2ed0*/  @!P2 LDGSTS.E.BYPASS.LTC128B.128 [R231+0xf000], desc[UR4][R6.64+0x180] ;  /* 0x0f00018006e7afae */ /* 0x0005e2000b901d44 */
[----:B------:R-:W-:Y:S02]  /*2ee0*/  CS2R R54, SRZ ;  /* 0x0000000000367805 */ /* 0x000fe4000001ff00 */
[----:B------:R-:W-:-:S02]  /*2ef0*/  CS2R R52, SRZ ;  /* 0x0000000000347805 */ /* 0x000fc4000001ff00 */
[----:B------:R-:W-:Y:S01]  /*2f00*/  CS2R R46, SRZ ;  /* 0x00000000002e7805 */ /* 0x000fe2000001ff00 */
[----:B------:R4:W-:Y:S01]  /*2f10*/  @P3 STS.128 [R231], RZ ;  /* 0x000000ffe7003388 */ /* 0x0009e20000000c00 */
        /* <DEDUP_REMOVED lines=12> */
[----:B------:R-:W-:Y:S01]  /*2fe0*/  CS2R R32, SRZ ;  /* 0x0000000000207805 */ /* 0x000fe2000001ff00 */
[----:B------:R-:W-:Y:S01]  /*2ff0*/  ULDC UR35, c[0x0][0x2dc] ;  /* 0x0000b70000237ab9 */ /* 0x000fe20000000800 */
[----:B------:R-:W-:Y:S01]  /*3000*/  ULDC.U8 UR15, c[0x0][0x388] ;  /* 0x0000e200000f7ab9 */ /* 0x000fe20000000000 */
[----:B------:R-:W-:Y:S01]  /*3010*/  @!PT LDS RZ, [RZ] ;  /* 0x00000000fffff984 */ /* 0x000fe20000000800 */
[----:B------:R-:W-:Y:S01]  /*3020*/  @!PT LDS RZ, [RZ] ;  /* 0x00000000fffff984 */ /* 0x000fe20000000800 */
[----:B------:R-:W-:Y:S01]  /*3030*/  @!PT LDS RZ, [RZ] ;  /* 0x00000000fffff984 */ /* 0x000fe20000000800 */
[----:B------:R-:W-:Y:S04]  /*3040*/  @!P3 LDGSTS.E.BYPASS.LTC128B.128 [R231], desc[UR4][R234.64] ;  /* 0x00000000eae7bfae */ /* 0x000fe8000b901d44 */
[----:B------:R-:W-:Y:S01]  /*3050*/  @!P3 LDGSTS.E.BYPASS.LTC128B.128 [R231+0x2000], desc[UR4][R234.64+0x80] ;  /* 0x02000080eae7bfae */ /* 0x000fe2000b901d44 */
[----:B--2---:R-:W-:-:S03]  /*3060*/  @!P1 IMAD.IADD R6, R17, 0x1, R25 ;  /* 0x0000000111069824 */ /* 0x004fc600078e0219 */
[----:B------:R-:W-:Y:S01]  /*3070*/  @!P3 LDGSTS.E.BYPASS.LTC128B.128 [R231+0x4000], desc[UR4][R234.64+0x100] ;  /* 0x04000100eae7bfae */ /* 0x000fe2000b901d44 */
[----:B------:R-:W-:-:S03]  /*3080*/  @!P0 IMAD.IADD R7, R19, 0x1, R28 ;  /* 0x0000000113078824 */ /* 0x000fc600078e021c */
[----:B------:R-:W-:Y:S01]  /*3090*/  @!P3 LDGSTS.E.BYPASS.LTC128B.128 [R231+0x6000], desc[UR4][R234.64+0x180] ;  /* 0x06000180eae7bfae */ /* 0x000fe2000b901d44 */
[----:B------:R-:W-:Y:S02]  /*30a0*/  @!P1 LEA.HI.X R11, R16, R11, R6, 0x1, P5 ;  /* 0x0000000b100b9211 */ /* 0x000fe400028f0c06 */
[----:B------:R-:W-:Y:S01]  /*30b0*/  @!P0 LEA.HI.X R9, R18, R9, R7, 0x1, P4 ;  /* 0x0000000912098211 */ /* 0x000fe200020f0c07 */
[----:B------:R4:W-:Y:S01]  /*30c0*/  @P2 STS.128 [R231+0x1000], RZ ;  /* 0x001000ffe7002388 */ /* 0x0009e20000000c00 */
[----:B-1----:R-:W-:-:S03]  /*30d0*/  @!P1 LEA R6, P3, R14, R20, 0x1 ;  /* 0x000000140e069211 */ /* 0x002fc600078608ff */
        /* <DEDUP_REMOVED lines=21> */
[----:B---3--:R-:W-:-:S03]  /*3230*/  @!P0 LEA R4, P2, R12, R22, 0x1 ;  /* 0x000000160c048211 */ /* 0x008fc600078408ff */
[----:B------:R1:W-:Y:S01]  /*3240*/  @!P1 LDGSTS.E.BYPASS.LTC128B.128 [R231+0x16000], desc[UR4][R10.64+0x180] ;  /* 0x160001800ae79fae */ /* 0x0003e2000b901d44 */
[----:B------:R-:W-:Y:S02]  /*3250*/  @!P1 LEA.HI.X R7, R14, R21, R5, 0x1, P3 ;  /* 0x000000150e079211 */ /* 0x000fe400018f0c05 */
[----:B------:R-:W-:Y:S01]  /*3260*/  @!P0 LEA.HI.X R5, R12, R23, R13, 0x1, P2 ;  /* 0x000000170c058211 */ /* 0x000fe200010f0c0d */
        /* <DEDUP_REMOVED lines=9> */
[----:B-1----:R-:W1:Y:S03]  /*3300*/  LDC.64 R10, c[0x0][0x3b8] ;  /* 0x0000ee00ff0a7b82 */ /* 0x002e660000000a00 */
        /* <DEDUP_REMOVED lines=23> */
[----:B------:R2:W-:Y:S01]  /*3480*/  @!P0 LDGSTS.E.BYPASS.LTC128B.128 [R231+0x1f000], desc[UR4][R4.64+0x180] ;  /* 0x1f00018004e78fae */ /* 0x0005e2000b901d44 */
[----:B------:R-:W-:-:S03]  /*3490*/  ISETP.GE.AND P1, PT, R236, UR13, PT ;  /* 0x0000000dec007c0c */ /* 0x000fc6000bf26270 */
[----:B------:R-:W0:Y:S04]  /*34a0*/  LDGDEPBAR ;  /* 0x00000000000079af */ /* 0x000e280000000000 */
[----:B-1----:R-:W3:Y:S04]  /*34b0*/  LDG.E.64 R8, desc[UR4][R10.64] ;  /* 0x000000040a087981 */ /* 0x002ee8000c1e1b00 */
[----:B------:R-:W4:Y:S01]  /*34c0*/  LDG.E.64 R6, desc[UR4][R10.64+0x8] ;  /* 0x000008040a067981 */ /* 0x000f22000c1e1b00 */
[----:B--2---:R-:W-:-:S05]  /*34d0*/  VIADD R4, R236, 0x8 ;  /* 0x00000008ec047836 */ /* 0x004fca0000000000 */
[----:B------:R-:W-:Y:S01]  /*34e0*/  ISETP.GE.AND P0, PT, R4, UR13, PT ;  /* 0x0000000d04007c0c */ /* 0x000fe2000bf06270 */
[----:B------:R-:W-:Y:S01]  /*34f0*/  IMAD.MOV.U32 R4, RZ, RZ, 0x4 ;  /* 0x00000004ff047424 */ /* 0x000fe200078e00ff */
[----:B------:R-:W-:-:S03]  /*3500*/  UIMAD UR13, UR48, UR28, UR59 ;  /* 0x0000001c300d72a4 */ /* 0x000fc6000f8e023b */
[----:B------:R-:W-:Y:S01]  /*3510*/  IMAD.WIDE R4, R236, R4, UR6 ;  /* 0x00000006ec047e25 */ /* 0x000fe2000f8e0204 */
[----:B------:R-:W-:-:S04]  /*3520*/  USHF.L.U32 UR13, UR13, 0x5, URZ ;  /* 0x000000050d0d7899 */ /* 0x000fc8000800063f */
[----:B------:R-:W5:Y:S01]  /*3530*/  @!P1 LDG.E R241, desc[UR4][R4.64] ;  /* 0x0000000404f19981 */ /* 0x000f62000c1e1900 */
[----:B------:R-:W-:-:S03]  /*3540*/  USHF.R.S32.HI UR14, URZ, 0x1f, UR13 ;  /* 0x0000001f3f0e7899 */ /* 0x000fc6000801140d */
[----:B------:R1:W5:Y:S01]  /*3550*/  @!P0 LDG.E R242, desc[UR4][R4.64+0x20] ;  /* 0x0000200404f28981 */ /* 0x000362000c1e1900 */
[----:B------:R-:W-:Y:S02]  /*3560*/  CS2R R28, SRZ ;  /* 0x00000000001c7805 */ /* 0x000fe4000001ff00 */
[----:B------:R-:W-:Y:S02]  /*3570*/  CS2R R24, SRZ ;  /* 0x0000000000187805 */ /* 0x000fe4000001ff00 */
[----:B------:R-:W-:Y:S02]  /*3580*/  CS2R R22, SRZ ;  /* 0x0000000000167805 */ /* 0x000fe4000001ff00 */
[----:B------:R-:W-:Y:S01]  /*3590*/  CS2R R20, SRZ ;  /* 0x0000000000147805 */ /* 0x000fe2000001ff00 */
[----:B------:R-:W-:Y:S01]  /*35a0*/  UIADD3 UR20, UR20, -UR9, URZ ;  /* 0x8000000914147290 */ /* 0x000fe2000fffe03f */
[----:B-1----:R-:W-:Y:S02]  /*35b0*/  SHF.R.S32.HI R4, RZ, 0x1f, R27 ;  /* 0x0000001fff047819 */ /* 0x002fe4000001141b */
[----:B---3--:R-:W-:-:S02]  /*35c0*/  R2UR UR18, R9 ;  /* 0x00000000091272ca */ /* 0x008fc400000e0000 */
[----:B------:R-:W-:Y:S02]  /*35d0*/  R2UR UR19, R8 ;  /* 0x00000000081372ca */ /* 0x000fe400000e0000 */
[----:B----4-:R-:W-:Y:S02]  /*35e0*/  IADD3 R244, P1, P0, R6, UR13, R27 ;  /* 0x0000000d06f47c10 */ /* 0x010fe4000f83e01b */
[----:B------:R-:W-:-:S03]  /*35f0*/  CS2R R26, SRZ ;  /* 0x00000000001a7805 */ /* 0x000fc6000001ff00 */
[----:B------:R-:W-:Y:S01]  /*3600*/  IMAD.WIDE.U32 R244, R244, -0x2daee0ad, RZ ;  /* 0xd2511f53f4f47825 */ /* 0x000fe200078e00ff */
[----:B------:R-:W-:Y:S01]  /*3610*/  IADD3.X R247, R7, UR14, R4, P1, P0 ;  /* 0x0000000e07f77c10 */ /* 0x000fe20008fe0404 */
[----:B------:R-:W-:Y:S02]  /*3620*/  ULDC UR14, c[0x0][0x2ec] ;  /* 0x0000bb00000e7ab9 */ /* 0x000fe40000000800 */
[----:B------:R-:W-:Y:S02]  /*3630*/  UIADD3 UR32, UR18, -0x4498517b, URZ ;  /* 0xbb67ae8512207890 */ /* 0x000fe4000fffe03f */
[----:B------:R-:W-:Y:S02]  /*3640*/  UIADD3 UR33, UR19, -0x61c88647, URZ ;  /* 0x9e3779b913217890 */ /* 0x000fe4000fffe03f */
[----:B------:R-:W-:Y:S02]  /*3650*/  UIADD3 UR31, UR19, 0x3c6ef372, URZ ;  /* 0x3c6ef372131f7890 */ /* 0x000fe4000fffe03f */
[----:B------:R-:W-:-:S02]  /*3660*/  UIADD3 UR30, UR18, 0x76cf5d0a, URZ ;  /* 0x76cf5d0a121e7890 */ /* 0x000fc4000fffe03f */
[----:B------:R-:W-:Y:S02]  /*3670*/  UIADD3 UR29, UR19, -0x255992d5, URZ ;  /* 0xdaa66d2b131d7890 */ /* 0x000fe4000fffe03f */
[----:B------:R-:W-:Y:S02]  /*3680*/  UIADD3 UR28, UR18, 0x32370b8f, URZ ;  /* 0x32370b8f121c7890 */ /* 0x000fe4000fffe03f */
[----:B------:R-:W-:Y:S02]  /*3690*/  UIADD3 UR27, UR19, 0x78dde6e4, URZ ;  /* 0x78dde6e4131b7890 */ /* 0x000fe4000fffe03f */
[----:B------:R-:W-:Y:S02]  /*36a0*/  UIADD3 UR26, UR18, -0x126145ec, URZ ;  /* 0xed9eba14121a7890 */ /* 0x000fe4000fffe03f */
[----:B------:R-:W-:Y:S02]  /*36b0*/  UIADD3 UR24, UR19, 0x1715609d, URZ ;  /* 0x1715609d13187890 */ /* 0x000fe4000fffe03f */
[----:B------:R-:W-:-:S02]  /*36c0*/  UIADD3 UR23, UR18, -0x56f99767, URZ ;  /* 0xa906689912177890 */ /* 0x000fc4000fffe03f */
[----:B------:R-:W-:Y:S02]  /*36d0*/  UIADD3 UR22, UR19, -0x4ab325aa, URZ ;  /* 0xb54cda5613167890 */ /* 0x000fe4000fffe03f */
[----:B------:R-:W-:-:S12]  /*36e0*/  UIADD3 UR21, UR18, 0x646e171e, URZ ;  /* 0x646e171e12157890 */ /* 0x000fd8000fffe03f */
.L_x_579:
[----:B------:R-:W0:Y:S01]  /*36f0*/  LDGDEPBAR ;  /* 0x00000000000079af */ /* 0x000e220000000000 */
[----:B------:R-:W-:Y:S01]  /*3700*/  USHF.L.U32 UR13, UR8, 0x6, URZ ;  /* 0x00000006080d7899 */ /* 0x000fe2000800063f */
[----:B------:R-:W-:Y:S01]  /*3710*/  IMAD.MOV.U32 R113, RZ, RZ, 0x8 ;  /* 0x00000008ff717424 */ /* 0x000fe200078e00ff */
[----:B------:R-:W-:Y:S01]  /*3720*/  USHF.L.U32 UR16, UR10, 0x6, URZ ;  /* 0x000000060a107899 */ /* 0x000fe2000800063f */
[----:B-----5:R-:W-:Y:S01]  /*3730*/  FSETP.NEU.FTZ.AND P5, PT, R241, -INF , PT ;  /* 0xff800000f100780b */ /* 0x020fe20003fbd000 */
[----:B------:R-:W-:Y:S01]  /*3740*/  UISETP.GE.AND UP0, UPT, UR13, UR20, UPT ;  /* 0x000000140d00728c */ /* 0x000fe2000bf06270 */
[----:B------:R-:W-:Y:S01]  /*3750*/  FSETP.NEU.FTZ.AND P0, PT, R242, -INF , PT ;  /* 0xff800000f200780b */ /* 0x000fe20003f1d000 */
[----:B------:R-:W-:Y:S02]  /*3760*/  UIADD3 UR16, UR16, 0x40, URZ ;  /* 0x0000004010107890 */ /* 0x000fe4000fffe03f */
[----:B------:R-:W-:Y:S02]  /*3770*/  UISETP.GT.AND UP1, UPT, UR8, UR17, UPT ;  /* 0x000000110800728c */ /* 0x000fe4000bf24270 */
        /* <DEDUP_REMOVED lines=110> */
[C---:B-1----:R-:W-:Y:S01]  /*3e60*/  HMMA.16816.F32.BF16 R4, R100.reuse, R104, R4 ;  /* 0x000000686404723c */ /* 0x042fe20000041804 */
[----:B------:R-:W-:Y:S04]  /*3e70*/  IMAD.U32 R96, RZ, RZ, UR13 ;  /* 0x0000000dff607e24 */ /* 0x000fe8000f8e00ff */
[----:B------:R-:W-:Y:S01]  /*3e80*/  IMAD R90, R88, 0x2, R248 ;  /* 0x00000002585a7824 */ /* 0x000fe200078e02f8 */
[C---:B------:R-:W-:Y:S05]  /*3e90*/  HMMA.16816.F32.BF16 R8, R100.reuse, R106, R8 ;  /* 0x0000006a6408723c */ /* 0x040fea0000041808 */
[----:B------:R-:W-:Y:S01]  /*3ea0*/  LOP3.LUT R104, R245, UR18, R90, 0x96, !PT ;  /* 0x00000012f5687c12 */ /* 0x000fe2000f8e965a */
[C---:B--2---:R-:W-:Y:S05]  /*3eb0*/  HMMA.16816.F32.BF16 R12, R100.reuse, R84, R12 ;  /* 0x00000054640c723c */ /* 0x044fea000004180c */
[----:B------:R-:W-:Y:S01]  /*3ec0*/  IMAD R88, R89, 0x4, R250 ;  /* 0x0000000459587824 */ /* 0x000fe200078e02fa */
[----:B------:R-:W-:Y:S05]  /*3ed0*/  HMMA.16816.F32.BF16 R16, R100, R86, R16 ;  /* 0x000000566410723c */ /* 0x000fea0000041810 */
[----:B------:R-:W-:Y:S01]  /*3ee0*/  IMAD.WIDE.U32 R104, R104, -0x326172a9, RZ ;  /* 0xcd9e8d5768687825 */ /* 0x000fe200078e00ff */
[C---:B---3--:R-:W-:Y:S05]  /*3ef0*/  HMMA.16816.F32.BF16 R4, R92.reuse, R108, R4 ;  /* 0x0000006c5c04723c */ /* 0x048fea0000041804 */
[----:B------:R-:W-:Y:S01]  /*3f00*/  IMAD.WIDE.U32 R88, R88, -0x326172a9, RZ ;  /* 0xcd9e8d5758587825 */ /* 0x000fe200078e00ff */
[C---:B------:R-:W-:Y:S05]  /*3f10*/  HMMA.16816.F32.BF16 R8, R92.reuse, R110, R8 ;  /* 0x0000006e5c08723c */ /* 0x040fea0000041808 */
[----:B------:R-:W-:Y:S01]  /*3f20*/  LOP3.LUT R98, R105, UR33, R88, 0x96, !PT ;  /* 0x0000002169627c12 */ /* 0x000fe2000f8e9658 */
[----:B------:R-:W-:Y:S01]  /*3f30*/  IMAD.U32 R88, RZ, RZ, UR25 ;  /* 0x00000019ff587e24 */ /* 0x000fe2000f8e00ff */
[----:B------:R-:W-:Y:S01]  /*3f40*/  LOP3.LUT R89, R89, UR19, R247, 0x96, !PT ;  /* 0x0000001359597c12 */ /* 0x000fe2000f8e96f7 */
[----:B------:R-:W-:Y:S03]  /*3f50*/  @!P4 IMAD.SHL.U32 R86, R112, 0x2, RZ ;  /* 0x000000027056c824 */ /* 0x000fe600078e00ff */
[----:B------:R-:W-:Y:S01]  /*3f60*/  IMAD.WIDE.U32 R98, R98, -0x2daee0ad, RZ ;  /* 0xd2511f5362627825 */ /* 0x000fe200078e00ff */
[----:B------:R-:W-:Y:S03]  /*3f70*/  @!P4 IADD3 R88, -R88, 0x1, R236 ;  /* 0x000000015858c810 */ /* 0x000fe60007ffe1ec */
[----:B------:R-:W-:Y:S01]  /*3f80*/  FMUL.FTZ R97, R242, 1.4426950216293334961 ;  /* 0x3fb8aa3bf2617820 */ /* 0x000fe20000410000 */
[----:B------:R-:W-:Y:S01]  /*3f90*/  IMAD.WIDE.U32 R84, R89, -0x2daee0ad, RZ ;  /* 0xd2511f5359547825 */ /* 0x000fe200078e00ff */
[----:B------:R-:W-:Y:S02]  /*3fa0*/  @!P4 IADD3 R96, R96, UR9, R88 ;  /* 0x000000096060cc10 */ /* 0x000fe4000fffe058 */
[----:B------:R-:W-:Y:S01]  /*3fb0*/  @!P4 LOP3.LUT R88, R251, 0x6, R86, 0xf8, !PT ;  /* 0x00000006fb58c812 */ /* 0x000fe200078ef856 */
[----:B------:R-:W-:Y:S01]  /*3fc0*/  IMAD.U32 R89, RZ, RZ, UR10 ;  /* 0x0000000aff597e24 */ /* 0x000fe2000f8e00ff */
[----:B------:R-:W-:Y:S02]  /*3fd0*/  LOP3.LUT R90, R85, UR32, R244, 0x96, !PT ;  /* 0x00000020555a7c12 */ /* 0x000fe4000f8e96f4 */
[----:B------:R-:W-:Y:S01]  /*3fe0*/  LOP3.LUT R102, R99, UR30, R84, 0x96, !PT ;  /* 0x0000001e63667c12 */ /* 0x000fe2000f8e9654 */
[----:B------:R-:W-:Y:S01]  /*3ff0*/  @!P4 IMAD R88, R89, 0x40, R88 ;  /* 0x000000405958c824 */ /* 0x000fe200078e0258 */
[----:B------:R-:W1:Y:S01]  /*4000*/  LDSM.16.M88.4 R84, [R216+0x16800] ;  /* 0x01680000d854783b */ /* 0x000e620000000200 */
[----:B------:R-:W-:Y:S04]  /*4010*/  IMAD.WIDE.U32 R90, R90, -0x326172a9, RZ ;  /* 0xcd9e8d575a5a7825 */ /* 0x000fe800078e00ff */
[----:B------:R-:W-:Y:S01]  /*4020*/  IMAD.WIDE.U32 R102, R102, -0x326172a9, RZ ;  /* 0xcd9e8d5766667825 */ /* 0x000fe200078e00ff */
[----:B------:R-:W-:Y:S02]  /*4030*/  LOP3.LUT R100, R91, UR31, R104, 0x96, !PT ;  /* 0x0000001f5b647c12 */ /* 0x000fe4000f8e9668 */
[----:B------:R-:W-:Y:S01]  /*4040*/  @!P4 VIMNMX R91, R96, UR9, PT ;  /* 0x00000009605bcc48 */ /* 0x000fe2000bfe0100 */
[C---:B------:R-:W-:Y:S01]  /*4050*/  @!P4 VIADD R89, R88.reuse, 0x1 ;  /* 0x000000015859c836 */ /* 0x040fe20000000000 */
[----:B------:R-:W-:Y:S01]  /*4060*/  LOP3.LUT R103, R103, UR29, R90, 0x96, !PT ;  /* 0x0000001d67677c12 */ /* 0x000fe2000f8e965a */
[----:B------:R-:W-:Y:S01]  /*4070*/  FMUL.FTZ R90, R241, 1.4426950216293334961 ;  /* 0x3fb8aa3bf15a7820 */ /* 0x000fe20000410000 */
[-C--:B------:R-:W-:Y:S01]  /*4080*/  @!P4 ISETP.GE.AND P2, PT, R88, R91.reuse, PT ;  /* 0x0000005b5800c20c */ /* 0x080fe20003f46270 */
[----:B------:R-:W-:Y:S01]  /*4090*/  IMAD.WIDE.U32 R100, R100, -0x2daee0ad, RZ ;  /* 0xd2511f5364647825 */ /* 0x000fe200078e00ff */
[----:B------:R-:W-:Y:S02]  /*40a0*/  @!P4 ISETP.GE.AND P1, PT, R89, R91, PT ;  /* 0x0000005b5900c20c */ /* 0x000fe40003f26270 */
[----:B------:R-:W-:Y:S02]  /*40b0*/  @!P4 VIADDMNMX R96, R96, R113, UR9, PT ;  /* 0x000000096060ce46 */ /* 0x000fe4000b800171 */
[----:B------:R-:W-:Y:S02]  /*40c0*/  FSEL R90, R90, RZ, P5 ;  /* 0x000000ff5a5a7208 */ /* 0x000fe40002800000 */
[----:B------:R-:W-:Y:S02]  /*40d0*/  @!P4 FSEL R4, R4, -INF , !P2 ;  /* 0xff8000000404c808 */ /* 0x000fe40005000000 */
[----:B------:R-:W-:Y:S02]  /*40e0*/  @!P4 FSEL R5, R5, -INF , !P1 ;  /* 0xff8000000505c808 */ /* 0x000fe40004800000 */
[-C--:B------:R-:W-:Y:S01]  /*40f0*/  @!P4 ISETP.GE.AND P3, PT, R89, R96.reuse, PT ;  /* 0x000000605900c20c */ /* 0x080fe20003f66270 */
[C---:B------:R-:W-:Y:S01]  /*4100*/  @!P4 VIADD R89, R88.reuse, 0x8 ;  /* 0x000000085859c836 */ /* 0x040fe20000000000 */
[-C--:B------:R-:W-:Y:S01]  /*4110*/  @!P4 ISETP.GE.AND P2, PT, R88, R96.reuse, PT ;  /* 0x000000605800c20c */ /* 0x080fe20003f46270 */
[--C-:B------:R-:W-:Y:S01]  /*4120*/  FFMA.FTZ R4, R4, UR14, -R90.reuse ;  /* 0x0000000e04047c23 */ /* 0x100fe2000801085a */
[----:B------:R-:W-:Y:S01]  /*4130*/  FFMA.FTZ R5, R5, UR14, -R90 ;  /* 0x0000000e05057c23 */ /* 0x000fe2000801085a */
[----:B------:R-:W-:Y:S02]  /*4140*/  @!P4 FSEL R7, R7, -INF , !P3 ;  /* 0xff8000000707c808 */ /* 0x000fe40005800000 */
[CC--:B------:R-:W-:Y:S01]  /*4150*/  @!P4 ISETP.GE.AND P5, PT, R89.reuse, R96.reuse, PT ;  /* 0x000000605900c20c */ /* 0x0c0fe20003fa6270 */
[----:B------:R-:W2:Y:S01]  /*4160*/  MUFU.EX2 R129, R4 ;  /* 0x0000000400817308 */ /* 0x000ea20000000800 */
[-C--:B------:R-:W-:Y:S02]  /*4170*/  @!P4 ISETP.GE.AND P6, PT, R89, R91.reuse, PT ;  /* 0x0000005b5900c20c */ /* 0x080fe40003fc6270 */
[----:B------:R-:W-:Y:S01]  /*4180*/  FSEL R89, R97, RZ, P0 ;  /* 0x000000ff61597208 */ /* 0x000fe20000000000 */
[----:B------:R-:W-:Y:S01]  /*4190*/  @!P4 VIADD R97, R88, 0x10 ;  /* 0x000000105861c836 */ /* 0x000fe20000000000 */
[----:B------:R-:W-:Y:S02]  /*41a0*/  @!P4 FSEL R6, R6, -INF , !P2 ;  /* 0xff8000000606c808 */ /* 0x000fe40005000000 */
[----:B------:R-:W-:Y:S01]  /*41b0*/  LOP3.LUT R99, R101, UR28, R98, 0x96, !PT ;  /* 0x0000001c65637c12 */ /* 0x000fe2000f8e9662 */
[C---:B-1----:R-:W-:Y:S02]  /*41c0*/  HMMA.16816.F32.BF16 R12, R92.reuse, R84, R12 ;  /* 0x000000545c0c723c */ /* 0x042fe4000004180c */
[----:B------:R1:W3:Y:S01]  /*41d0*/  MUFU.EX2 R128, R5 ;  /* 0x0000000500807308 */ /* 0x0002e20000000800 */
[--C-:B------:R-:W-:Y:S01]  /*41e0*/  FFMA.FTZ R6, R6, UR14, -R89.reuse ;  /* 0x0000000e06067c23 */ /* 0x100fe20008010859 */
[--C-:B------:R-:W-:Y:S01]  /*41f0*/  FFMA.FTZ R7, R7, UR14, -R89.reuse ;  /* 0x0000000e07077c23 */ /* 0x100fe20008010859 */
[----:B------:R-:W-:Y:S01]  /*4200*/  @!P4 VIADD R98, R88, 0x9 ;  /* 0x000000095862c836 */ /* 0x000fe20000000000 */
[----:B------:R-:W-:Y:S06]  /*4210*/  HMMA.16816.F32.BF16 R16, R92, R86, R16 ;  /* 0x000000565c10723c */ /* 0x000fec0000041810 */
[----:B------:R4:W-:Y:S01]  /*4220*/  MUFU.EX2 R131, R6 ;  /* 0x0000000600837308 */ /* 0x0009e20000000800 */
[-C--:B------:R-:W-:Y:S04]  /*4230*/  @!P4 ISETP.GE.AND P0, PT, R98, R91.reuse, PT ;  /* 0x0000005b6200c20c */ /* 0x080fe80003f06270 */
[----:B------:R-:W-:Y:S01]  /*4240*/  IMAD.WIDE.U32 R84, R103, -0x2daee0ad, RZ ;  /* 0xd2511f5367547825 */ /* 0x000fe200078e00ff */
[----:B------:R-:W-:Y:S02]  /*4250*/  @!P4 FSEL R8, R8, -INF , !P6 ;  /* 0xff8000000808c808 */ /* 0x000fe40007000000 */
[-C--:B------:R-:W-:Y:S02]  /*4260*/  @!P4 ISETP.GE.AND P1, PT, R98, R96.reuse, PT ;  /* 0x000000606200c20c */ /* 0x080fe40003f26270 */
[-C--:B------:R-:W-:Y:S01]  /*4270*/  @!P4 ISETP.GE.AND P2, PT, R97, R91.reuse, PT ;  /* 0x0000005b6100c20c */ /* 0x080fe20003f46270 */
[----:B------:R2:W3:Y:S01]  /*4280*/  MUFU.EX2 R130, R7 ;  /* 0x0000000700827308 */ /* 0x0004e20000000800 */
[----:B------:R-:W-:Y:S01]  /*4290*/  @!P4 FSEL R9, R9, -INF , !P0 ;  /* 0xff8000000909c808 */ /* 0x000fe20004000000 */
[----:B------:R-:W-:Y:S01]  /*42a0*/  FFMA.FTZ R8, R8, UR14, -R90 ;  /* 0x0000000e08087c23 */ /* 0x000fe2000801085a */
[----:B------:R-:W-:Y:S01]  /*42b0*/  LOP3.LUT R98, R85, UR26, R100, 0x96, !PT ;  /* 0x0000001a55627c12 */ /* 0x000fe2000f8e9664 */
[----:B-1----:R-:W-:Y:S01]  /*42c0*/  IMAD.WIDE.U32 R4, R99, -0x326172a9, RZ ;  /* 0xcd9e8d5763047825 */ /* 0x002fe200078e00ff */
[----:B------:R-:W-:Y:S03]  /*42d0*/  @!P4 FSEL R10, R10, -INF , !P5 ;  /* 0xff8000000a0ac808 */ /* 0x000fe60006800000 */
[----:B------:R-:W-:Y:S02]  /*42e0*/  FFMA.FTZ R9, R9, UR14, -R90 ;  /* 0x0000000e09097c23 */ /* 0x000fe4000801085a */
[----:B------:R1:W3:Y:S01]  /*42f0*/  MUFU.EX2 R125, R8 ;  /* 0x00000008007d7308 */ /* 0x0002e20000000800 */
[----:B------:R-:W-:Y:S01]  /*4300*/  IMAD.WIDE.U32 R98, R98, -0x326172a9, RZ ;  /* 0xcd9e8d5762627825 */ /* 0x000fe200078e00ff */
[----:B------:R-:W-:Y:S03]  /*4310*/  LOP3.LUT R5, R5, UR27, R102, 0x96, !PT ;  /* 0x0000001b05057c12 */ /* 0x000fe6000f8e9666 */
[--C-:B------:R-:W-:Y:S01]  /*4320*/  FFMA.FTZ R10, R10, UR14, -R89.reuse ;  /* 0x0000000e0a0a7c23 */ /* 0x100fe20008010859 */
[C---:B----4-:R-:W-:Y:S01]  /*4330*/  @!P4 VIADD R6, R88.reuse, 0x18 ;  /* 0x000000185806c836 */ /* 0x050fe20000000000 */
[-C--:B------:R-:W-:Y:S01]  /*4340*/  @!P4 ISETP.GE.AND P3, PT, R97, R96.reuse, PT ;  /* 0x000000606100c20c */ /* 0x080fe20003f66270 */
[----:B------:R-:W-:Y:S02]  /*4350*/  @!P4 VIADD R97, R88, 0x11 ;  /* 0x000000115861c836 */ /* 0x000fe40000000000 */
[----:B------:R4:W3:Y:S01]  /*4360*/  MUFU.EX2 R124, R9 ;  /* 0x00000009007c7308 */ /* 0x0008e20000000800 */
[----:B--2---:R-:W-:Y:S01]  /*4370*/  LOP3.LUT R7, R99, UR24, R4, 0x96, !PT ;  /* 0x0000001863077c12 */ /* 0x004fe2000f8e9604 */
[----:B------:R-:W-:Y:S01]  /*4380*/  IMAD.WIDE.U32 R4, R5, -0x2daee0ad, RZ ;  /* 0xd2511f5305047825 */ /* 0x000fe200078e00ff */
[----:B------:R-:W-:Y:S02]  /*4390*/  @!P4 FSEL R12, R12, -INF , !P2 ;  /* 0xff8000000c0cc808 */ /* 0x000fe40005000000 */
[-C--:B------:R-:W-:Y:S01]  /*43a0*/  @!P4 ISETP.GE.AND P2, PT, R6, R96.reuse, PT ;  /* 0x000000600600c20c */ /* 0x080fe20003f46270 */
[----:B------:R-:W-:Y:S01]  /*43b0*/  @!P4 VIADD R88, R88, 0x19 ;  /* 0x000000195858c836 */ /* 0x000fe20000000000 */
[-C--:B------:R-:W-:Y:S03]  /*43c0*/  @!P4 ISETP.GE.AND P5, PT, R6, R91.reuse, PT ;  /* 0x0000005b0600c20c */ /* 0x080fe60003fa6270 */
[----:B------:R2:W3:Y:S01]  /*43d0*/  MUFU.EX2 R127, R10 ;  /* 0x0000000a007f7308 */ /* 0x0004e20000000800 */
[----:B------:R-:W-:Y:S01]  /*43e0*/  IMAD.WIDE.U32 R6, R7, -0x2daee0ad, RZ ;  /* 0xd2511f5307067825 */ /* 0x000fe200078e00ff */
[----:B------:R-:W-:Y:S02]  /*43f0*/  LOP3.LUT R5, R5, UR23, R84, 0x96, !PT ;  /* 0x0000001705057c12 */ /* 0x000fe4000f8e9654 */
[-C--:B------:R-:W-:Y:S01]  /*4400*/  @!P4 ISETP.GE.AND P6, PT, R97, R91.reuse, PT ;  /* 0x0000005b6100c20c */ /* 0x080fe20003fc6270 */
[----:B------:R-:W-:Y:S01]  /*4410*/  FFMA.FTZ R12, R12, UR14, -R90 ;  /* 0x0000000e0c0c7c23 */ /* 0x000fe2000801085a */
[----:B-1----:R-:W-:Y:S01]  /*4420*/  LOP3.LUT R8, R7, UR21, R4, 0x96, !PT ;  /* 0x0000001507087c12 */ /* 0x002fe2000f8e9604 */
[----:B------:R-:W-:Y:S01]  /*4430*/  IMAD.WIDE.U32 R4, R5, -0x326172a9, RZ ;  /* 0xcd9e8d5705047825 */ /* 0x000fe200078e00ff */
[----:B------:R-:W-:Y:S02]  /*4440*/  @!P4 FSEL R11, R11, -INF , !P1 ;  /* 0xff8000000b0bc808 */ /* 0x000fe40004800000 */
[----:B------:R-:W1:Y:S01]  /*4450*/  MUFU.EX2 R121, R12 ;  /* 0x0000000c00797308 */ /* 0x000e620000000800 */
[----:B------:R-:W-:Y:S02]  /*4460*/  @!P4 FSEL R13, R13, -INF , !P6 ;  /* 0xff8000000d0dc808 */ /* 0x000fe40007000000 */
[CC--:B------:R-:W-:Y:S01]  /*4470*/  @!P4 ISETP.GE.AND P6, PT, R88.reuse, R96.reuse, PT ;  /* 0x000000605800c20c */ /* 0x0c0fe20003fc6270 */
[--C-:B------:R-:W-:Y:S01]  /*4480*/  FFMA.FTZ R11, R11, UR14, -R89.reuse ;  /* 0x0000000e0b0b7c23 */ /* 0x100fe20008010859 */
[----:B------:R-:W-:Y:S01]  /*4490*/  @!P4 ISETP.GE.AND P1, PT, R88, R91, PT ;  /* 0x0000005b5800c20c */ /* 0x000fe20003f26270 */
[----:B------:R-:W-:Y:S01]  /*44a0*/  FFMA.FTZ R13, R13, UR14, -R90 ;  /* 0x0000000e0d0d7c23 */ /* 0x000fe2000801085a */
[C---:B------:R-:W-:Y:S03]  /*44b0*/  LOP3.LUT R84, R6.reuse, 0xff, RZ, 0xc0, !PT ;  /* 0x000000ff06547812 */ /* 0x040fe600078ec0ff */
[----:B------:R-:W-:Y:S01]  /*44c0*/  MUFU.EX2 R126, R11 ;  /* 0x0000000b007e7308 */ /* 0x000fe20000000800 */
[--C-:B----4-:R-:W-:Y:S02]  /*44d0*/  SHF.R.U32.HI R9, RZ, 0x18, R6.reuse ;  /* 0x00000018ff097819 */ /* 0x110fe40000011606 */
[----:B------:R-:W-:Y:S02]  /*44e0*/  SHF.R.U32.HI R88, RZ, 0x10, R6 ;  /* 0x00000010ff587819 */ /* 0x000fe40000011606 */
[----:B------:R-:W-:Y:S02]  /*44f0*/  LOP3.LUT R91, R6, 0xffff, RZ, 0xc0, !PT ;  /* 0x0000ffff065b7812 */ /* 0x000fe400078ec0ff */
[----:B------:R-:W-:Y:S03]  /*4500*/  LOP3.LUT R6, R5, UR22, R98, 0x96, !PT ;  /* 0x0000001605067c12 */ /* 0x000fe6000f8e9662 */
[----:B------:R-:W-:Y:S01]  /*4510*/  MUFU.EX2 R120, R13 ;  /* 0x0000000d00787308 */ /* 0x000fe20000000800 */
[C---:B--2---:R-:W-:Y:S02]  /*4520*/  LOP3.LUT R10, R4.reuse, 0xffff, RZ, 0xc0, !PT ;  /* 0x0000ffff040a7812 */ /* 0x044fe400078ec0ff */
[----:B------:R-:W-:Y:S02]  /*4530*/  LOP3.LUT R85, R4, 0xff, RZ, 0xc0, !PT ;  /* 0x000000ff04557812 */ /* 0x000fe400078ec0ff */
[--C-:B------:R-:W-:Y:S02]  /*4540*/  SHF.R.U32.HI R87, RZ, 0x18, R4.reuse ;  /* 0x00000018ff577819 */ /* 0x100fe40000011604 */
[----:B------:R-:W-:Y:S02]  /*4550*/  SHF.R.U32.HI R86, RZ, 0x10, R4 ;  /* 0x00000010ff567819 */ /* 0x000fe40000011604 */
[C---:B------:R-:W-:Y:S02]  /*4560*/  LOP3.LUT R4, R6.reuse, 0xffff, RZ, 0xc0, !PT ;  /* 0x0000ffff06047812 */ /* 0x040fe400078ec0ff */
[----:B------:R-:W-:Y:S02]  /*4570*/  LOP3.LUT R5, R6, 0xff, RZ, 0xc0, !PT ;  /* 0x000000ff06057812 */ /* 0x000fe400078ec0ff */
[----:B------:R-:W-:Y:S02]  /*4580*/  SHF.R.U32.HI R4, RZ, 0x8, R4 ;  /* 0x00000008ff047819 */ /* 0x000fe40000011604 */
[----:B------:R-:W-:Y:S02]  /*4590*/  SHF.R.U32.HI R7, RZ, 0x10, R6 ;  /* 0x00000010ff077819 */ /* 0x000fe40000011606 */
[----:B------:R-:W-:Y:S02]  /*45a0*/  LOP3.LUT R4, R4, 0xffff, RZ, 0xc0, !PT ;  /* 0x0000ffff04047812 */ /* 0x000fe400078ec0ff */
        /* <DEDUP_REMOVED lines=8> */
[----:B------:R-:W-:Y:S01]  /*4630*/  MUFU.EX2 R117, R16 ;  /* 0x0000001000757308 */ /* 0x000fe20000000800 */
[----:B------:R-:W-:Y:S02]  /*4640*/  @!P4 FSEL R19, R19, -INF , !P6 ;  /* 0xff8000001313c808 */ /* 0x000fe40007000000 */
[----:B------:R-:W-:Y:S02]  /*4650*/  @!P4 ISETP.GE.AND P0, PT, R97, R96, PT ;  /* 0x000000606100c20c */ /* 0x000fe40003f06270 */
[----:B------:R-:W-:Y:S01]  /*4660*/  @!P4 FSEL R18, R18, -INF , !P2 ;  /* 0xff8000001212c808 */ /* 0x000fe20005000000 */
[----:B------:R-:W-:Y:S01]  /*4670*/  @!P5 FADD.FTZ R129, -R129, -RZ ;  /* 0x800000ff8181d221 */ /* 0x000fe20000010100 */
[----:B------:R-:W-:Y:S01]  /*4680*/  ISETP.LE.U32.AND P6, PT, R6, UR15, PT ;  /* 0x0000000f06007c0c */ /* 0x000fe2000bfc3070 */
[----:B---3--:R-:W-:Y:S01]  /*4690*/  @!P1 FADD.FTZ R128, -R128, -RZ ;  /* 0x800000ff80809221 */ /* 0x008fe20000010100 */
[----:B------:R-:W-:Y:S01]  /*46a0*/  ISETP.LE.U32.AND P2, PT, R5, UR15, PT ;  /* 0x0000000f05007c0c */ /* 0x000fe2000bf43070 */
[--C-:B------:R-:W-:Y:S01]  /*46b0*/  FFMA.FTZ R18, R18, UR14, -R89.reuse ;  /* 0x0000000e12127c23 */ /* 0x100fe20008010859 */
[----:B------:R-:W-:Y:S01]  /*46c0*/  SHF.R.U32.HI R4, RZ, 0x8, R10 ;  /* 0x00000008ff047819 */ /* 0x000fe2000001160a */
[----:B------:R-:W-:Y:S01]  /*46d0*/  MUFU.EX2 R116, R90 ;  /* 0x0000005a00747308 */ /* 0x000fe20000000800 */
[----:B------:R-:W-:Y:S02]  /*46e0*/  @!P4 FSEL R14, R14, -INF , !P3 ;  /* 0xff8000000e0ec808 */ /* 0x000fe40005800000 */
[----:B------:R-:W-:Y:S02]  /*46f0*/  @!P4 FSEL R15, R15, -INF , !P0 ;  /* 0xff8000000f0fc808 */ /* 0x000fe40004000000 */
[----:B------:R-:W-:Y:S01]  /*4700*/  ISETP.LE.U32.AND P4, PT, R85, UR15, PT ;  /* 0x0000000f55007c0c */ /* 0x000fe2000bf83070 */
[--C-:B------:R-:W-:Y:S01]  /*4710*/  FFMA.FTZ R14, R14, UR14, -R89.reuse ;  /* 0x0000000e0e0e7c23 */ /* 0x100fe20008010859 */
[----:B------:R-:W-:Y:S01]  /*4720*/  LOP3.LUT R4, R4, 0xffff, RZ, 0xc0, !PT ;  /* 0x0000ffff04047812 */ /* 0x000fe200078ec0ff */
[----:B------:R-:W-:Y:S01]  /*4730*/  @!P6 FADD.FTZ R130, -R130, -RZ ;  /* 0x800000ff8282e221 */ /* 0x000fe20000010100 */
[----:B------:R-:W-:Y:S01]  /*4740*/  LOP3.LUT R5, R86, 0xff, RZ, 0xc0, !PT ;  /* 0x000000ff56057812 */ /* 0x000fe200078ec0ff */
[----:B------:R-:W-:Y:S01]  /*4750*/  @!P2 FADD.FTZ R131, -R131, -RZ ;  /* 0x800000ff8383a221 */ /* 0x000fe20000010100 */
[----:B------:R-:W-:Y:S01]  /*4760*/  ISETP.LE.U32.AND P1, PT, R4, UR15, PT ;  /* 0x0000000f04007c0c */ /* 0x000fe2000bf23070 */
[--C-:B------:R-:W-:Y:S01]  /*4770*/  FFMA.FTZ R15, R15, UR14, -R89.reuse ;  /* 0x0000000e0f0f7c23 */ /* 0x100fe20008010859 */
[----:B------:R-:W-:Y:S01]  /*4780*/  LOP3.LUT R4, R8, 0xff, RZ, 0xc0, !PT ;  /* 0x000000ff08047812 */ /* 0x000fe200078ec0ff */
[----:B------:R-:W-:Y:S01]  /*4790*/  FFMA.FTZ R89, R19, UR14, -R89 ;  /* 0x0000000e13597c23 */ /* 0x000fe20008010859 */
[----:B------:R-:W-:Y:S01]  /*47a0*/  ISETP.LE.U32.AND P6, PT, R5, UR15, PT ;  /* 0x0000000f05007c0c */ /* 0x000fe2000bfc3070 */
[----:B------:R-:W-:Y:S01]  /*47b0*/  MUFU.EX2 R123, R14 ;  /* 0x0000000e007b7308 */ /* 0x000fe20000000800 */
[----:B------:R-:W-:Y:S01]  /*47c0*/  SHF.R.U32.HI R5, RZ, 0x18, R8 ;  /* 0x00000018ff057819 */ /* 0x000fe20000011608 */
[----:B------:R-:W-:Y:S01]  /*47d0*/  @!P4 FADD.FTZ R125, -R125, -RZ ;  /* 0x800000ff7d7dc221 */ /* 0x000fe20000010100 */
[----:B------:R-:W-:Y:S02]  /*47e0*/  ISETP.LE.U32.AND P2, PT, R4, UR15, PT ;  /* 0x0000000f04007c0c */ /* 0x000fe4000bf43070 */
[----:B------:R-:W-:Y:S02]  /*47f0*/  LOP3.LUT R4, R8, 0xffff, RZ, 0xc0, !PT ;  /* 0x0000ffff08047812 */ /* 0x000fe400078ec0ff */
[----:B------:R-:W-:Y:S01]  /*4800*/  ISETP.LE.U32.AND P4, PT, R5, UR15, PT ;  /* 0x0000000f05007c0c */ /* 0x000fe2000bf83070 */
[----:B------:R-:W-:Y:S01]  /*4810*/  @!P1 FADD.FTZ R124, -R124, -RZ ;  /* 0x800000ff7c7c9221 */ /* 0x000fe20000010100 */
[----:B------:R-:W-:Y:S01]  /*4820*/  LOP3.LUT R5, R88, 0xff, RZ, 0xc0, !PT ;  /* 0x000000ff58057812 */ /* 0x000fe200078ec0ff */
[----:B------:R-:W2:Y:S01]  /*4830*/  MUFU.EX2 R122, R15 ;  /* 0x0000000f007a7308 */ /* 0x000ea20000000800 */
[----:B------:R-:W-:Y:S01]  /*4840*/  SHF.R.U32.HI R4, RZ, 0x8, R4 ;  /* 0x00000008ff047819 */ /* 0x000fe20000011604 */
[----:B------:R-:W-:Y:S01]  /*4850*/  @!P6 FADD.FTZ R127, -R127, -RZ ;  /* 0x800000ff7f7fe221 */ /* 0x000fe20000010100 */
[----:B------:R-:W-:Y:S02]  /*4860*/  ISETP.LE.U32.AND P1, PT, R5, UR15, PT ;  /* 0x0000000f05007c0c */ /* 0x000fe4000bf23070 */
[----:B------:R-:W-:Y:S01]  /*4870*/  LOP3.LUT R4, R4, 0xffff, RZ, 0xc0, !PT ;  /* 0x0000ffff04047812 */ /* 0x000fe200078ec0ff */
[----:B-1----:R-:W-:Y:S01]  /*4880*/  @!P2 FADD.FTZ R121, -R121, -RZ ;  /* 0x800000ff7979a221 */ /* 0x002fe20000010100 */
[----:B------:R-:W-:Y:S03]  /*4890*/  SHF.R.U32.HI R5, RZ, 0x8, R91 ;  /* 0x00000008ff057819 */ /* 0x000fe6000001165b */
[----:B------:R-:W1:Y:S01]  /*48a0*/  MUFU.EX2 R119, R18 ;  /* 0x0000001200777308 */ /* 0x000e620000000800 */
[----:B------:R-:W-:Y:S02]  /*48b0*/  ISETP.LE.U32.AND P5, PT, R87, UR15, PT ;  /* 0x0000000f57007c0c */ /* 0x000fe4000bfa3070 */
[----:B------:R-:W-:Y:S02]  /*48c0*/  ISETP.LE.U32.AND P6, PT, R4, UR15, PT ;  /* 0x0000000f04007c0c */ /* 0x000fe4000bfc3070 */
[----:B------:R-:W-:Y:S02]  /*48d0*/  LOP3.LUT R4, R5, 0xffff, RZ, 0xc0, !PT ;  /* 0x0000ffff05047812 */ /* 0x000fe400078ec0ff */
[----:B------:R-:W-:Y:S03]  /*48e0*/  F2FP.RELU.BF16.F32.PACK_AB R6, R128, R129 ;  /* 0x000000818006723e */ /* 0x000fe600000018ff */
[----:B------:R-:W3:Y:S01]  /*48f0*/  MUFU.EX2 R118, R89 ;  /* 0x0000005900767308 */ /* 0x000ee20000000800 */
[----:B------:R-:W-:Y:S01]  /*4900*/  F2FP.RELU.BF16.F32.PACK_AB R5, R130, R131 ;  /* 0x000000838205723e */ /* 0x000fe200000018ff */
[----:B--2---:R-:W-:Y:S01]  /*4910*/  @!P4 FADD.FTZ R122, -R122, -RZ ;  /* 0x800000ff7a7ac221 */ /* 0x004fe20000010100 */
[----:B------:R-:W-:Y:S01]  /*4920*/  ISETP.LE.U32.AND P2, PT, R4, UR15, PT ;  /* 0x0000000f04007c0c */ /* 0x000fe2000bf43070 */
[----:B------:R2:W-:Y:S01]  /*4930*/  STS [R237+0x22000], R6 ;  /* 0x02200006ed007388 */ /* 0x0005e20000000800 */
[----:B------:R-:W-:Y:S01]  /*4940*/  F2FP.RELU.BF16.F32.PACK_AB R4, R124, R125 ;  /* 0x0000007d7c04723e */ /* 0x000fe200000018ff */
[----:B------:R-:W-:Y:S01]  /*4950*/  @!P5 FADD.FTZ R126, -R126, -RZ ;  /* 0x800000ff7e7ed221 */ /* 0x000fe20000010100 */
[----:B------:R-:W-:Y:S02]  /*4960*/  SHF.R.U32.HI R8, RZ, 0x10, R8 ;  /* 0x00000010ff087819 */ /* 0x000fe40000011608 */
[----:B------:R4:W-:Y:S01]  /*4970*/  STS [R237+0x22400], R5 ;  /* 0x02240005ed007388 */ /* 0x0009e20000000800 */
[----:B------:R-:W-:Y:S01]  /*4980*/  ISETP.LE.U32.AND P3, PT, R84, UR15, PT ;  /* 0x0000000f54007c0c */ /* 0x000fe2000bf63070 */
[----:B------:R-:W-:Y:S01]  /*4990*/  @!P6 FADD.FTZ R120, -R120, -RZ ;  /* 0x800000ff7878e221 */ /* 0x000fe20000010100 */
[----:B------:R-:W-:Y:S02]  /*49a0*/  LOP3.LUT R8, R8, 0xff, RZ, 0xc0, !PT ;  /* 0x000000ff08087812 */ /* 0x000fe400078ec0ff */
[----:B------:R4:W-:Y:S01]  /*49b0*/  STS [R240+0x22000], R4 ;  /* 0x02200004f0007388 */ /* 0x0009e20000000800 */
[----:B------:R-:W-:Y:S01]  /*49c0*/  ISETP.LE.U32.AND P0, PT, R9, UR15, PT ;  /* 0x0000000f09007c0c */ /* 0x000fe2000bf03070 */
[----:B-1----:R-:W-:Y:S01]  /*49d0*/  @!P1 FADD.FTZ R119, -R119, -RZ ;  /* 0x800000ff77779221 */ /* 0x002fe20000010100 */
[----:B------:R-:W-:Y:S01]  /*49e0*/  ISETP.LE.U32.AND P5, PT, R8, UR15, PT ;  /* 0x0000000f08007c0c */ /* 0x000fe2000bfa3070 */
[----:B------:R-:W-:Y:S01]  /*49f0*/  @!P2 FADD.FTZ R116, -R116, -RZ ;  /* 0x800000ff7474a221 */ /* 0x000fe20000010100 */
[----:B------:R-:W-:Y:S02]  /*4a00*/  F2FP.RELU.BF16.F32.PACK_AB R8, R126, R127 ;  /* 0x0000007f7e08723e */ /* 0x000fe400000018ff */
[----:B------:R-:W-:Y:S02]  /*4a10*/  F2FP.RELU.BF16.F32.PACK_AB R7, R120, R121 ;  /* 0x000000797807723e */ /* 0x000fe400000018ff */
[----:B------:R-:W-:Y:S01]  /*4a20*/  FSETP.GE.FTZ.AND P2, PT, R129, RZ, PT ;  /* 0x000000ff8100720b */ /* 0x000fe20003f56000 */
[----:B------:R-:W-:Y:S01]  /*4a30*/  @!P3 FADD.FTZ R117, -R117, -RZ ;  /* 0x800000ff7575b221 */ /* 0x000fe20000010100 */
[----:B------:R-:W-:Y:S01]  /*4a40*/  STS [R240+0x22400], R8 ;  /* 0x02240008f0007388 */ /* 0x000fe20000000800 */
[----:B------:R-:W-:Y:S02]  /*4a50*/  FSETP.GE.FTZ.AND P1, PT, R128, RZ, PT ;  /* 0x000000ff8000720b */ /* 0x000fe40003f36000 */
[----:B---3--:R-:W-:Y:S02]  /*4a60*/  @!P0 FADD.FTZ R118, -R118, -RZ ;  /* 0x800000ff76768221 */ /* 0x008fe40000010100 */
[----:B------:R-:W-:Y:S01]  /*4a70*/  STS [R238+0x22000], R7 ;  /* 0x02200007ee007388 */ /* 0x000fe20000000800 */
[----:B------:R-:W-:Y:S01]  /*4a80*/  @!P5 FADD.FTZ R123, -R123, -RZ ;  /* 0x800000ff7b7bd221 */ /* 0x000fe20000010100 */
[----:B------:R-:W-:Y:S04]  /*4a90*/  FSETP.GE.FTZ.AND P3, PT, R121, RZ, PT ;  /* 0x000000ff7900720b */ /* 0x000fe80003f76000 */
[----:B--2---:R-:W-:Y:S02]  /*4aa0*/  F2FP.RELU.BF16.F32.PACK_AB R6, R122, R123 ;  /* 0x0000007b7a06723e */ /* 0x004fe400000018ff */
[----:B----4-:R-:W-:Y:S02]  /*4ab0*/  F2FP.RELU.BF16.F32.PACK_AB R5, R116, R117 ;  /* 0x000000757405723e */ /* 0x010fe400000018ff */
[----:B------:R-:W-:Y:S01]  /*4ac0*/  F2FP.RELU.BF16.F32.PACK_AB R4, R118, R119 ;  /* 0x000000777604723e */ /* 0x000fe200000018ff */
[----:B------:R-:W-:Y:S05]  /*4ad0*/  STS [R238+0x22400], R6 ;  /* 0x02240006ee007388 */ /* 0x000fea0000000800 */
        /* <DEDUP_REMOVED lines=310> */
.L_x_577:
[----:B------:R-:W-:Y:S01]  /*5e40*/  LDSM.16.M88.4 R128, [R224] ;  /* 0x00000000e080783b */ /* 0x000fe20000000200 */
[----:B------:R-:W-:Y:S01]  /*5e50*/  IMAD R230, R249, UR35, RZ ;  /* 0x00000023f9e67c24 */ /* 0x000fe2000f8e02ff */
[----:B------:R-:W-:Y:S02]  /*5e60*/  @UP1 UIADD3 UR16, UP0, UR6, -0x100, URZ ;  /* 0xffffff0006101890 */ /* 0x000fe4000ff1e03f */
[----:B------:R-:W1:Y:S02]  /*5e70*/  LDSM.16.MT88.4 R16, [R0+0x10000] ;  /* 0x010000000010783b */ /* 0x000e640000004200 */
[----:B------:R-:W-:Y:S02]  /*5e80*/  @UP1 UIADD3.X UR13, UR7, -0x1, URZ, UP0, !UPT ;  /* 0xffffffff070d1890 */ /* 0x000fe400087fe43f */
[----:B------:R-:W2:Y:S01]  /*5e90*/  LDSM.16.M88.4 R124, [R224+0x1000] ;  /* 0x00100000e07c783b */ /* 0x000ea20000000200 */
[----:B------:R-:W-:Y:S01]  /*5ea0*/  @UP1 UMOV UR6, UR16 ;  /* 0x0000001000061c82 */ /* 0x000fe20008000000 */
[----:B------:R-:W-:Y:S02]  /*5eb0*/  @UP1 UIADD3 UR12, UP0, UR12, -0x100, URZ ;  /* 0xffffff000c0c1890 */ /* 0x000fe4000ff1e03f */
[----:B------:R-:W3:Y:S01]  /*5ec0*/  LDSM.16.MT88.4 R96, [R0+0x12000] ;  /* 0x012000000060783b */ /* 0x000ee20000004200 */
[----:B------:R-:W-:Y:S01]  /*5ed0*/  @UP1 UMOV UR7, UR13 ;  /* 0x0000000d00071c82 */ /* 0x000fe20008000000 */
[----:B------:R-:W-:Y:S02]  /*5ee0*/  @UP1 UIADD3.X UR11, UR11, -0x1, URZ, UP0, !UPT ;  /* 0xffffffff0b0b1890 */ /* 0x000fe400087fe43f */
[----:B------:R-:W4:Y:S04]  /*5ef0*/  LDSM.16.MT88.4 R112, [R0+0x14000] ;  /* 0x014000000070783b */ /* 0x000f280000004200 */
        /* <DEDUP_REMOVED lines=81> */
[-C--:B------:R-:W-:Y:S01]  /*6410*/  HMMA.16816.F32.BF16 R108, R212, R210.reuse, R108 ;  /* 0x000000d2d46c723c */ /* 0x080fe2000004186c */
[----:B------:R-:W-:Y:S04]  /*6420*/  IMAD.MOV.U32 R208, RZ, RZ, 0x4 ;  /* 0x00000004ffd07424 */ /* 0x000fe800078e00ff */
[----:B------:R-:W-:Y:S01]  /*6430*/  @P3 IMAD.WIDE R208, R236, R208, UR6 ;  /* 0x00000006ecd03e25 */ /* 0x000fe2000f8e02d0 */
[C---:B------:R-:W-:Y:S04]  /*6440*/  HMMA.16816.F32.BF16 R112, R200.reuse, R210, R112 ;  /* 0x000000d2c870723c */ /* 0x040fe80000041870 */
[----:B------:R-:W5:Y:S01]  /*6450*/  @P3 LDG.E R241, desc[UR4][R208.64] ;  /* 0x00000004d0f13981 */ /* 0x000f62000c1e1900 */
[CC--:B------:R-:W-:Y:S01]  /*6460*/  LEA R198, P1, R196.reuse, R228.reuse, 0x2 ;  /* 0x000000e4c4c67211 */ /* 0x0c0fe200078210ff */
[-C--:B-1----:R-:W-:Y:S02]  /*6470*/  HMMA.16816.F32.BF16 R116, R200, R204.reuse, R116 ;  /* 0x000000ccc874723c */ /* 0x082fe40000041874 */
[----:B------:R1:W5:Y:S03]  /*6480*/  @P3 LDG.E R242, desc[UR4][R208.64+0x20] ;  /* 0x00002004d0f23981 */ /* 0x000366000c1e1900 */
[-C--:B------:R-:W-:Y:S01]  /*6490*/  LEA.HI.X.SX32 R199, R196, R229.reuse, 0x2, P1 ;  /* 0x000000e5c4c77211 */ /* 0x080fe200008f16ff */
[C---:B------:R-:W-:Y:S01]  /*64a0*/  HMMA.16816.F32.BF16 R120, R212.reuse, R204, R120 ;  /* 0x000000ccd478723c */ /* 0x040fe20000041878 */
[----:B------:R2:W-:Y:S04]  /*64b0*/  REDG.E.ADD.F32.FTZ.RN.STRONG.GPU desc[UR4][R228.64], R4 ;  /* 0x00000004e40079a6 */ /* 0x0005e8000c10f384 */
[----:B------:R3:W-:Y:S01]  /*64c0*/  REDG.E.ADD.F32.FTZ.RN.STRONG.GPU desc[UR4][R198.64], R5 ;  /* 0x00000005c60079a6 */ /* 0x0007e2000c10f384 */
[-C--:B------:R-:W-:Y:S05]  /*64d0*/  HMMA.16816.F32.BF16 R124, R212, R206.reuse, R124 ;  /* 0x000000ced47c723c */ /* 0x080fea000004187c */
[C---:B------:R-:W-:Y:S01]  /*64e0*/  IMAD.SHL.U32 R197, R230.reuse, 0x10, RZ ;  /* 0x00000010e6c57824 */ /* 0x040fe200078e00ff */
[----:B------:R-:W-:Y:S05]  /*64f0*/  HMMA.16816.F32.BF16 R128, R200, R206, R128 ;  /* 0x000000cec880723c */ /* 0x000fea0000041880 */
[CC--:B------:R-:W-:Y:S01]  /*6500*/  LEA R204, P0, R197.reuse, R228.reuse, 0x2 ;  /* 0x000000e4c5cc7211 */ /* 0x0c0fe200078010ff */
[C---:B------:R-:W-:Y:S02]  /*6510*/  IMAD R210, R230.reuse, 0x18, RZ ;  /* 0x00000018e6d27824 */ /* 0x040fe400078e02ff */
[C---:B------:R-:W-:Y:S03]  /*6520*/  IMAD R211, R230.reuse, 0x30, RZ ;  /* 0x00000030e6d37824 */ /* 0x040fe600078e02ff */
[-C--:B------:R-:W-:Y:S01]  /*6530*/  LEA.HI.X.SX32 R205, R197, R229.reuse, 0x2, P0 ;  /* 0x000000e5c5cd7211 */ /* 0x080fe200000f16ff */
[----:B-1----:R-:W-:Y:S04]  /*6540*/  IMAD.SHL.U32 R209, R230, 0x20, RZ ;  /* 0x00000020e6d17824 */ /* 0x002fe800078e00ff */
[----:B------:R1:W-:Y:S01]  /*6550*/  REDG.E.ADD.F32.FTZ.RN.STRONG.GPU desc[UR4][R204.64], R6 ;  /* 0x00000006cc0079a6 */ /* 0x0003e2000c10f384 */
[CC--:B--2---:R-:W-:Y:S02]  /*6560*/  LEA R4, P1, R210.reuse, R228.reuse, 0x2 ;  /* 0x000000e4d2047211 */ /* 0x0c4fe400078210ff */
[CC--:B------:R-:W-:Y:S02]  /*6570*/  LEA R208, P0, R209.reuse, R228.reuse, 0x2 ;  /* 0x000000e4d1d07211 */ /* 0x0c0fe400078010ff */
[-C--:B---3--:R-:W-:Y:S01]  /*6580*/  LEA.HI.X.SX32 R5, R210, R229.reuse, 0x2, P1 ;  /* 0x000000e5d2057211 */ /* 0x088fe200008f16ff */
[C---:B------:R-:W-:Y:S01]  /*6590*/  IMAD R210, R230.reuse, 0x38, RZ ;  /* 0x00000038e6d27824 */ /* 0x040fe200078e02ff */
[-C--:B------:R-:W-:Y:S03]  /*65a0*/  LEA.HI.X.SX32 R209, R209, R229.reuse, 0x2, P0 ;  /* 0x000000e5d1d17211 */ /* 0x080fe600000f16ff */
[----:B------:R2:W-:Y:S04]  /*65b0*/  REDG.E.ADD.F32.FTZ.RN.STRONG.GPU desc[UR4][R4.64], R7 ;  /* 0x00000007040079a6 */ /* 0x0005e8000c10f384 */
[----:B------:R3:W-:Y:S01]  /*65c0*/  REDG.E.ADD.F32.FTZ.RN.STRONG.GPU desc[UR4][R208.64], R8 ;  /* 0x00000008d00079a6 */ /* 0x0007e2000c10f384 */
[----:B-1----:R-:W-:Y:S01]  /*65d0*/  IMAD R205, R230, 0x28, RZ ;  /* 0x00000028e6cd7824 */ /* 0x002fe200078e02ff */
[-C--:B------:R-:W-:Y:S04]  /*65e0*/  LEA R6, P1, R211, R228.reuse, 0x2 ;  /* 0x000000e4d3067211 */ /* 0x080fe800078210ff */
[CC--:B------:R-:W-:Y:S04]  /*65f0*/  LEA R204, P2, R205.reuse, R228.reuse, 0x2 ;  /* 0x000000e4cdcc7211 */ /* 0x0c0fe800078410ff */
[-C--:B------:R-:W-:Y:S02]  /*6600*/  LEA.HI.X.SX32 R205, R205, R229.reuse, 0x2, P2 ;  /* 0x000000e5cdcd7211 */ /* 0x080fe400010f16ff */
[-C--:B--2---:R-:W-:Y:S02]  /*6610*/  LEA.HI.X.SX32 R7, R211, R229.reuse, 0x2, P1 ;  /* 0x000000e5d3077211 */ /* 0x084fe400008f16ff */
[CC--:B------:R-:W-:Y:S01]  /*6620*/  LEA R4, P0, R210.reuse, R228.reuse, 0x2 ;  /* 0x000000e4d2047211 */ /* 0x0c0fe200078010ff */
[----:B------:R1:W-:Y:S01]  /*6630*/  REDG.E.ADD.F32.FTZ.RN.STRONG.GPU desc[UR4][R204.64], R9 ;  /* 0x00000009cc0079a6 */ /* 0x0003e2000c10f384 */
[----:B---3--:R-:W-:Y:S02]  /*6640*/  VIADD R208, R197, 0x20 ;  /* 0x00000020c5d07836 */ /* 0x008fe40000000000 */
[-C--:B------:R-:W-:Y:S01]  /*6650*/  LEA.HI.X.SX32 R5, R210, R229.reuse, 0x2, P0 ;  /* 0x000000e5d2057211 */ /* 0x080fe200000f16ff */
[----:B------:R2:W-:Y:S02]  /*6660*/  REDG.E.ADD.F32.FTZ.RN.STRONG.GPU desc[UR4][R6.64], R10 ;  /* 0x0000000a060079a6 */ /* 0x0005e4000c10f384 */
[CC--:B------:R-:W-:Y:S02]  /*6670*/  LEA R8, P0, R208.reuse, R228.reuse, 0x2 ;  /* 0x000000e4d0087211 */ /* 0x0c0fe400078010ff */
        /* <DEDUP_REMOVED lines=294> */
.L_x_578:
[----:B------:R-:W-:Y:S02]  /*78e0*/  UISETP.GT.AND UP0, UPT, UR8, UR17, UPT ;  /* 0x000000110800728c */ /* 0x000fe4000bf04270 */
[----:B------:R-:W-:Y:S04]  /*78f0*/  UIADD3 UR8, UR8, -0x1, URZ ;  /* 0xffffffff08087890 */ /* 0x000fe8000fffe03f */
[----:B------:R-:W-:Y:S11]  /*7900*/  PLOP3.LUT P0, PT, PT, PT, UP0, 0x80, 0x0 ;  /* 0x000000000000781c */ /* 0x000ff60003f0f008 */
[----:B------:R-:W-:Y:S02]  /*7910*/  @!UPT UIADD3 URZ, URZ, URZ, URZ ;  /* 0x0000003f3f3ff290 */ /* 0x000fe4000fffe03f */
[----:B------:R-:W-:Y:S05]  /*7920*/  @P0 BRA `(.L_x_579) ;  /* 0xffffffbc00700947 */ /* 0x000fea000383ffff */
[----:B------:R-:W-:Y:S01]  /*7930*/  BAR.SYNC.DEFER_BLOCKING 0x0 ;  /* 0x0000000000007b1d */ /* 0x000fe20000010000 */
[----:B------:R-:W-:Y:S02]  /*7940*/  UISETP.NE.AND UP0, UPT, UR36, -0x1, UPT ;  /* 0xffffffff2400788c */ /* 0x000fe4000bf05270 */
[----:B------:R-:W-:-:S03]  /*7950*/  USHF.L.U32 UR18, UR10, 0x6, URZ ;  /* 0x000000060a127899 */ /* 0x000fc6000800063f */
[----:B------:R-:W-:Y:S01]  /*7960*/  ULDC UR7, c[0x0][0x38c] ;  /* 0x0000e30000077ab9 */ /* 0x000fe20000000800 */
[----:B------:R-:W-:Y:S01]  /*7970*/  ULDC UR6, c[0x0][0x390] ;  /* 0x0000e40000067ab9 */ /* 0x000fe20000000800 */
        /* <DEDUP_REMOVED lines=206> */
[----:B-1----:R-:W-:Y:S01]  /*8660*/  FMUL.FTZ R4, R79, UR7 ;  /* 0x000000074f047c20 */ /* 0x002fe20008410000 */
[----:B------:R-:W-:Y:S01]  /*8670*/  F2FP.BF16.F32.PACK_AB R17, R17, R86 ;  /* 0x000000561111723e */ /* 0x000fe200000010ff */
[----:B------:R-:W-:Y:S01]  /*8680*/  @UP0 UIADD3 UR8, UR34, UR36, URZ ;  /* 0x0000002422080290 */ /* 0x000fe2000fffe03f */
        /* <DEDUP_REMOVED lines=21> */
[----:B------:R-:W-:Y:S01]  /*87e0*/  PLOP3.LUT P0, PT, PT, PT, UP0, 0x80, 0x0 ;  /* 0x000000000000781c */ /* 0x000fe20003f0f008 */
[----:B------:R-:W-:Y:S01]  /*87f0*/  @UP0 UIADD3 UR20, UR13, UR8, URZ ;  /* 0x000000080d140290 */ /* 0x000fe2000fffe03f */
[----:B------:R-:W-:Y:S01]  /*8800*/  F2FP.BF16.F32.PACK_AB R5, R5, R76 ;  /* 0x0000004c0505723e */ /* 0x000fe200000010ff */
[----:B------:R-:W-:Y:S01]  /*8810*/  STS [R246+0x8400], R30 ;  /* 0x0084001ef6007388 */ /* 0x000fe20000000800 */
[----:B------:R-:W-:-:S03]  /*8820*/  @UP0 UMOV UR19, UR12 ;  /* 0x0000000c00130c82 */ /* 0x000fc60008000000 */
        /* <DEDUP_REMOVED lines=14> */
[----:B------:R-:W-:Y:S04]  /*8910*/  STS [R246+0xc000], R15 ;  /* 0x00c0000ff6007388 */ /* 0x000fe80000000800 */
[----:B------:R-:W-:Y:S04]  /*8920*/  STS [R246+0xc400], R14 ;  /* 0x00c4000ef6007388 */ /* 0x000fe80000000800 */
[----:B------:R-:W-:Y:S04]  /*8930*/  STS [R243+0xd000], R17 ;  /* 0x00d00011f3007388 */ /* 0x000fe80000000800 */
[----:B------:R-:W-:Y:S04]  /*8940*/  STS [R243+0xd400], R16 ;  /* 0x00d40010f3007388 */ /* 0x000fe80000000800 */
[----:B------:R-:W-:Y:S01]  /*8950*/  STS [R246+0xd000], R13 ;  /* 0x00d0000df6007388 */ /* 0x000fe20000000800 */
[----:B-1----:R-:W1:Y:S03]  /*8960*/  S2R R19, SR_TID.X ;  /* 0x0000000000137919 */ /* 0x002e660000002100 */
        /* <DEDUP_REMOVED lines=24> */
.L_x_580:
[----:B------:R-:W-:Y:S01]  /*8af0*/  @UP0 UIADD3 UR8, UR34, UR36, URZ ;  /* 0x0000002422080290 */ /* 0x000fe2000fffe03f */
[----:B------:R-:W-:Y:S01]  /*8b00*/  LEA.HI R5, R5, R19, RZ, 0x3 ;  /* 0x0000001305057211 */ /* 0x000fe200078f18ff */
[----:B------:R-:W-:Y:S02]  /*8b10*/  @UP0 ULDC.64 UR12, c[0x0][0x458] ;  /* 0x00011600000c0ab9 */ /* 0x000fe40000000a00 */
[----:B------:R-:W-:Y:S01]  /*8b20*/  @UP0 UIMAD.WIDE.U32 UR14, UR8, UR12, URZ ;  /* 0x0000000c080e02a5 */ /* 0x000fe2000f8e003f */
[----:B------:R-:W-:Y:S01]  /*8b30*/  LOP3.LUT R4, R5, 0xfffffff8, RZ, 0xc0, !PT ;  /* 0xfffffff805047812 */ /* 0x000fe200078ec0ff */
[----:B------:R-:W-:-:S04]  /*8b40*/  @UP0 UIMAD UR8, UR8, UR13, URZ ;  /* 0x0000000d080802a4 */ /* 0x000fc8000f8e023f */
[----:B------:R-:W-:Y:S01]  /*8b50*/  @UP0 UIADD3 UR17, UR15, UR8, URZ ;  /* 0x000000080f110290 */ /* 0x000fe2000fffe03f */
[----:B------:R-:W-:Y:S01]  /*8b60*/  IMAD.IADD R4, R19, 0x1, -R4 ;  /* 0x0000000113047824 */ /* 0x000fe200078e0a04 */
[----:B------:R-:W-:Y:S01]  /*8b70*/  @UP0 UMOV UR16, UR14 ;  /* 0x0000000e00100c82 */ /* 0x000fe20008000000 */
[----:B------:R-:W-:Y:S09]  /*8b80*/  @P0 BRA `(.L_x_581) ;  /* 0x0000000000340947 */ /* 0x000ff20003800000 */
        /* <DEDUP_REMOVED lines=13> */
.L_x_581:
        /* <DEDUP_REMOVED lines=51> */
.L_x_583:
[----:B------:R-:W-:Y:S05]  /*8f90*/  BSYNC B0 ;  /* 0x0000000000007941 */ /* 0x000fea0003800000 */
.L_x_582:
        /* <DEDUP_REMOVED lines=17> */
.L_x_585:
[----:B------:R-:W-:Y:S05]  /*90b0*/  BSYNC B0 ;  /* 0x0000000000007941 */ /* 0x000fea0003800000 */
.L_x_584:
[----:B--2---:R2:W1:Y:S01]  /*90c0*/  LDS.128 R24, [R231+0x18000] ;  /* 0x01800000e7187984 */ /* 0x0044620000000c00 */
[----:B------:R-:W-:Y:S01]  /*90d0*/  UIMAD UR6, UR8, UR12, URZ ;  /* 0x0000000c080672a4 */ /* 0x000fe2000f8e023f */
[----:B------:R-:W-:Y:S01]  /*90e0*/  IMAD.U32 R6, RZ, RZ, UR12 ;  /* 0x0000000cff067e24 */ /* 0x000fe2000f8e00ff */
[----:B------:R-:W-:Y:S01]  /*90f0*/  USHF.R.S32.HI UR9, URZ, 0x1f, UR59 ;  /* 0x0000001f3f097899 */ /* 0x000fe2000801143b */
[----:B------:R2:W1:Y:S01]  /*9100*/  LDS.128 R20, [R231+0x1a000] ;  /* 0x01a00000e7147984 */ /* 0x0004620000000c00 */
[----:B------:R-:W-:Y:S01]  /*9110*/  UIMAD UR6, UR18, UR13, UR6 ;  /* 0x0000000d120672a4 */ /* 0x000fe2000f8e0206 */
[----:B------:R-:W-:Y:S01]  /*9120*/  IMAD.WIDE.U32 R6, R6, UR18, R8 ;  /* 0x0000001206067c25 */ /* 0x000fe2000f8e0008 */
[----:B------:R-:W-:Y:S01]  /*9130*/  BSSY B0, `(.L_x_586) ;  /* 0x000001a000007945 */ /* 0x000fe20003800000 */
[----:B------:R2:W1:Y:S03]  /*9140*/  LDS.128 R16, [R231+0x1c000] ;  /* 0x01c00000e7107984 */ /* 0x0004660000000c00 */
[----:B------:R-:W-:Y:S01]  /*9150*/  IMAD.U32 R5, RZ, RZ, UR6 ;  /* 0x00000006ff057e24 */ /* 0x000fe2000f8e00ff */
[----:B------:R2:W1:Y:S01]  /*9160*/  LDS.128 R12, [R231+0x1e000] ;  /* 0x01e00000e70c7984 */ /* 0x0004620000000c00 */
[----:B------:R-:W-:Y:S01]  /*9170*/  IADD3 R6, P0, R6, UR16, RZ ;  /* 0x0000001006067c10 */ /* 0x000fe2000ff1e0ff */
[----:B------:R-:W-:-:S02]  /*9180*/  ULDC.64 UR6, c[0x0][0x470] ;  /* 0x00011c0000067ab9 */ /* 0x000fc40000000a00 */
        /* <DEDUP_REMOVED lines=20> */
.L_x_587:
[----:B------:R-:W-:Y:S05]  /*92d0*/  BSYNC B0 ;  /* 0x0000000000007941 */ /* 0x000fea0003800000 */
.L_x_586:
        /* <DEDUP_REMOVED lines=16> */
.L_x_576:
[----:B------:R-:W-:Y:S05]  /*93e0*/  BSYNC B1 ;  /* 0x0000000000017941 */ /* 0x000fea0003800000 */
.L_x_562:
[----:B------:R-:W-:Y:S01]  /*93f0*/  R2UR UR7, R252 ;  /* 0x00000000fc0772ca */ /* 0x000fe200000e0000 */
[----:B------:R-:W-:Y:S02]  /*9400*/  ULDC UR6, c[0x0][0xc] ;  /* 0x0000030000067ab9 */ /* 0x000fe40000000800 */
[----:B------:R-:W-:-:S10]  /*9410*/  UIADD3 UR10, UR6, UR10, URZ ;  /* 0x0000000a060a7290 */ /* 0x000fd4000fffe03f */
[----:B------:R-:W-:-:S06]  /*9420*/  UISETP.GE.AND UP0, UPT, UR10, UR7, UPT ;  /* 0x000000070a00728c */ /* 0x000fcc000bf06270 */
[----:B------:R-:W-:-:S13]  /*9430*/  PLOP3.LUT P0, PT, PT, PT, UP0, 0x80, 0x0 ;  /* 0x000000000000781c */ /* 0x000fda0003f0f008 */
[----:B------:R-:W-:Y:S05]  /*9440*/  @P0 BRA `(.L_x_588) ;  /* 0x0000000000040947 */ /* 0x000fea0003800000 */
[----:B------:R-:W-:Y:S05]  /*9450*/  BRA `(.L_x_589) ;  /* 0xffffff7400647947 */ /* 0x000fea000383ffff */
.L_x_588:
[----:B------:R-:W-:Y:S05]  /*9460*/  EXIT ;  /* 0x000000000000794d */ /* 0x000fea0003800000 */
.L_x_590:
        /* <DEDUP_REMOVED lines=9> */
.L_x_1047:


//--------------------- .text._ZN5flash44flash_bwd_dq_dk_dv_loop_seqk_parallel_kernelI23Flash_bwd_kernel_traitsILi256ELi64ELi64ELi8ELi4ELi2ELi2ELb0ELb1EN7cutlass10bfloat16_tE19Flash_kernel_traitsILi256ELi64ELi64ELi8ES3_EELb0ELb1ELb0ELb0ELb0ELb1ELb1EEEvNS_16Flash_bwd_paramsE --------------------------
	.section	.text._ZN5flash44flash_bwd_dq_dk_dv_loop_seqk_parallel_kernelI23Flash_bwd_kernel_traitsILi256ELi64ELi64ELi8ELi4ELi2ELi2ELb0ELb1EN7cutlass10bfloat16_tE19Flash_kernel_traitsILi256ELi64ELi64ELi8ES3_EELb0ELb1ELb0ELb0ELb0ELb1ELb1EEEvNS_16Flash_bwd_paramsE,"ax",@progbits
	.align	128
        .global         _ZN5flash44flash_bwd_dq_dk_dv_loop_seqk_parallel_kernelI23Flash_bwd_kernel_traitsILi256ELi64ELi64ELi8ELi4ELi2ELi2ELb0ELb1EN7cutlass10bfloat16_tE19Flash_kernel_traitsILi256ELi64ELi64ELi8ES3_EELb0ELb1ELb0ELb0ELb0ELb1ELb1EEEvNS_16Flash_bwd_paramsE
        .type           _ZN5flash44flash_bwd_dq_dk_dv_loop_seqk_parallel_kernelI23Flash_bwd_kernel_traitsILi256ELi64ELi64ELi8ELi4ELi2ELi2ELb0ELb1EN7cutlass10bfloat16_tE19Flash_kernel_traitsILi256ELi64ELi64ELi8ES3_EELb0ELb1ELb0ELb0ELb0ELb1ELb1EEEvNS_16Flash_bwd_paramsE,@function
        .size           _ZN5flash44flash_bwd_dq_dk_dv_loop_seqk_parallel_kernelI23Flash_bwd_kernel_traitsILi256ELi64ELi64ELi8ELi4ELi2ELi2ELb0ELb1EN7cutlass10bfloat16_tE19Flash_kernel_traitsILi256ELi64ELi64ELi8ES3_EELb0ELb1ELb0ELb0ELb0ELb1ELb1EEEvNS_16Flash_bwd_paramsE,(.L_x_1048 - _ZN5flash44flash_bwd_dq_dk_dv_loop_seqk_parallel_kernelI23Flash_bwd_kernel_traitsILi256ELi64ELi64ELi8ELi4ELi2ELi2ELb0ELb1EN7cutlass10bfloat16_tE19Flash_kernel_traitsILi256ELi64ELi64ELi8ES3_EELb0ELb1ELb0ELb0ELb0ELb1ELb1EEEvNS_16Flash_bwd_paramsE)
        .other          _ZN5flash44flash_bwd_dq_dk_dv_loop_seqk_parallel_kernelI23Flash_bwd_kernel_traitsILi256ELi64ELi64ELi8ELi4ELi2ELi2ELb0ELb1EN7cutlass10bfloat16_tE19Flash_kernel_traitsILi256ELi64ELi64ELi8ES3_EELb0ELb1ELb0ELb0ELb0ELb1ELb1EEEvNS_16Flash_bwd_paramsE,@"STO_CUDA_ENTRY STV_DEFAULT"
_ZN5flash44flash_bwd_dq_dk_dv_loop_seqk_parallel_kernelI23Flash_bwd_kernel_traitsILi256ELi64ELi64ELi8ELi4ELi2ELi2ELb0ELb1EN7cutlass10bfloat16_tE19Flash_kernel_traitsILi256ELi64ELi64ELi8ES3_EELb0ELb1ELb0ELb0ELb0ELb1ELb1EEEvNS_16Flash_bwd_paramsE:
.text._ZN5flash44flash_bwd_dq_dk_dv_loop_seqk_parallel_kernelI23Flash_bwd_kernel_traitsILi256ELi64ELi64ELi8ELi4ELi2ELi2ELb0ELb1EN7cutlass10bfloat16_tE19Flash_kernel_traitsILi256ELi64ELi64ELi8ES3_EELb0ELb1ELb0ELb0ELb0ELb1ELb1EEEvNS_16Flash_bwd_paramsE:
        /* <DEDUP_REMOVED lines=26> */
[----:B------:R-:W-:Y:S02]  /*01a0*/  LEA.HI R8, R15, R14, RZ, 0x3 ;  /* 0x0000000e0f087211 */ /* 0x000fe400078f18ff */
[--C-:B------:R-:W-:Y:S02]  /*01b0*/  SHF.R.S32.HI R0, RZ, 0x5, R2.reuse ;  /* 0x00000005ff007819 */ /* 0x100fe40000011402 */
[----:B------:R-:W-:Y:S02]  /*01c0*/  SHF.R.S32.HI R3, RZ, 0x1f, R2 ;  /* 0x0000001fff037819 */ /* 0x000fe40000011402 */
[-C--:B------:R-:W-:Y:S02]  /*01d0*/  LEA.HI R2, R2, R0.reuse, RZ, 0x1 ;  /* 0x0000000002027211 */ /* 0x080fe400078f08ff */
[----:B------:R-:W-:-:S02]  /*01e0*/  LEA.HI R3, R3, R0, RZ, 0x2 ;  /* 0x0000000003037211 */ /* 0x000fc400078f10ff */
[----:B------:R-:W-:Y:S01]  /*01f0*/  LOP3.LUT R2, R2, 0xfffffffe, RZ, 0xc0, !PT ;  /* 0xfffffffe02027812 */ /* 0x000fe200078ec0ff */
[----:B----4-:R-:W-:Y:S01]  /*0200*/  ULEA UR4, UR4, UR6, 0x18 ;  /* 0x0000000604047291 */ /* 0x010fe2000f8ec03f */
[----:B------:R-:W-:Y:S01]  /*0210*/  LOP3.LUT R3, R3, 0xfffffffc, RZ, 0xc0, !PT ;  /* 0xfffffffc03037812 */ /* 0x000fe200078ec0ff */
[----:B------:R-:W-:Y:S01]  /*0220*/  USHF.R.S32.HI UR6, URZ, 0x1f, UR57 ;  /* 0x0000001f3f067899 */ /* 0x000fe20008011439 */
[CC--:B------:R-:W-:Y:S01]  /*0230*/  LEA.HI R5, R15.reuse, R14.reuse, RZ, 0x4 ;  /* 0x0000000e0f057211 */ /* 0x0c0fe200078f20ff */
[C---:B------:R-:W-:Y:S01]  /*0240*/  IMAD.IADD R224, R0.reuse, 0x1, -R2 ;  /* 0x0000000100e07824 */ /* 0x040fe200078e0a02 */
[----:B------:R-:W-:Y:S01]  /*0250*/  LEA.HI R16, R15, R14, RZ, 0x2 ;  /* 0x0000000e0f107211 */ /* 0x000fe200078f10ff */
[----:B------:R-:W-:Y:S01]  /*0260*/  IMAD.IADD R218, R0, 0x1, -R3 ;  /* 0x0000000100da7824 */ /* 0x000fe200078e0a03 */
[----:B------:R-:W-:Y:S01]  /*0270*/  SHF.R.S32.HI R4, RZ, 0x4, R5 ;  /* 0x00000004ff047819 */ /* 0x000fe20000011405 */
[----:B------:R-:W-:Y:S01]  /*0280*/  IMAD.U32 R251, RZ, RZ, UR6 ;  /* 0x00000006fffb7e24 */ /* 0x000fe2000f8e00ff */
[----:B------:R-:W-:Y:S01]  /*0290*/  SHF.R.S32.HI R6, RZ, 0x3, R8 ;  /* 0x00000003ff067819 */ /* 0x000fe20000011408 */
[----:B------:R-:W-:Y:S01]  /*02a0*/  UIADD3 UR6, UR5, 0x20000, URZ ;  /* 0x0002000005067890 */ /* 0x000fe2000fffe03f */
[----:B------:R-:W-:-:S02]  /*02b0*/  SHF.R.S32.HI R10, RZ, 0x2, R16 ;  /* 0x00000002ff0a7819 */ /* 0x000fc40000011410 */
[----:B------:R-:W-:Y:S01]  /*02c0*/  SHF.R.S32.HI R2, RZ, 0x1f, R16 ;  /* 0x0000001fff027819 */ /* 0x000fe20000011410 */
[----:B------:R-:W-:Y:S01]  /*02d0*/  IMAD.SHL.U32 R6, R6, 0x40, RZ ;  /* 0x0000004006067824 */ /* 0x000fe200078e00ff */
[----:B------:R-:W-:Y:S02]  /*02e0*/  LOP3.LUT R0, R8, 0xfffffff8, RZ, 0xc0, !PT ;  /* 0xfffffff808007812 */ /* 0x000fe400078ec0ff */
[C---:B------:R-:W-:Y:S02]  /*02f0*/  LEA.HI R3, R5.reuse, R4, RZ, 0x1 ;  /* 0x0000000405037211 */ /* 0x040fe400078f08ff */
[----:B------:R-:W-:Y:S01]  /*0300*/  LEA.HI R2, R2, R10, RZ, 0x3 ;  /* 0x0000000a02027211 */ /* 0x000fe200078f18ff */
[----:B------:R-:W-:Y:S01]  /*0310*/  IMAD.IADD R0, R14, 0x1, -R0 ;  /* 0x000000010e007824 */ /* 0x000fe200078e0a00 */
[----:B------:R-:W-:Y:S02]  /*0320*/  LOP3.LUT R7, R5, 0xfffffff0, RZ, 0xc0, !PT ;  /* 0xfffffff005077812 */ /* 0x000fe400078ec0ff */
[----:B------:R-:W-:-:S02]  /*0330*/  LOP3.LUT R5, R3, 0xfffffffe, RZ, 0xc0, !PT ;  /* 0xfffffffe03057812 */ /* 0x000fc400078ec0ff */
[----:B------:R-:W-:Y:S02]  /*0340*/  LOP3.LUT R3, R2, 0xfffffff8, RZ, 0xc0, !PT ;  /* 0xfffffff802037812 */ /* 0x000fe400078ec0ff */
[----:B------:R-:W-:Y:S01]  /*0350*/  LOP3.LUT R2, R6, 0x1c0, RZ, 0xc0, !PT ;  /* 0x000001c006027812 */ /* 0x000fe200078ec0ff */
[C---:B------:R-:W-:Y:S01]  /*0360*/  IMAD.SHL.U32 R6, R0.reuse, 0x8, RZ ;  /* 0x0000000800067824 */ /* 0x040fe200078e00ff */
[----:B------:R-:W-:Y:S01]  /*0370*/  LOP3.LUT P4, RZ, R0, 0x2, RZ, 0xc0, !PT ;  /* 0x0000000200ff7812 */ /* 0x000fe2000788c0ff */
[----:B------:R-:W-:Y:S01]  /*0380*/  IMAD.IADD R10, R10, 0x1, -R3 ;  /* 0x000000010a0a7824 */ /* 0x000fe200078e0a03 */
[----:B------:R-:W-:Y:S01]  /*0390*/  LOP3.LUT P3, RZ, R0, 0x4, RZ, 0xc0, !PT ;  /* 0x0000000400ff7812 */ /* 0x000fe2000786c0ff */
[----:B------:R-:W-:Y:S01]  /*03a0*/  IMAD.IADD R11, R4, 0x1, -R5 ;  /* 0x00000001040b7824 */ /* 0x000fe200078e0a05 */
[----:B------:R-:W-:Y:S01]  /*03b0*/  LOP3.LUT R3, R2, 0x38, R6, 0xf8, !PT ;  /* 0x0000003802037812 */ /* 0x000fe200078ef806 */
[----:B------:R-:W-:Y:S01]  /*03c0*/  IMAD.IADD R4, R14, 0x1, -R7 ;  /* 0x000000010e047824 */ /* 0x000fe200078e0a07 */
[----:B------:R-:W-:Y:S01]  /*03d0*/  SHF.R.U32.HI R2, RZ, 0x3, R2 ;  /* 0x00000003ff027819 */ /* 0x000fe20000011602 */
[----:B------:R-:W-:Y:S01]  /*03e0*/  IMAD.SHL.U32 R0, R0, 0x40, RZ ;  /* 0x0000004000007824 */ /* 0x000fe200078e00ff */
[----:B------:R-:W-:Y:S01]  /*03f0*/  LEA.HI R5, R15, R14, RZ, 0x7 ;  /* 0x0000000e0f057211 */ /* 0x000fe200078f38ff */
[----:B------:R-:W-:Y:S01]  /*0400*/  IMAD.SHL.U32 R219, R11, 0x200, RZ ;  /* 0x000002000bdb7824 */ /* 0x000fe200078e00ff */
[----:B------:R-:W-:Y:S01]  /*0410*/  LOP3.LUT R12, R3, R2, RZ, 0x3c, !PT ;  /* 0x00000002030c7212 */ /* 0x000fe200078e3cff */
[----:B------:R-:W-:Y:S01]  /*0420*/  IMAD.SHL.U32 R2, R224, 0x10, RZ ;  /* 0x00000010e0027824 */ /* 0x000fe200078e00ff */
[----:B------:R-:W-:-:S02]  /*0430*/  SHF.R.S32.HI R3, RZ, 0x1f, R4 ;  /* 0x0000001fff037819 */ /* 0x000fc40000011404 */
[----:B------:R-:W-:Y:S02]  /*0440*/  LOP3.LUT R0, R0, 0x1c0, RZ, 0xc0, !PT ;  /* 0x000001c000007812 */ /* 0x000fe400078ec0ff */
[----:B------:R-:W-:Y:S02]  /*0450*/  SHF.R.S32.HI R9, RZ, 0x7, R5 ;  /* 0x00000007ff097819 */ /* 0x000fe40000011405 */
[----:B------:R-:W-:Y:S02]  /*0460*/  LEA.HI R13, R3, R4, RZ, 0x3 ;  /* 0x00000004030d7211 */ /* 0x000fe400078f18ff */
[C---:B------:R-:W-:Y:S01]  /*0470*/  LOP3.LUT R5, R0.reuse, 0x10, R2, 0xf8, !PT ;  /* 0x0000001000057812 */ /* 0x040fe200078ef802 */
[----:B------:R-:W-:Y:S01]  /*0480*/  IMAD R2, R9, 0x800, R219 ;  /* 0x0000080009027824 */ /* 0x000fe200078e02db */
[----:B------:R-:W-:Y:S02]  /*0490*/  LOP3.LUT R3, R0, 0x8, R8, 0xf8, !PT ;  /* 0x0000000800037812 */ /* 0x000fe400078ef808 */
[----:B------:R-:W-:-:S02]  /*04a0*/  SHF.R.U32.HI R0, RZ, 0x3, R0 ;  /* 0x00000003ff007819 */ /* 0x000fc40000011600 */
[----:B------:R-:W-:Y:S02]  /*04b0*/  LOP3.LUT R5, R5, 0x8, R8, 0xf8, !PT ;  /* 0x0000000805057812 */ /* 0x000fe400078ef808 */
[----:B------:R-:W-:Y:S02]  /*04c0*/  LOP3.LUT R3, R3, R0, RZ, 0x3c, !PT ;  /* 0x0000000003037212 */ /* 0x000fe400078e3cff */
[----:B------:R-:W-:Y:S02]  /*04d0*/  LOP3.LUT R219, R219, R5, R0, 0xf6, !PT ;  /* 0x00000005dbdb7212 */ /* 0x000fe400078ef600 */
[----:B------:R-:W-:Y:S01]  /*04e0*/  LEA.HI R0, R15, R14, RZ, 0x6 ;  /* 0x0000000e0f007211 */ /* 0x000fe200078f30ff */
[----:B------:R-:W-:Y:S01]  /*04f0*/  IMAD.IADD R3, R2, 0x1, R3 ;  /* 0x0000000102037824 */ /* 0x000fe200078e0203 */
[----:B------:R-:W-:Y:S02]  /*0500*/  LOP3.LUT R2, R16, 0x7ffffffc, RZ, 0xc0, !PT ;  /* 0x7ffffffc10027812 */ /* 0x000fe400078ec0ff */
[----:B------:R-:W-:Y:S01]  /*0510*/  SHF.R.S32.HI R0, RZ, 0x6, R0 ;  /* 0x00000006ff007819 */ /* 0x000fe20000011400 */
[----:B------:R-:W-:Y:S01]  /*0520*/  IMAD.SHL.U32 R3, R3, 0x2, RZ ;  /* 0x0000000203037824 */ /* 0x000fe200078e00ff */
[----:B------:R-:W-:Y:S01]  /*0530*/  LOP3.LUT R7, R13, 0xfffffff8, RZ, 0xc0, !PT ;  /* 0xfffffff80d077812 */ /* 0x000fe200078ec0ff */
[----:B------:R-:W-:Y:S01]  /*0540*/  IMAD.IADD R5, R14, 0x1, -R2 ;  /* 0x000000010e057824 */ /* 0x000fe200078e0a02 */
[----:B------:R-:W-:Y:S01]  /*0550*/  LOP3.LUT R6, R10, 0x1, RZ, 0xc0, !PT ;  /* 0x000000010a067812 */ /* 0x000fe200078ec0ff */
[----:B------:R-:W-:Y:S01]  /*0560*/  IMAD R12, R0, 0x200, R12 ;  /* 0x00000200000c7824 */ /* 0x000fe200078e020c */
[----:B------:R-:W-:Y:S01]  /*0570*/  SEL R216, R222, 0xffffffc0, !P3 ;  /* 0xffffffc0ded87807 */ /* 0x000fe20005800000 */
[----:B------:R-:W-:Y:S01]  /*0580*/  IMAD.SHL.U32 R2, R0, 0x8, RZ ;  /* 0x0000000800027824 */ /* 0x000fe200078e00ff */
[----:B------:R-:W-:Y:S01]  /*0590*/  ISETP.NE.U32.AND P0, PT, R6, 0x1, PT ;  /* 0x000000010600780c */ /* 0x000fe20003f05070 */
[----:B------:R-:W-:Y:S01]  /*05a0*/  IMAD.SHL.U32 R0, R10, 0x40, RZ ;  /* 0x000000400a007824 */ /* 0x000fe200078e00ff */
[----:B------:R-:W-:Y:S01]  /*05b0*/  LEA R219, R219, UR5, 0x1 ;  /* 0x00000005dbdb7c11 */ /* 0x000fe2000f8e08ff */
[----:B------:R-:W-:Y:S01]  /*05c0*/  IMAD.IADD R8, R4, 0x1, -R7 ;  /* 0x0000000104087824 */ /* 0x000fe200078e0a07 */
[----:B------:R-:W-:Y:S01]  /*05d0*/  LOP3.LUT R2, R2, 0x18, RZ, 0xc0, !PT ;  /* 0x0000001802027812 */ /* 0x000fe200078ec0ff */
[----:B------:R-:W-:Y:S01]  /*05e0*/  IMAD.SHL.U32 R4, R9, 0x20, RZ ;  /* 0x0000002009047824 */ /* 0x000fe200078e00ff */
[----:B------:R-:W-:Y:S01]  /*05f0*/  LOP3.LUT R0, R0, 0x1c0, RZ, 0xc0, !PT ;  /* 0x000001c000007812 */ /* 0x000fe200078ec0ff */
[----:B------:R-:W-:Y:S01]  /*0600*/  IMAD.SHL.U32 R7, R11, 0x20, RZ ;  /* 0x000000200b077824 */ /* 0x000fe200078e00ff */
[----:B------:R-:W-:Y:S01]  /*0610*/  R2P PR, R10, 0x6 ;  /* 0x000000060a007804 */ /* 0x000fe20000000000 */
[----:B------:R-:W-:Y:S01]  /*0620*/  IMAD.SHL.U32 R5, R5, 0x2, RZ ;  /* 0x0000000205057824 */ /* 0x000fe200078e00ff */
[----:B------:R-:W-:Y:S01]  /*0630*/  LOP3.LUT R248, R4, 0x6, R248, 0xf8, !PT ;  /* 0x0000000604f87812 */ /* 0x000fe200078ef8f8 */
[----:B------:R-:W-:Y:S01]  /*0640*/  IMAD.IADD R221, R216, 0x1, R219 ;  /* 0x00000001d8dd7824 */ /* 0x000fe200078e02db */
[----:B------:R-:W-:Y:S01]  /*0650*/  LOP3.LUT R6, R0, 0x20, R4, 0xf8, !PT ;  /* 0x0000002000067812 */ /* 0x000fe200078ef804 */
[----:B------:R-:W-:Y:S01]  /*0660*/  IMAD R9, R218, 0x400, R5 ;  /* 0x00000400da097824 */ /* 0x000fe200078e0205 */
[----:B------:R-:W-:-:S02]  /*0670*/  SHF.R.U32.HI R4, RZ, 0x3, R0 ;  /* 0x00000003ff047819 */ /* 0x000fc40000011600 */
[C---:B------:R-:W-:Y:S02]  /*0680*/  LOP3.LUT P6, RZ, R8.reuse, 0x2, RZ, 0xc0, !PT ;  /* 0x0000000208ff7812 */ /* 0x040fe400078cc0ff */
[C---:B------:R-:W-:Y:S01]  /*0690*/  LOP3.LUT P5, RZ, R8.reuse, 0x4, RZ, 0xc0, !PT ;  /* 0x0000000408ff7812 */ /* 0x040fe200078ac0ff */
[----:B------:R-:W-:Y:S01]  /*06a0*/  IMAD.SHL.U32 R8, R8, 0x40, RZ ;  /* 0x0000004008087824 */ /* 0x000fe200078e00ff */
[----:B------:R-:W-:Y:S02]  /*06b0*/  LOP3.LUT R10, R2, 0x20, R7, 0xf8, !PT ;  /* 0x00000020020a7812 */ /* 0x000fe400078ef807 */
[----:B------:R-:W-:Y:S02]  /*06c0*/  LOP3.LUT R7, R6, R4, RZ, 0x3c, !PT ;  /* 0x0000000406077212 */ /* 0x000fe400078e3cff */
[----:B------:R-:W-:Y:S01]  /*06d0*/  LOP3.LUT R6, R4, R0, R2, 0x1e, !PT ;  /* 0x0000000004067212 */ /* 0x000fe200078e1e02 */
[----:B------:R-:W-:Y:S01]  /*06e0*/  IMAD R4, R224, 0x400, R5 ;  /* 0x00000400e0047824 */ /* 0x000fe200078e0205 */
[----:B------:R-:W-:Y:S01]  /*06f0*/  LOP3.LUT R0, R8, 0x1c0, RZ, 0xc0, !PT ;  /* 0x000001c008007812 */ /* 0x000fe200078ec0ff */
[----:B------:R-:W-:Y:S01]  /*0700*/  IMAD.SHL.U32 R5, R11, 0x8, RZ ;  /* 0x000000080b057824 */ /* 0x000fe200078e00ff */
[----:B------:R-:W-:Y:S01]  /*0710*/  SEL R222, R222, 0xffffffc0, !P5 ;  /* 0xffffffc0dede7807 */ /* 0x000fe20006800000 */
[----:B------:R-:W-:Y:S01]  /*0720*/  IMAD.IADD R244, R4, 0x1, R6 ;  /* 0x0000000104f47824 */ /* 0x000fe200078e0206 */
[--C-:B------:R-:W-:Y:S01]  /*0730*/  SHF.R.U32.HI R2, RZ, 0x3, R0.reuse ;  /* 0x00000003ff027819 */ /* 0x100fe20000011600 */
[----:B------:R-:W-:Y:S01]  /*0740*/  IMAD.SHL.U32 R4, R13, 0x40, RZ ;  /* 0x000000400d047824 */ /* 0x000fe200078e00ff */
[----:B------:R-:W-:Y:S01]  /*0750*/  LOP3.LUT R5, R0, 0x8, R5, 0xf8, !PT ;  /* 0x0000000800057812 */ /* 0x000fe200078ef805 */
[----:B------:R-:W-:Y:S01]  /*0760*/  IMAD.IADD R7, R9, 0x1, R7 ;  /* 0x0000000109077824 */ /* 0x000fe200078e0207 */
[----:B------:R-:W-:-:S02]  /*0770*/  LOP3.LUT R6, R2, R10, R0, 0x1e, !PT ;  /* 0x0000000a02067212 */ /* 0x000fc400078e1e00 */
[----:B------:R-:W-:Y:S01]  /*0780*/  LOP3.LUT R0, R4, 0xfffffe00, RZ, 0xc0, !PT ;  /* 0xfffffe0004007812 */ /* 0x000fe200078ec0ff */
[----:B------:R-:W-:Y:S01]  /*0790*/  IMAD.U32 R4, RZ, RZ, UR7 ;  /* 0x00000007ff047e24 */ /* 0x000fe2000f8e00ff */
[----:B------:R-:W-:Y:S01]  /*07a0*/  LOP3.LUT R2, R5, R2, RZ, 0x3c, !PT ;  /* 0x0000000205027212 */ /* 0x000fe200078e3cff */
[----:B------:R-:W-:Y:S01]  /*07b0*/  USHF.L.U32 UR7, UR46, 0x7, URZ ;  /* 0x000000072e077899 */ /* 0x000fe2000800063f */
[----:B------:R-:W-:Y:S01]  /*07c0*/  LEA R237, R7, UR5, 0x1 ;  /* 0x0000000507ed7c11 */ /* 0x000fe2000f8e08ff */
[--C-:B------:R-:W-:Y:S01]  /*07d0*/  IMAD R218, R218, 0x400, R0.reuse ;  /* 0x00000400dada7824 */ /* 0x100fe200078e0200 */
[----:B------:R-:W-:Y:S01]  /*07e0*/  SEL R238, R238, 0x10, !P0 ;  /* 0x00000010eeee7807 */ /* 0x000fe20004000000 */
[----:B------:R-:W-:Y:S01]  /*07f0*/  IMAD R224, R224, 0x400, R0 ;  /* 0x00000400e0e07824 */ /* 0x000fe200078e0200 */
[----:B------:R-:W-:Y:S01]  /*0800*/  LOP3.LUT R0, R6, R0, RZ, 0xfc, !PT ;  /* 0x0000000006007212 */ /* 0x000fe200078efcff */
[----:B------:R-:W-:Y:S01]  /*0810*/  IMAD.IADD R218, R218, 0x1, R2 ;  /* 0x00000001dada7824 */ /* 0x000fe200078e0202 */
[----:B------:R-:W-:Y:S01]  /*0820*/  LEA R231, R12, UR5, 0x1 ;  /* 0x000000050ce77c11 */ /* 0x000fe2000f8e08ff */
[----:B------:R-:W-:Y:S01]  /*0830*/  IMAD.IADD R224, R2, 0x1, R224 ;  /* 0x0000000102e07824 */ /* 0x000fe200078e02e0 */
[----:B------:R-:W-:Y:S01]  /*0840*/  LEA R0, R0, UR5, 0x1 ;  /* 0x0000000500007c11 */ /* 0x000fe2000f8e08ff */
[----:B------:R-:W-:Y:S01]  /*0850*/  IMAD.U32 R2, RZ, RZ, UR7 ;  /* 0x00000007ff027e24 */ /* 0x000fe2000f8e00ff */
[----:B------:R-:W-:Y:S01]  /*0860*/  USHF.R.S32.HI UR7, URZ, 0x1f, UR46 ;  /* 0x0000001f3f077899 */ /* 0x000fe2000801142e */
[C---:B------:R-:W-:Y:S01]  /*0870*/  SEL R2, R226.reuse, 0xffffffe0, !P4 ;  /* 0xffffffe0e2027807 */ /* 0x040fe20006000000 */
[C---:B------:R-:W-:Y:S01]  /*0880*/  VIADD R236, R237.reuse, 0x20 ;  /* 0x00000020edec7836 */ /* 0x040fe20000000000 */
[----:B------:R-:W-:Y:S01]  /*0890*/  SEL R226, R226, 0xffffffe0, !P6 ;  /* 0xffffffe0e2e27807 */ /* 0x000fe20007000000 */
[C---:B------:R-:W-:Y:S01]  /*08a0*/  @P1 VIADD R236, R237.reuse, 0xffffffe0 ;  /* 0xffffffe0edec1836 */ /* 0x040fe20000000000 */
[----:B------:R-:W-:Y:S01]  /*08b0*/  LEA R218, R218, UR5, 0x1 ;  /* 0x00000005dada7c11 */ /* 0x000fe2000f8e08ff */
[----:B------:R-:W-:Y:S01]  /*08c0*/  IMAD.U32 R252, RZ, RZ, UR7 ;  /* 0x00000007fffc7e24 */ /* 0x000fe2000f8e00ff */
[----:B------:R-:W-:Y:S01]  /*08d0*/  UIADD3 UR7, UR5, 0x10000, URZ ;  /* 0x0001000005077890 */ /* 0x000fe2000fffe03f */
[----:B------:R-:W-:Y:S01]  /*08e0*/  LEA R224, R224, UR6, 0x1 ;  /* 0x00000006e0e07c11 */ /* 0x000fe2000f8e08ff */
[----:B------:R-:W-:-:S02]  /*08f0*/  IMAD.IADD R239, R237, 0x1, R238 ;  /* 0x00000001edef7824 */ /* 0x000fc400078e02ee */
[----:B------:R-:W-:Y:S02]  /*0900*/  IMAD.IADD R220, R218, 0x1, R226 ;  /* 0x00000001dadc7824 */ /* 0x000fe400078e02e2 */
[----:B------:R-:W-:Y:S01]  /*0910*/  VIADD R217, R3, UR7 ;  /* 0x0000000703d97c36 */ /* 0x000fe20008000000 */
[----:B------:R-:W-:Y:S01]  /*0920*/  LEA R244, R244, UR7, 0x1 ;  /* 0x00000007f4f47c11 */ /* 0x000fe2000f8e08ff */
[----:B------:R-:W-:Y:S01]  /*0930*/  IMAD.IADD R225, R222, 0x1, R224 ;  /* 0x00000001dee17824 */ /* 0x000fe200078e02e0 */
[----:B------:R-:W-:Y:S01]  /*0940*/  ULDC.64 UR6, c[0x0][0x208] ;  /* 0x0000820000067ab9 */ /* 0x000fe20000000a00 */
[C---:B------:R-:W-:Y:S02]  /*0950*/  IMAD.IADD R2, R217.reuse, 0x1, R2 ;  /* 0x00000001d9027824 */ /* 0x040fe400078e0202 */
        /* <DEDUP_REMOVED lines=9> */
.L_x_619:
        /* <DEDUP_REMOVED lines=67> */
.L_x_591:
        /* <DEDUP_REMOVED lines=15> */
[----:B------:R-:W-:Y:S02]  /*0f10*/  UIMAD UR33, UR46, UR13, UR12 ;  /* 0x0000000d2e2172a4 */ /* 0x000fe4000f8e020c */
[----:B------:R-:W-:Y:S01]  /*0f20*/  USHF.L.U32 UR16, UR46, 0x7, URZ ;  /* 0x000000072e107899 */ /* 0x000fe2000800063f */
[----:B------:R-:W-:Y:S01]  /*0f30*/  @!UP0 ULDC.64 UR12, c[0x0][0x418] ;  /* 0x00010600000c8ab9 */ /* 0x000fe20000000a00 */
[----:B------:R-:W-:Y:S02]  /*0f40*/  ULDC.64 UR40, c[0x0][0x240] ;  /* 0x0000900000287ab9 */ /* 0x000fe40000000a00 */
[----:B------:R-:W-:Y:S01]  /*0f50*/  USEL UR35, UR16, URZ, UP2 ;  /* 0x0000003f10237287 */ /* 0x000fe20009000000 */
[----:B------:R-:W-:Y:S01]  /*0f60*/  ULDC UR60, c[0x0][0x2d4] ;  /* 0x0000b500003c7ab9 */ /* 0x000fe20000000800 */
[----:B------:R-:W-:Y:S01]  /*0f70*/  ULDC UR26, c[0x0][0x2dc] ;  /* 0x0000b700001a7ab9 */ /* 0x000fe20000000800 */
[----:B------:R-:W-:Y:S01]  /*0f80*/  ULDC UR61, c[0x0][0x270] ;  /* 0x00009c00003d7ab9 */ /* 0x000fe20000000800 */
[----:B-1----:R-:W-:Y:S01]  /*0f90*/  IABS R8, R9 ;  /* 0x0000000900087213 */ /* 0x002fe20000000000 */
[----:B------:R-:W-:Y:S01]  /*0fa0*/  UIMAD.WIDE.U32 UR16, UR5, UR40, URZ ;  /* 0x00000028051072a5 */ /* 0x000fe2000f8e003f */
[----:B------:R-:W-:Y:S01]  /*0fb0*/  ISETP.NE.AND P3, PT, R9, RZ, PT ;  /* 0x000000ff0900720c */ /* 0x000fe20003f65270 */
[----:B------:R-:W-:Y:S01]  /*0fc0*/  @!UP0 UIMAD.WIDE.U32 UR36, UR46, UR12, URZ ;  /* 0x0000000c2e2482a5 */ /* 0x000fe2000f8e003f */
[----:B------:R-:W1:Y:S01]  /*0fd0*/  I2F.RP R4, R8 ;  /* 0x0000000800047306 */ /* 0x000e620000209400 */
[----:B------:R-:W-:-:S02]  /*0fe0*/  USHF.R.S32.HI UR34, URZ, 0x1f, UR60 ;  /* 0x0000001f3f227899 */ /* 0x000fc4000801143c */
[----:B------:R-:W-:Y:S02]  /*0ff0*/  UIMAD UR50, UR57, UR26, URZ ;  /* 0x0000001a393272a4 */ /* 0x000fe4000f8e023f */
[----:B--2---:R-:W-:Y:S02]  /*1000*/  UIMAD.WIDE.U32 UR28, UR8, UR14, URZ ;  /* 0x0000000e081c72a5 */ /* 0x004fe4000f8e003f */
[----:B------:R-:W-:Y:S02]  /*1010*/  USEL UR56, UR20, UR16, !UP0 ;  /* 0x0000001014387287 */ /* 0x000fe4000c000000 */
[----:B------:R-:W-:Y:S02]  /*1020*/  UIMAD UR43, UR8, UR15, UR29 ;  /* 0x0000000f082b72a4 */ /* 0x000fe4000f8e021d */
[----:B------:R-:W-:Y:S01]  /*1030*/  @!UP0 UIMAD UR8, UR59, UR12, URZ ;  /* 0x0000000c3b0882a4 */ /* 0x000fe2000f8e023f */
[----:B------:R-:W-:Y:S01]  /*1040*/  @UP0 ULDC.64 UR14, c[0x0][0x420] ;  /* 0x00010800000e0ab9 */ /* 0x000fe20000000a00 */
[----:B------:R-:W-:Y:S01]  /*1050*/  UIADD3 UR48, UR21, UR33, URZ ;  /* 0x0000002115307290 */ /* 0x000fe2000fffe03f */
[----:B-1----:R-:W1:Y:S01]  /*1060*/  MUFU.RCP R4, R4 ;  /* 0x0000000400047308 */ /* 0x002e620000001000 */
[----:B------:R-:W-:-:S02]  /*1070*/  @!UP0 UIMAD UR42, UR46, UR13, UR8 ;  /* 0x0000000d2e2a82a4 */ /* 0x000fc4000f8e0208 */
[----:B------:R-:W-:Y:S02]  /*1080*/  @UP1 UIADD3 UR8, UR19, UR30, URZ ;  /* 0x0000001e13081290 */ /* 0x000fe4000fffe03f */
[----:B------:R-:W-:Y:S02]  /*1090*/  UIMAD.WIDE UR12, UR26, UR61, URZ ;  /* 0x0000003d1a0c72a5 */ /* 0x000fe4000f8e023f */
[----:B------:R-:W-:Y:S01]  /*10a0*/  @UP0 UIMAD.WIDE.U32 UR38, UR5, UR14, URZ ;  /* 0x0000000e052602a5 */ /* 0x000fe2000f8e003f */
[----:B------:R-:W-:Y:S01]  /*10b0*/  @UP1 ULDC.64 UR26, c[0x0][0x248] ;  /* 0x00009200001a1ab9 */ /* 0x000fe20000000a00 */
[----:B------:R-:W-:Y:S02]  /*10c0*/  UIADD3 UR11, UR31, 0x3f, URZ ;  /* 0x0000003f1f0b7890 */ /* 0x000fe4000fffe03f */
[----:B------:R-:W-:Y:S02]  /*10d0*/  @UP1 UIMAD.WIDE.U32 UR20, UR8, UR26, URZ ;  /* 0x0000001a081412a5 */ /* 0x000fe4000f8e003f */
[----:B------:R-:W-:-:S02]  /*10e0*/  @UP1 UIMAD UR45, UR8, UR27, URZ ;  /* 0x0000001b082d12a4 */ /* 0x000fc4000f8e023f */
[----:B------:R-:W-:Y:S01]  /*10f0*/  UIMAD UR8, UR34, UR46, URZ ;  /* 0x0000002e220872a4 */ /* 0x000fe2000f8e023f */
[----:B-1----:R-:W-:Y:S01]  /*1100*/  VIADD R4, R4, 0xffffffe ;  /* 0x0ffffffe04047836 */ /* 0x002fe20000000000 */
[----:B------:R-:W-:Y:S02]  /*1110*/  @UP0 UIMAD UR51, UR5, UR15, UR39 ;  /* 0x0000000f053302a4 */ /* 0x000fe4000f8e0227 */
[----:B------:R-:W-:Y:S01]  /*1120*/  USHF.R.S32.HI UR22, URZ, 0x1f, UR11 ;  /* 0x0000001f3f167899 */ /* 0x000fe2000801140b */
        /* <DEDUP_REMOVED lines=9> */
[----:B------:R-:W-:Y:S02]  /*11c0*/  UIMAD.WIDE.U32 UR16, UR12, UR14, URZ ;  /* 0x0000000e0c1072a5 */ /* 0x000fe4000f8e003f */
[----:B------:R-:W-:Y:S01]  /*11d0*/  UIMAD UR8, UR12, UR8, UR11 ;  /* 0x000000080c0872a4 */ /* 0x000fe2000f8e020b */
[----:B------:R-:W-:Y:S01]  /*11e0*/  IMAD R6, R4, R8, RZ ;  /* 0x0000000804067224 */ /* 0x000fe200078e02ff */
[----:B------:R-:W-:Y:S01]  /*11f0*/  UIMAD.WIDE.U32 UR14, UR12, UR5, URZ ;  /* 0x000000050c0e72a5 */ /* 0x000fe2000f8e003f */
[----:B------:R-:W-:Y:S01]  /*1200*/  IMAD.MOV.U32 R4, RZ, RZ, RZ ;  /* 0x000000ffff047224 */ /* 0x000fe200078e00ff */
[----:B------:R-:W-:Y:S01]  /*1210*/  ULDC.U8 UR24, c[0x0][0x3d8] ;  /* 0x0000f60000187ab9 */ /* 0x000fe20000000000 */
[----:B------:R-:W-:-:S02]  /*1220*/  ULOP3.LUT UR11, UR22, 0xffffffc0, URZ, 0xc0, !UPT ;  /* 0xffffffc0160b7892 */ /* 0x000fc4000f8ec03f */
[----:B------:R-:W-:Y:S01]  /*1230*/  IMAD.HI.U32 R4, R5, R6, R4 ;  /* 0x0000000605047227 */ /* 0x000fe200078e0004 */
[----:B------:R-:W-:Y:S01]  /*1240*/  MOV R5, R7 ;  /* 0x0000000700057202 */ /* 0x000fe20000000f00 */
[----:B------:R-:W-:Y:S02]  /*1250*/  UISETP.NE.AND UP3, UPT, UR24, URZ, UPT ;  /* 0x0000003f1800728c */ /* 0x000fe4000bf65270 */
[----:B------:R-:W-:Y:S02]  /*1260*/  UIADD3 UR49, UR17, UR8, URZ ;  /* 0x0000000811317290 */ /* 0x000fe4000fffe03f */
[----:B------:R-:W-:Y:S01]  /*1270*/  IMAD.HI.U32 R4, R4, R5, RZ ;  /* 0x0000000504047227 */ /* 0x000fe200078e00ff */
[----:B------:R-:W-:Y:S02]  /*1280*/  USHF.L.U64.HI UR18, UR46, 0x7, UR59 ;  /* 0x000000072e127899 */ /* 0x000fe4000801023b */
[----:B------:R-:W-:Y:S01]  /*1290*/  USEL UR58, UR16, UR14, !UP0 ;  /* 0x0000000e103a7287 */ /* 0x000fe2000c000000 */
[----:B------:R-:W-:Y:S01]  /*12a0*/  IMAD.MOV R6, RZ, RZ, -R4 ;  /* 0x000000ffff067224 */ /* 0x000fe200078e0a04 */
[----:B------:R-:W-:-:S02]  /*12b0*/  UIMAD UR8, UR13, UR5, URZ ;  /* 0x000000050d0872a4 */ /* 0x000fc4000f8e023f */
[----:B------:R-:W-:Y:S01]  /*12c0*/  UIADD3 UR16, UR11, -0x40, URZ ;  /* 0xffffffc00b107890 */ /* 0x000fe2000fffe03f */
[C---:B------:R-:W-:Y:S01]  /*12d0*/  IMAD R5, R8.reuse, R6, R5 ;  /* 0x0000000608057224 */ /* 0x040fe200078e0205 */
[----:B------:R-:W-:Y:S02]  /*12e0*/  USEL UR18, UR18, URZ, UP2 ;  /* 0x0000003f12127287 */ /* 0x000fe40009000000 */
[----:B------:R-:W-:Y:S02]  /*12f0*/  @UP0 UIADD3 UR49, UR15, UR8, URZ ;  /* 0x000000080f310290 */ /* 0x000fe4000fffe03f */
[----:B------:R-:W-:Y:S01]  /*1300*/  ISETP.GT.U32.AND P1, PT, R8, R5, PT ;  /* 0x000000050800720c */ /* 0x000fe20003f24070 */
[----:B------:R-:W-:Y:S02]  /*1310*/  USHF.R.S32.HI UR34, URZ, 0x1f, UR16 ;  /* 0x0000001f3f227899 */ /* 0x000fe40008011410 */
[----:B------:R-:W-:Y:S01]  /*1320*/  UIADD3 UR8, UP2, UR16, UR35, URZ ;  /* 0x0000002310087290 */ /* 0x000fe2000ff5e03f */
[----:B------:R-:W-:Y:S01]  /*1330*/  ULDC.U8 UR25, c[0x0][0x480] ;  /* 0x0001200000197ab9 */ /* 0x000fe20000000000 */
[----:B------:R-:W-:Y:S01]  /*1340*/  ULDC UR52, c[0x0][0x2c4] ;  /* 0x0000b10000347ab9 */ /* 0x000fe20000000800 */
[----:B------:R-:W-:-:S02]  /*1350*/  @UP1 UIADD3 UR29, UR19, UR30, URZ ;  /* 0x0000001e131d1290 */ /* 0x000fc4000fffe03f */
[----:B------:R-:W-:Y:S02]  /*1360*/  UIADD3.X UR17, UR34, UR18, URZ, UP2, !UPT ;  /* 0x0000001222117290 */ /* 0x000fe400097fe43f */
[----:B------:R-:W-:-:S03]  /*1370*/  UIMAD UR11, UR13, UR8, URZ ;  /* 0x000000080d0b72a4 */ /* 0x000fc6000f8e023f */
[----:B------:R-:W-:Y:S01]  /*1380*/  @!P1 IMAD.IADD R5, R5, 0x1, -R8 ;  /* 0x0000000105059824 */ /* 0x000fe200078e0a08 */
[----:B------:R-:W-:Y:S01]  /*1390*/  @!P1 IADD3 R4, R4, 0x1, RZ ;  /* 0x0000000104049810 */ /* 0x000fe20007ffe0ff */
[----:B------:R-:W-:Y:S01]  /*13a0*/  UISETP.NE.AND UP4, UPT, UR25, URZ, UPT ;  /* 0x0000003f1900728c */ /* 0x000fe2000bf85270 */
[----:B------:R-:W-:Y:S01]  /*13b0*/  PLOP3.LUT P1, PT, PT, PT, UP3, 0x80, 0x0 ;  /* 0x000000000000781c */ /* 0x000fe20003f2f038 */
[----:B------:R-:W-:Y:S01]  /*13c0*/  @UP3 UIMAD UR13, UR46, UR52, URZ ;  /* 0x000000342e0d32a4 */ /* 0x000fe2000f8e023f */
[----:B------:R-:W-:Y:S01]  /*13d0*/  ISETP.GE.U32.AND P0, PT, R5, R8, PT ;  /* 0x000000080500720c */ /* 0x000fe20003f06070 */
[----:B------:R-:W-:Y:S01]  /*13e0*/  @UP1 ULDC.64 UR24, c[0x0][0x250] ;  /* 0x0000940000181ab9 */ /* 0x000fe20000000a00 */
[----:B------:R-:W-:Y:S01]  /*13f0*/  LOP3.LUT R5, R9, UR57, RZ, 0x3c, !PT ;  /* 0x0000003909057c12 */ /* 0x000fe2000f8e3cff */
[----:B------:R-:W-:Y:S02]  /*1400*/  @UP1 UIMAD.WIDE.U32 UR14, UR29, UR24, URZ ;  /* 0x000000181d0e12a5 */ /* 0x000fe4000f8e003f */
[----:B------:R-:W-:Y:S01]  /*1410*/  UIMAD UR17, UR12, UR17, UR11 ;  /* 0x000000110c1172a4 */ /* 0x000fe2000f8e020b */
        /* <DEDUP_REMOVED lines=10> */
[----:B------:R-:W-:-:S02]  /*14c0*/  @!UP0 UIADD3 UR51, UR37, UR42, URZ ;  /* 0x0000002a25338290 */ /* 0x000fc4000fffe03f */
[----:B------:R-:W-:Y:S01]  /*14d0*/  USEL UR53, UR43, URZ, UP4 ;  /* 0x0000003f2b357287 */ /* 0x000fe2000a000000 */
[----:B------:R-:W-:Y:S01]  /*14e0*/  @!P2 IADD3 R5, -R5, RZ, RZ ;  /* 0x000000ff0505a210 */ /* 0x000fe20007ffe1ff */
[----:B------:R-:W-:Y:S01]  /*14f0*/  @!UP3 UIMAD UR18, UR11, UR52, URZ ;  /* 0x000000340b12b2a4 */ /* 0x000fe2000f8e023f */
[----:B------:R-:W-:Y:S01]  /*1500*/  @!P3 LOP3.LUT R5, RZ, R9, RZ, 0x33, !PT ;  /* 0x00000009ff05b212 */ /* 0x000fe200078e33ff */
[----:B------:R-:W-:Y:S02]  /*1510*/  USHF.R.S32.HI UR44, URZ, 0x1f, UR23 ;  /* 0x0000001f3f2c7899 */ /* 0x000fe40008011417 */
[----:B------:R-:W-:Y:S02]  /*1520*/  USEL UR55, UR28, URZ, UP4 ;  /* 0x0000003f1c377287 */ /* 0x000fe4000a000000 */
[----:B------:R-:W-:Y:S02]  /*1530*/  USHF.R.S32.HI UR54, URZ, 0x1f, UR50 ;  /* 0x0000001f3f367899 */ /* 0x000fe40008011432 */
[----:B------:R-:W-:-:S02]  /*1540*/  USHF.R.S32.HI UR42, URZ, 0x6, UR22 ;  /* 0x000000063f2a7899 */ /* 0x000fc40008011416 */
        /* <DEDUP_REMOVED lines=18> */
.L_x_593:
        /* <DEDUP_REMOVED lines=13> */
.L_x_594:
        /* <DEDUP_REMOVED lines=11> */
.L_x_595:
[----:B------:R-:W-:-:S04]  /*17f0*/  UIMAD UR5, UR46, UR61, UR57 ;  /* 0x0000003d2e0572a4 */ /* 0x000fc8000f8e0239 */
[----:B------:R-:W-:-:S12]  /*1800*/  UIMAD UR5, UR5, UR60, URZ ;  /* 0x0000003c050572a4 */ /* 0x000fd8000f8e023f */
.L_x_596:
[----:B------:R-:W1:Y:S01]  /*1810*/  S2R R15, SR_TID.X ;  /* 0x00000000000f7919 */ /* 0x000e620000002100 */
[----:B------:R-:W2:Y:S01]  /*1820*/  LDC.64 R16, c[0x0][0x420] ;  /* 0x00010800ff107b82 */ /* 0x000ea20000000a00 */
[----:B------:R-:W-:Y:S01]  /*1830*/  UIADD3 UR33, UR16, UR5, URZ ;  /* 0x0000000510217290 */ /* 0x000fe2000fffe03f */
[----:B------:R-:W-:Y:S01]  /*1840*/  BSSY B1, `(.L_x_592) ;  /* 0x000074a000017945 */ /* 0x000fe20003800000 */
[----:B------:R-:W-:Y:S01]  /*1850*/  ULDC UR11, c[0x0][0x2dc] ;  /* 0x0000b700000b7ab9 */ /* 0x000fe20000000800 */
[----:B------:R-:W-:Y:S02]  /*1860*/  UIADD3 UR5, -UR9, UR31, UR23 ;  /* 0x0000001f09057290 */ /* 0x000fe4000fffe117 */
[----:B------:R-:W-:Y:S02]  /*1870*/  UIMAD UR15, UR11, UR61, URZ ;  /* 0x0000003d0b0f72a4 */ /* 0x000fe4000f8e023f */
[----:B------:R-:W-:Y:S01]  /*1880*/  UIADD3 UR22, UR16, UR18, URZ ;  /* 0x0000001210167290 */ /* 0x000fe2000fffe03f */
[----:B------:R-:W-:Y:S01]  /*1890*/  ULDC UR11, c[0x0][0x398] ;  /* 0x0000e600000b7ab9 */ /* 0x000fe20000000800 */
[----:B------:R-:W-:Y:S01]  /*18a0*/  ULDC.64 UR20, c[0x0][0x258] ;  /* 0x0000960000147ab9 */ /* 0x000fe20000000a00 */
[----:B------:R-:W-:Y:S01]  /*18b0*/  UIADD3 UR5, UR5, -UR11, URZ ;  /* 0x8000000b05057290 */ /* 0x000fe2000fffe03f */
[----:B------:R-:W-:Y:S01]  /*18c0*/  ULDC.64 UR12, c[0x0][0x428] ;  /* 0x00010a00000c7ab9 */ /* 0x000fe20000000a00 */
[----:B------:R-:W-:-:S02]  /*18d0*/  USHF.R.S32.HI UR14, URZ, 0x1f, UR57 ;  /* 0x0000001f3f0e7899 */ /* 0x000fc40008011439 */
[----:B------:R-:W-:Y:S02]  /*18e0*/  USHF.R.S32.HI UR18, URZ, 0x1f, UR5 ;  /* 0x0000001f3f127899 */ /* 0x000fe40008011405 */
[----:B------:R-:W-:Y:S02]  /*18f0*/  UIMAD UR11, UR14, UR12, URZ ;  /* 0x0000000c0e0b72a4 */ /* 0x000fe4000f8e023f */
[----:B------:R-:W-:Y:S01]  /*1900*/  ULEA.HI UR18, UR18, UR5, URZ, 0x6 ;  /* 0x0000000512127291 */ /* 0x000fe2000f8f303f */
[----:B------:R-:W-:Y:S01]  /*1910*/  ULDC.64 UR28, c[0x0][0x400] ;  /* 0x00010000001c7ab9 */ /* 0x000fe20000000a00 */
[----:B--2---:R-:W-:Y:S02]  /*1920*/  IMAD R12, R16, UR34, RZ ;  /* 0x00000022100c7c24 */ /* 0x004fe4000f8e02ff */
[----:B------:R-:W-:Y:S02]  /*1930*/  USHF.R.S32.HI UR18, URZ, 0x6, UR18 ;  /* 0x000000063f127899 */ /* 0x000fe40008011412 */
[----:B------:R-:W-:Y:S01]  /*1940*/  UIMAD UR11, UR57, UR13, UR11 ;  /* 0x0000000d390b72a4 */ /* 0x000fe2000f8e020b */
[----:B------:R-:W-:Y:S01]  /*1950*/  IMAD R12, R17, UR16, R12 ;  /* 0x00000010110c7c24 */ /* 0x000fe2000f8e020c */
        /* <DEDUP_REMOVED lines=8> */
[----:B------:R-:W-:Y:S02]  /*19e0*/  SHF.R.S32.HI R4, RZ, 0x3, R6 ;  /* 0x00000003ff047819 */ /* 0x000fe40000011406 */
[----:B------:R-:W-:Y:S02]  /*19f0*/  LOP3.LUT R6, R6, 0xfffffff8, RZ, 0xc0, !PT ;  /* 0xfffffff806067812 */ /* 0x000fe400078ec0ff */
[----:B------:R-:W-:Y:S02]  /*1a00*/  SHF.R.S32.HI R22, RZ, 0x1f, R4 ;  /* 0x0000001fff167819 */ /* 0x000fe40000011404 */
[----:B------:R-:W-:Y:S01]  /*1a10*/  IADD3 R8, P1, R4, UR16, RZ ;  /* 0x0000001004087c10 */ /* 0x000fe2000ff3e0ff */
[----:B------:R-:W-:Y:S01]  /*1a20*/  IMAD.IADD R6, R15, 0x1, -R6 ;  /* 0x000000010f067824 */ /* 0x000fe200078e0a06 */
[----:B------:R-:W-:Y:S01]  /*1a30*/  LOP3.LUT R13, R14, 0xffffffe0, RZ, 0xc0, !PT ;  /* 0xffffffe00e0d7812 */ /* 0x000fe200078ec0ff */
[C---:B------:R-:W-:Y:S01]  /*1a40*/  IMAD R18, R22.reuse, R16, RZ ;  /* 0x0000001016127224 */ /* 0x040fe200078e02ff */
[----:B------:R-:W-:Y:S01]  /*1a50*/  IADD3.X R7, R22, UR34, RZ, P1, !PT ;  /* 0x0000002216077c10 */ /* 0x000fe20008ffe4ff */
[----:B------:R-:W-:Y:S01]  /*1a60*/  IMAD.SHL.U32 R6, R6, 0x8, RZ ;  /* 0x0000000806067824 */ /* 0x000fe200078e00ff */
[----:B------:R-:W-:Y:S01]  /*1a70*/  SHF.R.S32.HI R20, RZ, 0x5, R14 ;  /* 0x00000005ff147819 */ /* 0x000fe2000001140e */
[----:B------:R-:W-:-:S02]  /*1a80*/  IMAD R18, R4, R17, R18 ;  /* 0x0000001104127224 */ /* 0x000fc400078e0212 */
        /* <DEDUP_REMOVED lines=14> */
[----:B------:R-:W-:Y:S01]  /*1b70*/  UIADD3 UR8, UP3, UP2, UR55, UR17, UR58 ;  /* 0x0000001137087290 */ /* 0x000fe2000fa7e03a */
[----:B------:R-:W-:Y:S01]  /*1b80*/  IMAD.IADD R12, R15, 0x1, -R13 ;  /* 0x000000010f0c7824 */ /* 0x000fe200078e0a0d */
[----:B------:R-:W-:Y:S01]  /*1b90*/  UISETP.LT.AND UP0, UPT, URZ, UR18, UPT ;  /* 0x000000123f00728c */ /* 0x000fe2000bf01270 */
[----:B------:R-:W-:Y:S01]  /*1ba0*/  IMAD.U32 R15, RZ, RZ, UR20 ;  /* 0x00000014ff0f7e24 */ /* 0x000fe2000f8e00ff */
[----:B------:R-:W-:Y:S01]  /*1bb0*/  UIADD3.X UR5, UR53, UR5, UR49, UP3, UP2 ;  /* 0x0000000535057290 */ /* 0x000fe20009fe4431 */
[----:B------:R-:W-:Y:S01]  /*1bc0*/  IMAD.U32 R13, RZ, RZ, UR12 ;  /* 0x0000000cff0d7e24 */ /* 0x000fe2000f8e00ff */
[----:B------:R-:W-:Y:S01]  /*1bd0*/  USEL UR18, URZ, UR18, !UP0 ;  /* 0x000000123f127287 */ /* 0x000fe2000c000000 */
[----:B------:R-:W-:Y:S01]  /*1be0*/  IMAD.WIDE.U32 R10, R15, UR57, R10 ;  /* 0x000000390f0a7c25 */ /* 0x000fe2000f8e000a */
[----:B------:R-:W-:-:S02]  /*1bf0*/  UIMAD.WIDE UR12, UR22, 0x4, UR60 ;  /* 0x00000004160c78a5 */ /* 0x000fc4000f8e023c */
[----:B------:R-:W-:Y:S01]  /*1c00*/  UISETP.GT.AND UP0, UPT, UR42, UR18, UPT ;  /* 0x000000122a00728c */ /* 0x000fe2000bf04270 */
[----:B------:R-:W-:Y:S01]  /*1c10*/  IMAD R15, R20, UR15, R12 ;  /* 0x0000000f140f7c24 */ /* 0x000fe2000f8e020c */
[----:B------:R-:W-:Y:S01]  /*1c20*/  ULDC.64 UR60, c[0x0][0x478] ;  /* 0x00011e00003c7ab9 */ /* 0x000fe20000000a00 */
[----:B------:R-:W-:Y:S01]  /*1c30*/  IMAD.WIDE.U32 R8, R13, UR57, R8 ;  /* 0x000000390d087c25 */ /* 0x000fe2000f8e0008 */
[----:B------:R-:W-:Y:S02]  /*1c40*/  LEA R234, P3, R10, UR38, 0x1 ;  /* 0x000000260aea7c11 */ /* 0x000fe4000f8608ff */
[----:B------:R-:W-:Y:S01]  /*1c50*/  IADD3 R13, P1, R15, UR8, RZ ;  /* 0x000000080f0d7c10 */ /* 0x000fe2000ff3e0ff */
[----:B------:R-:W-:Y:S01]  /*1c60*/  VIADD R9, R9, UR11 ;  /* 0x0000000b09097c36 */ /* 0x000fe20008000000 */
[----:B------:R-:W-:Y:S01]  /*1c70*/  UMOV UR11, UR13 ;  /* 0x0000000d000b7c82 */ /* 0x000fe20008000000 */
[----:B------:R-:W-:Y:S01]  /*1c80*/  VIADD R11, R11, UR14 ;  /* 0x0000000e0b0b7c36 */ /* 0x000fe20008000000 */
[----:B------:R-:W-:Y:S01]  /*1c90*/  LEA.HI.X.SX32 R15, R15, UR5, 0x1, P1 ;  /* 0x000000050f0f7c11 */ /* 0x000fe200088f0eff */
[----:B------:R-:W-:Y:S01]  /*1ca0*/  IMAD.WIDE.U32 R8, R4, R16, R8 ;  /* 0x0000001004087225 */ /* 0x000fe200078e0008 */
[----:B------:R-:W-:Y:S01]  /*1cb0*/  LEA R228, P1, R13, UR28, 0x2 ;  /* 0x0000001c0de47c11 */ /* 0x000fe2000f8210ff */
[----:B------:R-:W-:Y:S01]  /*1cc0*/  UIMAD.WIDE UR14, UR33, 0x4, UR60 ;  /* 0x00000004210e78a5 */ /* 0x000fe2000f8e023c */
[----:B------:R-:W-:Y:S01]  /*1cd0*/  LEA.HI.X R235, R10, UR39, R11, 0x1, P3 ;  /* 0x000000270aeb7c11 */ /* 0x000fe200098f0c0b */
[----:B------:R-:W-:Y:S01]  /*1ce0*/  IMAD.IADD R9, R9, 0x1, R18 ;  /* 0x0000000109097824 */ /* 0x000fe200078e0212 */
[----:B------:R-:W-:Y:S01]  /*1cf0*/  LEA.HI.X R229, R13, UR29, R15, 0x2, P1 ;  /* 0x0000001d0de57c11 */ /* 0x000fe200088f140f */
[----:B------:R-:W-:Y:S01]  /*1d00*/  UIADD3 UR5, UR42, -0x1, URZ ;  /* 0xffffffff2a057890 */ /* 0x000fe2000fffe03f */
[----:B------:R-:W-:-:S02]  /*1d10*/  PLOP3.LUT P1, PT, PT, PT, UP0, 0x80, 0x0 ;  /* 0x000000000000781c */ /* 0x000fc40003f2f008 */
[----:B------:R-:W-:Y:S01]  /*1d20*/  LEA R232, P2, R8, UR36, 0x1 ;  /* 0x0000002408e87c11 */ /* 0x000fe2000f8408ff */
[----:B------:R-:W-:-:S03]  /*1d30*/  UMOV UR13, UR15 ;  /* 0x0000000f000d7c82 */ /* 0x000fc60008000000 */
[----:B------:R-:W-:-:S07]  /*1d40*/  LEA.HI.X R233, R8, UR37, R9, 0x1, P2 ;  /* 0x0000002508e97c11 */ /* 0x000fce00090f0c09 */
        /* <DEDUP_REMOVED lines=20> */
.L_x_598:
        /* <DEDUP_REMOVED lines=19> */
.L_x_599:
        /* <DEDUP_REMOVED lines=33> */
.L_x_601:
[----:B------:R-:W-:Y:S05]  /*21d0*/  BSYNC B0 ;  /* 0x0000000000007941 */ /* 0x000fea0003800000 */
.L_x_600:
        /* <DEDUP_REMOVED lines=16> */
.L_x_603:
[----:B------:R-:W-:Y:S05]  /*22e0*/  BSYNC B0 ;  /* 0x0000000000007941 */ /* 0x000fea0003800000 */
.L_x_602:
        /* <DEDUP_REMOVED lines=29> */
.L_x_605:
[----:B------:R-:W-:Y:S05]  /*24c0*/  BSYNC B0 ;  /* 0x0000000000007941 */ /* 0x000fea0003800000 */
.L_x_604:
        /* <DEDUP_REMOVED lines=17> */
.L_x_597:
[----:B------:R-:W-:Y:S01]  /*25e0*/  UIMAD UR15, UR44, UR26, URZ ;  /* 0x0000001a2c0f72a4 */ /* 0x000fe2000f8e023f */
[----:B------:R-:W-:Y:S01]  /*25f0*/  IMAD.U32 R8, RZ, RZ, UR26 ;  /* 0x0000001aff087e24 */ /* 0x000fe2000f8e00ff */
[----:B------:R-:W-:Y:S01]  /*2600*/  SHF.R.S32.HI R18, RZ, 0x1f, R12 ;  /* 0x0000001fff127819 */ /* 0x000fe2000001140c */
[----:B------:R-:W-:Y:S01]  /*2610*/  VIADD R13, R4, 0x20 ;  /* 0x00000020040d7836 */ /* 0x000fe20000000000 */
[----:B------:R-:W-:Y:S01]  /*2620*/  UIMAD UR17, UR23, UR27, UR15 ;  /* 0x0000001b171172a4 */ /* 0x000fe2000f8e020f */
[----:B------:R-:W-:Y:S01]  /*2630*/  IMAD.U32 R10, RZ, RZ, UR24 ;  /* 0x00000018ff0a7e24 */ /* 0x000fe2000f8e00ff */
[----:B------:R-:W-:Y:S01]  /*2640*/  UIMAD UR15, UR10, -0x40, UR9 ;  /* 0xffffffc00a0f78a4 */ /* 0x000fe2000f8e0209 */
[----:B------:R-:W-:Y:S01]  /*2650*/  SHF.R.S32.HI R11, RZ, 0x1f, R14 ;  /* 0x0000001fff0b7819 */ /* 0x000fe2000001140e */
[----:B------:R-:W-:Y:S01]  /*2660*/  UIMAD UR16, UR44, UR24, URZ ;  /* 0x000000182c1072a4 */ /* 0x000fe2000f8e023f */
[--C-:B------:R-:W-:Y:S01]  /*2670*/  IMAD.WIDE.U32 R8, R8, UR23, R6.reuse ;  /* 0x0000001708087c25 */ /* 0x100fe2000f8e0006 */
[----:B------:R-:W-:Y:S01]  /*2680*/  LEA.HI R18, R18, R12, RZ, 0x2 ;  /* 0x0000000c12127211 */ /* 0x000fe200078f10ff */
[----:B------:R-:W-:Y:S01]  /*2690*/  UIMAD UR8, UR5, -0x40, UR31 ;  /* 0xffffffc0050878a4 */ /* 0x000fe2000f8e021f */
[----:B------:R-:W-:Y:S01]  /*26a0*/  ISETP.GE.AND P2, PT, R13, UR15, PT ;  /* 0x0000000f0d007c0c */ /* 0x000fe2000bf46270 */
[----:B------:R-:W-:Y:S01]  /*26b0*/  IMAD.WIDE.U32 R6, R10, UR23, R6 ;  /* 0x000000170a067c25 */ /* 0x000fe2000f8e0006 */
[----:B------:R-:W-:Y:S01]  /*26c0*/  LEA.HI R11, R11, R20, RZ, 0x2 ;  /* 0x000000140b0b7211 */ /* 0x000fe200078f10ff */
[----:B------:R-:W-:Y:S01]  /*26d0*/  UIMAD UR16, UR23, UR25, UR16 ;  /* 0x00000019171072a4 */ /* 0x000fe2000f8e0210 */
[----:B------:R-:W-:Y:S01]  /*26e0*/  IADD3 R10, P0, R8, UR43, RZ ;  /* 0x0000002b080a7c10 */ /* 0x000fe2000ff1e0ff */
[----:B------:R-:W-:Y:S01]  /*26f0*/  IMAD.U32 R12, RZ, RZ, UR17 ;  /* 0x00000011ff0c7e24 */ /* 0x000fe2000f8e00ff */
[----:B------:R-:W-:Y:S01]  /*2700*/  LOP3.LUT R8, R11, 0xfffffffc, RZ, 0xc0, !PT ;  /* 0xfffffffc0b087812 */ /* 0x000fe200078ec0ff */
[----:B------:R-:W-:Y:S01]  /*2710*/  IMAD.WIDE.U32 R14, R16, 0x40, RZ ;  /* 0x00000040100e7825 */ /* 0x000fe200078e00ff */
[----:B------:R-:W-:Y:S01]  /*2720*/  ISETP.GE.AND P4, PT, R13, UR8, PT ;  /* 0x000000080d007c0c */ /* 0x000fe2000bf86270 */
[----:B------:R-:W-:Y:S01]  /*2730*/  ULDC.64 UR20, c[0x0][0x260] ;  /* 0x0000980000147ab9 */ /* 0x000fe20000000a00 */
[----:B------:R-:W-:Y:S01]  /*2740*/  IADD3.X R11, R9, UR45, R12, P0, !PT ;  /* 0x0000002d090b7c10 */ /* 0x000fe200087fe40c */
[----:B------:R-:W-:Y:S01]  /*2750*/  IMAD.U32 R9, RZ, RZ, UR16 ;  /* 0x00000010ff097e24 */ /* 0x000fe2000f8e00ff */
[----:B------:R-:W-:Y:S01]  /*2760*/  IADD3 R6, P0, R6, UR35, RZ ;  /* 0x0000002306067c10 */ /* 0x000fe2000ff1e0ff */
[----:B------:R-:W-:Y:S01]  /*2770*/  IMAD.IADD R8, R20, 0x1, -R8 ;  /* 0x0000000114087824 */ /* 0x000fe200078e0a08 */
[----:B------:R-:W-:Y:S01]  /*2780*/  SHF.R.S32.HI R18, RZ, 0x2, R18 ;  /* 0x00000002ff127819 */ /* 0x000fe20000011412 */
[----:B------:R-:W-:Y:S01]  /*2790*/  ULDC.64 UR16, c[0x0][0x268] ;  /* 0x00009a0000107ab9 */ /* 0x000fe20000000a00 */
[----:B------:R-:W-:Y:S01]  /*27a0*/  IADD3.X R7, R7, UR47, R9, P0, !PT ;  /* 0x0000002f07077c10 */ /* 0x000fe200087fe409 */
[C---:B------:R-:W-:Y:S01]  /*27b0*/  IMAD R9, R19.reuse, UR20, RZ ;  /* 0x0000001413097c24 */ /* 0x040fe2000f8e02ff */
[----:B------:R-:W-:Y:S01]  /*27c0*/  @!P2 IADD3 R16, P0, R4, 0x20, RZ ;  /* 0x000000200410a810 */ /* 0x000fe20007f1e0ff */
[----:B------:R-:W-:Y:S01]  /*27d0*/  IMAD R18, R8, 0x10, R18 ;  /* 0x0000001008127824 */ /* 0x000fe200078e0212 */
[----:B------:R-:W-:Y:S01]  /*27e0*/  ISETP.GE.AND P3, PT, R4, UR15, PT ;  /* 0x0000000f04007c0c */ /* 0x000fe2000bf66270 */
[----:B------:R-:W-:Y:S01]  /*27f0*/  IMAD R8, R19, UR16, RZ ;  /* 0x0000001013087c24 */ /* 0x000fe2000f8e02ff */
[----:B------:R-:W-:Y:S01]  /*2800*/  USHF.L.U32 UR15, UR41, 0x6, URZ ;  /* 0x00000006290f7899 */ /* 0x000fe2000800063f */
[----:B------:R-:W-:Y:S01]  /*2810*/  @!P2 IMAD.X R12, RZ, RZ, R22, P0 ;  /* 0x000000ffff0ca224 */ /* 0x000fe200000e0616 */
[----:B------:R-:W-:Y:S01]  /*2820*/  PLOP3.LUT P0, PT, PT, PT, UP4, 0x80, 0x0 ;  /* 0x000000000000781c */ /* 0x000fe20003f0f048 */
[C---:B------:R-:W-:Y:S01]  /*2830*/  IMAD R9, R5.reuse, UR21, R9 ;  /* 0x0000001505097c24 */ /* 0x040fe2000f8e0209 */
[----:B------:R-:W1:Y:S01]  /*2840*/  @!P2 LDC.64 R24, c[0x0][0x218] ;  /* 0x00008600ff18ab82 */ /* 0x000e620000000a00 */
[----:B------:R-:W-:-:S04]  /*2850*/  IMAD.WIDE.U32 R10, R5, UR20, R10 ;  /* 0x00000014050a7c25 */ /* 0x000fc8000f8e000a */
[----:B------:R-:W-:Y:S02]  /*2860*/  IMAD.SHL.U32 R17, R17, 0x40, RZ ;  /* 0x0000004011117824 */ /* 0x000fe400078e00ff */
[----:B------:R-:W-:Y:S01]  /*2870*/  IMAD.MOV.U32 R240, RZ, RZ, 0x7f800000 ;  /* 0x7f800000fff07424 */ /* 0x000fe200078e00ff */
[----:B------:R-:W2:Y:S01]  /*2880*/  LDC R247, c[0x0][0x270] ;  /* 0x00009c00fff77b82 */ /* 0x000ea20000000800 */
[C---:B------:R-:W-:Y:S01]  /*2890*/  IMAD R13, R5.reuse, UR17, R8 ;  /* 0x00000011050d7c24 */ /* 0x040fe2000f8e0208 */
[----:B------:R-:W-:Y:S01]  /*28a0*/  @!P4 IADD3 R8, P1, R232, R14, RZ ;  /* 0x0000000ee808c210 */ /* 0x000fe20007f3e0ff */
[----:B------:R-:W-:Y:S01]  /*28b0*/  IMAD.WIDE.U32 R6, R5, UR16, R6 ;  /* 0x0000001005067c25 */ /* 0x000fe2000f8e0006 */
[----:B------:R-:W-:-:S03]  /*28c0*/  UIMAD.WIDE.U32 UR16, UR40, 0x40, URZ ;  /* 0x00000040281078a5 */ /* 0x000fc6000f8e003f */
[----:B------:R-:W-:Y:S01]  /*28d0*/  IMAD.MOV.U32 R241, RZ, RZ, 0x7f800000 ;  /* 0x7f800000fff17424 */ /* 0x000fe200078e00ff */
[----:B------:R-:W-:Y:S01]  /*28e0*/  CS2R R190, SRZ ;  /* 0x0000000000be7805 */ /* 0x000fe2000001ff00 */
[----:B------:R-:W-:Y:S01]  /*28f0*/  VIADD R5, R18, 0x8 ;  /* 0x0000000812057836 */ /* 0x000fe20000000000 */
[----:B------:R-:W-:Y:S01]  /*2900*/  CS2R R188, SRZ ;  /* 0x0000000000bc7805 */ /* 0x000fe2000001ff00 */
[----:B------:R-:W-:Y:S01]  /*2910*/  IMAD.IADD R11, R11, 0x1, R9 ;  /* 0x000000010b0b7824 */ /* 0x000fe200078e0209 */
[----:B------:R-:W-:Y:S01]  /*2920*/  @!P4 IADD3.X R9, R233, R15, R17, P1, !PT ;  /* 0x0000000fe909c210 */ /* 0x000fe20000ffe411 */
[----:B------:R-:W-:Y:S01]  /*2930*/  @!P3 IMAD R19, R22, UR24, RZ ;  /* 0x000000181613bc24 */ /* 0x000fe2000f8e02ff */
[----:B------:R-:W-:Y:S01]  /*2940*/  ISETP.GE.AND P5, PT, R5, UR8, PT ;  /* 0x0000000805007c0c */ /* 0x000fe2000bfa6270 */
[----:B------:R-:W-:Y:S01]  /*2950*/  @!P2 IMAD R5, R12, UR26, RZ ;  /* 0x0000001a0c05ac24 */ /* 0x000fe2000f8e02ff */
[----:B------:R-:W-:Y:S01]  /*2960*/  @!P2 IADD3 R14, P1, R4, 0x20, RZ ;  /* 0x00000020040ea810 */ /* 0x000fe20007f3e0ff */
[----:B------:R-:W-:Y:S01]  /*2970*/  IMAD.IADD R7, R7, 0x1, R13 ;  /* 0x0000000107077824 */ /* 0x000fe200078e020d */
[----:B------:R-:W-:Y:S01]  /*2980*/  CS2R R194, SRZ ;  /* 0x0000000000c27805 */ /* 0x000fe2000001ff00 */
[----:B------:R-:W-:Y:S01]  /*2990*/  @!P2 IMAD R28, R16, UR27, R5 ;  /* 0x0000001b101cac24 */ /* 0x000fe2000f8e0205 */
[----:B------:R-:W-:Y:S01]  /*29a0*/  CS2R R192, SRZ ;  /* 0x0000000000c07805 */ /* 0x000fe2000001ff00 */
[----:B------:R-:W-:Y:S01]  /*29b0*/  @!P3 IMAD R5, R22, UR26, RZ ;  /* 0x0000001a1605bc24 */ /* 0x000fe2000f8e02ff */
[----:B------:R-:W-:Y:S01]  /*29c0*/  CS2R R186, SRZ ;  /* 0x0000000000ba7805 */ /* 0x000fe2000001ff00 */
[----:B------:R-:W-:Y:S01]  /*29d0*/  @!P2 IMAD.X R15, RZ, RZ, R22, P1 ;  /* 0x000000ffff0fa224 */ /* 0x000fe200008e0616 */
[----:B------:R-:W-:Y:S01]  /*29e0*/  ISETP.GE.AND P1, PT, R4, UR8, PT ;  /* 0x0000000804007c0c */ /* 0x000fe2000bf26270 */
[----:B------:R-:W-:Y:S01]  /*29f0*/  @P0 BAR.SYNC.DEFER_BLOCKING 0x0 ;  /* 0x0000000000000b1d */ /* 0x000fe20000010000 */
[----:B------:R-:W-:-:S02]  /*2a00*/  @!P2 IMAD.MOV.U32 R12, RZ, RZ, R10 ;  /* 0x000000ffff0ca224 */ /* 0x000fc400078e000a */
[----:B------:R-:W-:Y:S02]  /*2a10*/  @!P2 IMAD.MOV.U32 R13, RZ, RZ, R11 ;  /* 0x000000ffff0da224 */ /* 0x000fe400078e000b */
[----:B------:R-:W-:-:S03]  /*2a20*/  @!P3 IMAD R26, R4, UR27, R5 ;  /* 0x0000001b041abc24 */ /* 0x000fc6000f8e0205 */
[----:B------:R-:W3:Y:S01]  /*2a30*/  @!P3 LDC.64 R22, c[0x0][0x218] ;  /* 0x00008600ff16bb82 */ /* 0x000ee20000000a00 */
[----:B------:R-:W-:Y:S01]  /*2a40*/  @!P2 IMAD.MOV.U32 R20, RZ, RZ, R6 ;  /* 0x000000ffff14a224 */ /* 0x000fe200078e0006 */
[----:B------:R-:W-:Y:S01]  /*2a50*/  CS2R R184, SRZ ;  /* 0x0000000000b87805 */ /* 0x000fe2000001ff00 */
[----:B------:R-:W-:Y:S01]  /*2a60*/  @!P2 IMAD.MOV.U32 R21, RZ, RZ, R7 ;  /* 0x000000ffff15a224 */ /* 0x000fe200078e0007 */
[----:B------:R-:W-:Y:S01]  /*2a70*/  CS2R R182, SRZ ;  /* 0x0000000000b67805 */ /* 0x000fe2000001ff00 */
[----:B------:R-:W-:Y:S01]  /*2a80*/  @!P2 IMAD.WIDE.U32 R16, R16, UR26, R12 ;  /* 0x0000001a1010ac25 */ /* 0x000fe2000f8e000c */
[----:B------:R-:W-:Y:S02]  /*2a90*/  CS2R R180, SRZ ;  /* 0x0000000000b47805 */ /* 0x000fe4000001ff00 */
[----:B------:R-:W-:Y:S02]  /*2aa0*/  CS2R R174, SRZ ;  /* 0x0000000000ae7805 */ /* 0x000fe4000001ff00 */
[----:B------:R-:W-:Y:S01]  /*2ab0*/  CS2R R172, SRZ ;  /* 0x0000000000ac7805 */ /* 0x000fe2000001ff00 */
[----:B------:R-:W-:Y:S01]  /*2ac0*/  @!P2 IMAD R5, R15, UR24, RZ ;  /* 0x000000180f05ac24 */ /* 0x000fe2000f8e02ff */
[----:B------:R-:W-:Y:S01]  /*2ad0*/  CS2R R178, SRZ ;  /* 0x0000000000b27805 */ /* 0x000fe2000001ff00 */
[----:B------:R-:W-:Y:S01]  /*2ae0*/  @!P3 IMAD.WIDE.U32 R12, R4, UR26, R10 ;  /* 0x0000001a040cbc25 */ /* 0x000fe2000f8e000a */
[----:B------:R-:W-:-:S02]  /*2af0*/  CS2R R176, SRZ ;  /* 0x0000000000b07805 */ /* 0x000fc4000001ff00 */
[----:B------:R-:W-:Y:S02]  /*2b00*/  CS2R R170, SRZ ;  /* 0x0000000000aa7805 */ /* 0x000fe4000001ff00 */
[----:B------:R-:W-:Y:S01]  /*2b10*/  CS2R R168, SRZ ;  /* 0x0000000000a87805 */ /* 0x000fe2000001ff00 */
[C---:B------:R-:W-:Y:S01]  /*2b20*/  @!P3 IMAD R27, R4.reuse, UR25, R19 ;  /* 0x00000019041bbc24 */ /* 0x040fe2000f8e0213 */
[----:B------:R-:W-:Y:S01]  /*2b30*/  CS2R R166, SRZ ;  /* 0x0000000000a67805 */ /* 0x000fe2000001ff00 */
[----:B------:R-:W-:Y:S01]  /*2b40*/  @!P3 IMAD.WIDE.U32 R10, R4, UR24, R6 ;  /* 0x00000018040abc25 */ /* 0x000fe2000f8e0006 */
[----:B------:R4:W-:Y:S01]  /*2b50*/  @P1 STS.128 [R231+0x8000], RZ ;  /* 0x008000ffe7001388 */ /* 0x0009e20000000c00 */
[----:B------:R-:W-:Y:S02]  /*2b60*/  @!P4 IADD3 R6, P0, R234, UR16, RZ ;  /* 0x00000010ea06cc10 */ /* 0x000fe4000ff1e0ff */
[----:B------:R-:W-:Y:S01]  /*2b70*/  IMAD.SHL.U32 R243, R18, 0x4, RZ ;  /* 0x0000000412f37824 */ /* 0x000fe200078e00ff */
[----:B------:R4:W-:Y:S01]  /*2b80*/  @P1 STS.128 [R231+0xa000], RZ ;  /* 0x00a000ffe7001388 */ /* 0x0009e20000000c00 */
[----:B------:R-:W-:Y:S01]  /*2b90*/  IMAD.U32 R4, RZ, RZ, UR15 ;  /* 0x0000000fff047e24 */ /* 0x000fe2000f8e00ff */
[----:B------:R-:W-:Y:S01]  /*2ba0*/  UIADD3 UR20, UR31, 0x40, UR23 ;  /* 0x000000401f147890 */ /* 0x000fe2000fffe017 */
[C---:B------:R-:W-:Y:S01]  /*2bb0*/  @!P2 IMAD R19, R14.reuse, UR25, R5 ;  /* 0x000000190e13ac24 */ /* 0x040fe2000f8e0205 */
[----:B------:R4:W-:Y:S01]  /*2bc0*/  @P1 STS.128 [R231+0xc000], RZ ;  /* 0x00c000ffe7001388 */ /* 0x0009e20000000c00 */
[----:B------:R-:W-:Y:S01]  /*2bd0*/  @!P2 IMAD.WIDE.U32 R14, R14, UR24, R20 ;  /* 0x000000180e0eac25 */ /* 0x000fe2000f8e0014 */
[----:B------:R-:W-:Y:S01]  /*2be0*/  @!P4 IADD3.X R7, R235, UR17, R4, P0, !PT ;  /* 0x00000011eb07cc10 */ /* 0x000fe200087fe404 */
[----:B------:R-:W2:Y:S01]  /*2bf0*/  @!P3 LDC.64 R20, c[0x0][0x220] ;  /* 0x00008800ff14bb82 */ /* 0x000ea20000000a00 */
[----:B------:R4:W-:Y:S01]  /*2c00*/  @P1 STS.128 [R231+0xe000], RZ ;  /* 0x00e000ffe7001388 */ /* 0x0009e20000000c00 */
[----:B------:R-:W-:Y:S01]  /*2c10*/  @!P3 IMAD.IADD R5, R13, 0x1, R26 ;  /* 0x000000010d05b824 */ /* 0x000fe200078e021a */
[----:B---3--:R-:W-:Y:S01]  /*2c20*/  @!P3 LEA R4, P0, R12, R22, 0x1 ;  /* 0x000000160c04b211 */ /* 0x008fe200078008ff */
[----:B------:R-:W-:Y:S01]  /*2c30*/  IMAD.MOV.U32 R250, RZ, RZ, 0x8 ;  /* 0x00000008fffa7424 */ /* 0x000fe200078e00ff */
[----:B------:R-:W-:Y:S01]  /*2c40*/  @!PT LDS RZ, [RZ] ;  /* 0x00000000fffff984 */ /* 0x000fe20000000800 */
[----:B------:R-:W-:Y:S01]  /*2c50*/  @!PT LDS RZ, [RZ] ;  /* 0x00000000fffff984 */ /* 0x000fe20000000800 */
[----:B------:R-:W-:Y:S01]  /*2c60*/  @!PT LDS RZ, [RZ] ;  /* 0x00000000fffff984 */ /* 0x000fe20000000800 */
[----:B------:R-:W-:Y:S01]  /*2c70*/  @!P1 LDGSTS.E.BYPASS.LTC128B.128 [R231+0x8000], desc[UR6][R232.64] ;  /* 0x08000000e8e79fae */ /* 0x000fe2000b901d46 */
[----:B------:R-:W-:-:S02]  /*2c80*/  CS2R R164, SRZ ;  /* 0x0000000000a47805 */ /* 0x000fc4000001ff00 */
[----:B------:R-:W-:Y:S02]  /*2c90*/  @!P3 LEA.HI.X R5, R12, R23, R5, 0x1, P0 ;  /* 0x000000170c05b211 */ /* 0x000fe400000f0c05 */
[----:B------:R-:W-:Y:S01]  /*2ca0*/  CS2R R158, SRZ ;  /* 0x00000000009e7805 */ /* 0x000fe2000001ff00 */
[----:B------:R-:W-:Y:S01]  /*2cb0*/  @!P1 LDGSTS.E.BYPASS.LTC128B.128 [R231+0xa000], desc[UR6][R232.64+0x80] ;  /* 0x0a000080e8e79fae */ /* 0x000fe2000b901d46 */
[----:B------:R-:W3:Y:S01]  /*2cc0*/  @!P2 LDC.64 R12, c[0x0][0x220] ;  /* 0x00008800ff0cab82 */ /* 0x000ee20000000a00 */
        /* <DEDUP_REMOVED lines=26> */
[----:B------:R-:W-:Y:S01]  /*2e70*/  @!PT LDS RZ, [RZ] ;  /* 0x00000000fffff984 */ /* 0x000fe20000000800 */
[----:B------:R-:W-:Y:S01]  /*2e80*/  @!PT LDS RZ, [RZ] ;  /* 0x00000000fffff984 */ /* 0x000fe20000000800 */
[----:B------:R-:W-:Y:S01]  /*2e90*/  @!PT LDS RZ, [RZ] ;  /* 0x00000000fffff984 */ /* 0x000fe20000000800 */
        /* <DEDUP_REMOVED lines=12> */
[----:B------:R1:W-:Y:S01]  /*2f60*/  @!P4 LDGSTS.E.BYPASS.LTC128B.128 [R231+0xf000], desc[UR6][R8.64+0x180] ;  /* 0x0f00018008e7cfae */ /* 0x0003e2000b901d46 */
[----:B------:R-:W-:Y:S02]  /*2f70*/  CS2R R54, SRZ ;  /* 0x0000000000367805 */ /* 0x000fe4000001ff00 */
[----:B------:R-:W-:Y:S02]  /*2f80*/  CS2R R52, SRZ ;  /* 0x0000000000347805 */ /* 0x000fe4000001ff00 */
[----:B------:R-:W-:Y:S01]  /*2f90*/  CS2R R46, SRZ ;  /* 0x00000000002e7805 */ /* 0x000fe2000001ff00 */
[----:B------:R4:W-:Y:S01]  /*2fa0*/  @P1 STS.128 [R231], RZ ;  /* 0x000000ffe7001388 */ /* 0x0009e20000000c00 */
        /* <DEDUP_REMOVED lines=12> */
[----:B------:R-:W-:Y:S01]  /*3070*/  CS2R R32, SRZ ;  /* 0x0000000000207805 */ /* 0x000fe2000001ff00 */
[----:B------:R-:W-:Y:S01]  /*3080*/  ULDC UR21, c[0x0][0x2dc] ;  /* 0x0000b70000157ab9 */ /* 0x000fe20000000800 */
[----:B------:R-:W-:Y:S01]  /*3090*/  ULDC UR16, c[0x0][0x2ec] ;  /* 0x0000bb0000107ab9 */ /* 0x000fe20000000800 */
[----:B------:R-:W-:Y:S01]  /*30a0*/  @!PT LDS RZ, [RZ] ;  /* 0x00000000fffff984 */ /* 0x000fe20000000800 */
[----:B------:R-:W-:Y:S01]  /*30b0*/  @!PT LDS RZ, [RZ] ;  /* 0x00000000fffff984 */ /* 0x000fe20000000800 */
[----:B------:R-:W-:Y:S01]  /*30c0*/  @!PT LDS RZ, [RZ] ;  /* 0x00000000fffff984 */ /* 0x000fe20000000800 */
[----:B------:R-:W-:Y:S04]  /*30d0*/  @!P1 LDGSTS.E.BYPASS.LTC128B.128 [R231], desc[UR6][R234.64] ;  /* 0x00000000eae79fae */ /* 0x000fe8000b901d46 */
[----:B------:R-:W-:Y:S01]  /*30e0*/  @!P1 LDGSTS.E.BYPASS.LTC128B.128 [R231+0x2000], desc[UR6][R234.64+0x80] ;  /* 0x02000080eae79fae */ /* 0x000fe2000b901d46 */
[----:B-1----:R-:W-:-:S03]  /*30f0*/  @!P2 IMAD.IADD R9, R17, 0x1, R28 ;  /* 0x000000011109a824 */ /* 0x002fc600078e021c */
[----:B------:R-:W-:Y:S01]  /*3100*/  @!P1 LDGSTS.E.BYPASS.LTC128B.128 [R231+0x4000], desc[UR6][R234.64+0x100] ;  /* 0x04000100eae79fae */ /* 0x000fe2000b901d46 */
[----:B------:R-:W-:-:S03]  /*3110*/  @!P2 LEA R8, P0, R16, R24, 0x1 ;  /* 0x000000181008a211 */ /* 0x000fc600078008ff */
[----:B------:R-:W-:Y:S01]  /*3120*/  @!P1 LDGSTS.E.BYPASS.LTC128B.128 [R231+0x6000], desc[UR6][R234.64+0x180] ;  /* 0x06000180eae79fae */ /* 0x000fe2000b901d46 */
[----:B------:R-:W-:Y:S02]  /*3130*/  @!P2 LEA.HI.X R9, R16, R25, R9, 0x1, P0 ;  /* 0x000000191009a211 */ /* 0x000fe400000f0c09 */
[----:B------:R-:W-:Y:S01]  /*3140*/  ISETP.GE.AND P1, PT, R18, UR8, PT ;  /* 0x0000000812007c0c */ /* 0x000fe2000bf26270 */
[----:B------:R4:W-:Y:S04]  /*3150*/  @P4 STS.128 [R231+0x1000], RZ ;  /* 0x001000ffe7004388 */ /* 0x0009e80000000c00 */
[----:B------:R4:W-:Y:S04]  /*3160*/  @P4 STS.128 [R231+0x3000], RZ ;  /* 0x003000ffe7004388 */ /* 0x0009e80000000c00 */
[----:B------:R4:W-:Y:S04]  /*3170*/  @P4 STS.128 [R231+0x5000], RZ ;  /* 0x005000ffe7004388 */ /* 0x0009e80000000c00 */
        /* <DEDUP_REMOVED lines=8> */
[----:B------:R-:W-:Y:S01]  /*3200*/  UIADD3 UR20, UR20, -UR9, URZ ;  /* 0x8000000914147290 */ /* 0x000fe2000fffe03f */
        /* <DEDUP_REMOVED lines=13> */
[----:B--2---:R-:W-:-:S03]  /*32e0*/  @!P3 LEA R6, P0, R10, R20, 0x1 ;  /* 0x000000140a06b211 */ /* 0x004fc600078008ff */
        /* <DEDUP_REMOVED lines=27> */
[----:B-1----:R-:W-:-:S03]  /*34a0*/  SHF.R.S32.HI R8, RZ, 0x1f, R18 ;  /* 0x0000001fff087819 */ /* 0x002fc60000011412 */
[----:B------:R-:W-:Y:S01]  /*34b0*/  @!P3 LDGSTS.E.BYPASS.LTC128B.128 [R231+0x1c000], desc[UR6][R6.64+0x100] ;  /* 0x1c00010006e7bfae */ /* 0x000fe2000b901d46 */
[----:B------:R-:W-:-:S03]  /*34c0*/  SHF.L.U64.HI R242, R18, 0x2, R8 ;  /* 0x0000000212f27819 */ /* 0x000fc60000010208 */
        /* <DEDUP_REMOVED lines=12> */
[----:B------:R-:W-:-:S03]  /*3590*/  IADD3.X R7, R242, UR11, RZ, P0, !PT ;  /* 0x0000000bf2077c10 */ /* 0x000fc600087fe4ff */
[----:B------:R1:W-:Y:S04]  /*35a0*/  @!P2 LDGSTS.E.BYPASS.LTC128B.128 [R231+0x1f000], desc[UR6][R4.64+0x180] ;  /* 0x1f00018004e7afae */ /* 0x0003e8000b901d46 */
[----:B------:R-:W0:Y:S04]  /*35b0*/  LDGDEPBAR ;  /* 0x00000000000079af */ /* 0x000e280000000000 */
[----:B------:R4:W5:Y:S04]  /*35c0*/  @!P1 LDG.E R240, desc[UR6][R6.64] ;  /* 0x0000000606f09981 */ /* 0x000968000c1e1900 */
[----:B------:R4:W5:Y:S01]  /*35d0*/  @!P5 LDG.E R241, desc[UR6][R6.64+0x20] ;  /* 0x0000200606f1d981 */ /* 0x000962000c1e1900 */
[----:B------:R-:W-:Y:S01]  /*35e0*/  VIADD R18, R18, 0x1 ;  /* 0x0000000112127836 */ /* 0x000fe20000000000 */
[----:B------:R-:W-:-:S02]  /*35f0*/  CS2R R26, SRZ ;  /* 0x00000000001a7805 */ /* 0x000fc4000001ff00 */
[----:B------:R-:W-:Y:S01]  /*3600*/  CS2R R20, SRZ ;  /* 0x0000000000147805 */ /* 0x000fe2000001ff00 */
[----:B-1----:R-:W-:-:S05]  /*3610*/  IMAD.U32 R4, RZ, RZ, UR31 ;  /* 0x0000001fff047e24 */ /* 0x002fca000f8e00ff */
[----:B------:R-:W-:-:S07]  /*3620*/  IADD3 R246, R18, UR9, -R4 ;  /* 0x0000000912f67c10 */ /* 0x000fce000fffe804 */
.L_x_609:
        /* <DEDUP_REMOVED lines=10> */
[----:B------:R-:W-:Y:S01]  /*36d0*/  BAR.SYNC.DEFER_BLOCKING 0x0 ;  /* 0x0000000000007b1d */ /* 0x000fe20000010000 */
[----:B------:R-:W-:Y:S05]  /*36e0*/  PLOP3.LUT P3, PT, PT, PT, UP0, 0x80, 0x0 ;  /* 0x000000000000781c */ /* 0x000fea0003f6f008 */
[----:B------:R-:W-:Y:S05]  /*36f0*/  LDSM.16.M88.4 R16, [R218] ;  /* 0x00000000da10783b */ /* 0x000fea0000000200 */
[----:B------:R-:W4:Y:S05]  /*3700*/  LDSM.16.M88.4 R8, [R3+UR4+0x10000] ;  /* 0x010000040308783b */ /* 0x000f2a0008000200 */
[----:B-1----:R-:W1:Y:S05]  /*3710*/  LDSM.16.M88.4 R84, [R3+UR4+0x10800] ;  /* 0x010800040354783b */ /* 0x002e6a0008000200 */
[----:B------:R-:W-:Y:S05]  /*3720*/  LDSM.16.M88.4 R88, [R220] ;  /* 0x00000000dc58783b */ /* 0x000fea0000000200 */
[----:B------:R-:W2:Y:S05]  /*3730*/  LDSM.16.M88.4 R92, [R2] ;  /* 0x00000000025c783b */ /* 0x000eaa0000000200 */
[----:B------:R-:W3:Y:S05]  /*3740*/  LDSM.16.M88.4 R96, [R2+0x800] ;  /* 0x000800000260783b */ /* 0x000eea0000000200 */
[----:B------:R-:W-:Y:S05]  /*3750*/  LDSM.16.M88.4 R100, [R223] ;  /* 0x00000000df64783b */ /* 0x000fea0000000200 */
[----:B------:R-:W3:Y:S05]  /*3760*/  LDSM.16.M88.4 R104, [R217] ;  /* 0x00000000d968783b */ /* 0x000eea0000000200 */
[----:B------:R-:W-:Y:S01]  /*3770*/  LDSM.16.M88.4 R108, [R222] ;  /* 0x00000000de6c783b */ /* 0x000fe20000000200 */
[C---:B----4-:R-:W-:Y:S04]  /*3780*/  HMMA.16816.F32.BF16 R4, R16.reuse, R8, RZ ;  /* 0x000000081004723c */ /* 0x050fe800000418ff */
[----:B------:R-:W-:Y:S02]  /*3790*/  LDSM.16.M88.4 R112, [R216] ;  /* 0x00000000d870783b */ /* 0x000fe40000000200 */
        /* <DEDUP_REMOVED lines=234> */
[----:B------:R-:W-:Y:S07]  /*4640*/  IADD3.X R115, R242, UR13, RZ, P0, !PT ;  /* 0x0000000df2737c10 */ /* 0x000fee00087fe4ff */
        /* <DEDUP_REMOVED lines=338> */
.L_x_607:
        /* <DEDUP_REMOVED lines=426> */
.L_x_608:
        /* <DEDUP_REMOVED lines=224> */
.L_x_610:
        /* <DEDUP_REMOVED lines=21> */
.L_x_611:
        /* <DEDUP_REMOVED lines=51> */
.L_x_613:
[----:B------:R-:W-:Y:S05]  /*8890*/  BSYNC B0 ;  /* 0x0000000000007941 */ /* 0x000fea0003800000 */
.L_x_612:
        /* <DEDUP_REMOVED lines=17> */
.L_x_615:
[----:B------:R-:W-:Y:S05]  /*89b0*/  BSYNC B0 ;  /* 0x0000000000007941 */ /* 0x000fea0003800000 */
.L_x_614:
        /* <DEDUP_REMOVED lines=33> */
.L_x_617:
[----:B------:R-:W-:Y:S05]  /*8bd0*/  BSYNC B0 ;  /* 0x0000000000007941 */ /* 0x000fea0003800000 */
.L_x_616:
        /* <DEDUP_REMOVED lines=16> */
.L_x_606:
[----:B------:R-:W-:Y:S05]  /*8ce0*/  BSYNC B1 ;  /* 0x0000000000017941 */ /* 0x000fea0003800000 */
.L_x_592:
[----:B------:R-:W-:Y:S01]  /*8cf0*/  R2UR UR8, R249 ;  /* 0x00000000f90872ca */ /* 0x000fe200000e0000 */
[----:B------:R-:W-:Y:S02]  /*8d00*/  ULDC UR5, c[0x0][0xc] ;  /* 0x0000030000057ab9 */ /* 0x000fe40000000800 */
[----:B------:R-:W-:-:S10]  /*8d10*/  UIADD3 UR10, UR5, UR10, URZ ;  /* 0x0000000a050a7290 */ /* 0x000fd4000fffe03f */
[----:B------:R-:W-:-:S06]  /*8d20*/  UISETP.GE.AND UP0, UPT, UR10, UR8, UPT ;  /* 0x000000080a00728c */ /* 0x000fcc000bf06270 */
[----:B------:R-:W-:-:S13]  /*8d30*/  PLOP3.LUT P0, PT, PT, PT, UP0, 0x80, 0x0 ;  /* 0x000000000000781c */ /* 0x000fda0003f0f008 */
[----:B------:R-:W-:Y:S05]  /*8d40*/  @P0 BRA `(.L_x_618) ;  /* 0x0000000000040947 */ /* 0x000fea0003800000 */
[----:B------:R-:W-:Y:S05]  /*8d50*/  BRA `(.L_x_619) ;  /* 0xffffff7c00247947 */ /* 0x000fea000383ffff */
.L_x_618:
[----:B------:R-:W-:Y:S05]  /*8d60*/  EXIT ;  /* 0x000000000000794d */ /* 0x000fea0003800000 */
.L_x_620:
        /* <DEDUP_REMOVED lines=9> */
.L_x_1048:


//--------------------- .text._ZN5flash44flash_bwd_dq_dk_dv_loop_seqk_parallel_kernelI23Flash_bwd_kernel_traitsILi256ELi64ELi64ELi8ELi4ELi2ELi2ELb0ELb1EN7cutlass10bfloat16_tE19Flash_kernel_traitsILi256ELi64ELi64ELi8ES3_EELb1ELb1ELb0ELb1ELb0ELb0ELb0EEEvNS_16Flash_bwd_paramsE --------------------------
	.section	.text._ZN5flash44flash_bwd_dq_dk_dv_loop_seqk_parallel_kernelI23Flash_bwd_kernel_traitsILi256ELi64ELi64ELi8ELi4ELi2ELi2ELb0ELb1EN7cutlass10bfloat16_tE19Flash_kernel_traitsILi256ELi64ELi64ELi8ES3_EELb1ELb1ELb0ELb1ELb0ELb0ELb0EEEvNS_16Flash_bwd_paramsE,"ax",@progbits
	.align	128
        .global         _ZN5flash44flash_bwd_dq_dk_dv_loop_seqk_parallel_kernelI23Flash_bwd_kernel_traitsILi256ELi64ELi64ELi8ELi4ELi2ELi2ELb0ELb1EN7cutlass10bfloat16_tE19Flash_kernel_traitsILi256ELi64ELi64ELi8ES3_EELb1ELb1ELb0ELb1ELb0ELb0ELb0EEEvNS_16Flash_bwd_paramsE
        .type           _ZN5flash44flash_bwd_dq_dk_dv_loop_seqk_parallel_kernelI23Flash_bwd_kernel_traitsILi256ELi64ELi64ELi8ELi4ELi2ELi2ELb0ELb1EN7cutlass10bfloat16_tE19Flash_kernel_traitsILi256ELi64ELi64ELi8ES3_EELb1ELb1ELb0ELb1ELb0ELb0ELb0EEEvNS_16Flash_bwd_paramsE,@function
        .size           _ZN5flash44flash_bwd_dq_dk_dv_loop_seqk_parallel_kernelI23Flash_bwd_kernel_traitsILi256ELi64ELi64ELi8ELi4ELi2ELi2ELb0ELb1EN7cutlass10bfloat16_tE19Flash_kernel_traitsILi256ELi64ELi64ELi8ES3_EELb1ELb1ELb0ELb1ELb0ELb0ELb0EEEvNS_16Flash_bwd_paramsE,(.L_x_1049 - _ZN5flash44flash_bwd_dq_dk_dv_loop_seqk_parallel_kernelI23Flash_bwd_kernel_traitsILi256ELi64ELi64ELi8ELi4ELi2ELi2ELb0ELb1EN7cutlass10bfloat16_tE19Flash_kernel_traitsILi256ELi64ELi64ELi8ES3_EELb1ELb1ELb0ELb1ELb0ELb0ELb0EEEvNS_16Flash_bwd_paramsE)
        .other          _ZN5flash44flash_bwd_dq_dk_dv_loop_seqk_parallel_kernelI23Flash_bwd_kernel_traitsILi256ELi64ELi64ELi8ELi4ELi2ELi2ELb0ELb1EN7cutlass10bfloat16_tE19Flash_kernel_traitsILi256ELi64ELi64ELi8ES3_EELb1ELb1ELb0ELb1ELb0ELb0ELb0EEEvNS_16Flash_bwd_paramsE,@"STO_CUDA_ENTRY STV_DEFAULT"
_ZN5flash44flash_bwd_dq_dk_dv_loop_seqk_parallel_kernelI23Flash_bwd_kernel_traitsILi256ELi64ELi64ELi8ELi4ELi2ELi2ELb0ELb1EN7cutlass10bfloat16_tE19Flash_kernel_traitsILi256ELi64ELi64ELi8ES3_EELb1ELb1ELb0ELb1ELb0ELb0ELb0EEEvNS_16Flash_bwd_paramsE:
.text._ZN5flash44flash_bwd_dq_dk_dv_loop_seqk_parallel_kernelI23Flash_bwd_kernel_traitsILi256ELi64ELi64ELi8ELi4ELi2ELi2ELb0ELb1EN7cutlass10bfloat16_tE19Flash_kernel_traitsILi256ELi64ELi64ELi8ES3_EELb1ELb1ELb0ELb1ELb0ELb0ELb0EEEvNS_16Flash_bwd_paramsE:
        /* <DEDUP_REMOVED lines=17> */
[----:B------:R-:W-:Y:S02]  /*0110*/  IMAD.MOV.U32 R222, RZ, RZ, 0x40 ;  /* 0x00000040ffde7424 */ /* 0x000fe400078e00ff */
[----:B------:R-:W-:Y:S02]  /*0120*/  IMAD.MOV.U32 R242, RZ, RZ, -0x10 ;  /* 0xfffffff0fff27424 */ /* 0x000fe400078e00ff */
[----:B------:R-:W4:Y:S08]  /*0130*/  S2UR UR50, SR_CTAID.Y ;  /* 0x00000000003279c3 */ /* 0x000f300000002600 */
[----:B------:R-:W5:Y:S01]  /*0140*/  S2UR UR58, SR_CTAID.Z ;  /* 0x00000000003a79c3 */ /* 0x000f620000002700 */
[----:B---3--:R-:W-:Y:S01]  /*0150*/  ULEA UR4, UR5, UR4, 0x18 ;  /* 0x0000000405047291 */ /* 0x008fe2000f8ec03f */
[----:B--2---:R-:W-:Y:S01]  /*0160*/  SHF.R.S32.HI R2, RZ, 0x1f, R8 ;  /* 0x0000001fff027819 */ /* 0x004fe20000011408 */
[----:B----4-:R-:W-:-:S02]  /*0170*/  USHF.L.U32 UR5, UR50, 0x7, URZ ;  /* 0x0000000732057899 */ /* 0x010fc4000800063f */
[----:B------:R-:W-:Y:S01]  /*0180*/  USHF.R.S32.HI UR6, URZ, 0x1f, UR50 ;  /* 0x0000001f3f067899 */ /* 0x000fe20008011432 */
[CC--:B-1----:R-:W-:Y:S02]  /*0190*/  LEA.HI R0, R2.reuse, R8.reuse, RZ, 0x5 ;  /* 0x0000000802007211 */ /* 0x0c2fe400078f28ff */
        /* <DEDUP_REMOVED lines=15> */
[--C-:B------:R-:W-:Y:S01]  /*0290*/  SHF.R.S32.HI R9, RZ, 0x2, R2.reuse ;  /* 0x00000002ff097819 */ /* 0x100fe20000011402 */
[----:B------:R-:W-:Y:S01]  /*02a0*/  IMAD.SHL.U32 R236, R5, 0x8, RZ ;  /* 0x0000000805ec7824 */ /* 0x000fe200078e00ff */
[----:B------:R-:W-:-:S02]  /*02b0*/  SHF.R.S32.HI R8, RZ, 0x1f, R2 ;  /* 0x0000001fff087819 */ /* 0x000fc40000011402 */
[-C--:B------:R-:W-:Y:S01]  /*02c0*/  LEA.HI R2, R7, R4.reuse, RZ, 0x2 ;  /* 0x0000000407027211 */ /* 0x080fe200078f10ff */
[C---:B------:R-:W-:Y:S01]  /*02d0*/  VIADD R247, R236.reuse, 0x40 ;  /* 0x00000040ecf77836 */ /* 0x040fe20000000000 */
[----:B------:R-:W-:Y:S01]  /*02e0*/  SHF.R.S32.HI R10, RZ, 0x3, R13 ;  /* 0x00000003ff0a7819 */ /* 0x000fe2000001140d */
[C---:B------:R-:W-:Y:S01]  /*02f0*/  VIADD R246, R236.reuse, 0x80 ;  /* 0x00000080ecf67836 */ /* 0x040fe20000000000 */
[----:B------:R-:W-:Y:S01]  /*0300*/  SHF.R.S32.HI R6, RZ, 0x4, R3 ;  /* 0x00000004ff067819 */ /* 0x000fe20000011403 */
[----:B------:R-:W-:Y:S01]  /*0310*/  VIADD R248, R236, 0xc0 ;  /* 0x000000c0ecf87836 */ /* 0x000fe20000000000 */
[----:B------:R-:W-:Y:S01]  /*0320*/  LEA.HI R0, R0, R4, RZ, 0x1 ;  /* 0x0000000400007211 */ /* 0x000fe200078f08ff */
[----:B------:R-:W-:Y:S01]  /*0330*/  IMAD.SHL.U32 R10, R10, 0x40, RZ ;  /* 0x000000400a0a7824 */ /* 0x000fe200078e00ff */
[----:B------:R-:W-:Y:S02]  /*0340*/  LOP3.LUT R7, R2, 0xfffffffc, RZ, 0xc0, !PT ;  /* 0xfffffffc02077812 */ /* 0x000fe400078ec0ff */
[----:B------:R-:W-:-:S02]  /*0350*/  LEA.HI R3, R3, R6, RZ, 0x1 ;  /* 0x0000000603037211 */ /* 0x000fc400078f08ff */
[----:B------:R-:W-:Y:S01]  /*0360*/  LOP3.LUT R0, R0, 0xfffffffe, RZ, 0xc0, !PT ;  /* 0xfffffffe00007812 */ /* 0x000fe200078ec0ff */
[----:B------:R-:W-:Y:S01]  /*0370*/  IMAD.IADD R18, R4, 0x1, -R7 ;  /* 0x0000000104127824 */ /* 0x000fe200078e0a07 */
[----:B------:R-:W-:Y:S02]  /*0380*/  LEA.HI R2, R8, R9, RZ, 0x3 ;  /* 0x0000000908027211 */ /* 0x000fe400078f18ff */
[----:B------:R-:W-:Y:S01]  /*0390*/  LOP3.LUT R3, R3, 0xfffffffe, RZ, 0xc0, !PT ;  /* 0xfffffffe03037812 */ /* 0x000fe200078ec0ff */
[----:B------:R-:W-:Y:S01]  /*03a0*/  IMAD.IADD R224, R4, 0x1, -R0 ;  /* 0x0000000104e07824 */ /* 0x000fe200078e0a00 */
[----:B------:R-:W-:Y:S01]  /*03b0*/  LOP3.LUT R2, R2, 0xfffffff8, RZ, 0xc0, !PT ;  /* 0xfffffff802027812 */ /* 0x000fe200078ec0ff */
[----:B------:R-:W-:Y:S01]  /*03c0*/  STL [R1+0x3c], R18 ;  /* 0x00003c1201007387 */ /* 0x000fe20000100800 */
[----:B------:R-:W-:Y:S01]  /*03d0*/  LOP3.LUT R0, R10, 0x1c0, RZ, 0xc0, !PT ;  /* 0x000001c00a007812 */ /* 0x000fe200078ec0ff */
[----:B------:R-:W-:Y:S01]  /*03e0*/  IMAD.IADD R14, R6, 0x1, -R3 ;  /* 0x00000001060e7824 */ /* 0x000fe200078e0a03 */
[----:B------:R-:W-:Y:S01]  /*03f0*/  SHF.R.S32.HI R4, RZ, 0x1f, R11 ;  /* 0x0000001fff047819 */ /* 0x000fe2000001140b */
[----:B------:R-:W-:Y:S01]  /*0400*/  IMAD.IADD R7, R9, 0x1, -R2 ;  /* 0x0000000109077824 */ /* 0x000fe200078e0a02 */
[----:B------:R-:W-:Y:S01]  /*0410*/  LOP3.LUT R3, R0, 0x38, R236, 0xf8, !PT ;  /* 0x0000003800037812 */ /* 0x000fe200078ef8ec */
[----:B------:R-:W-:Y:S01]  /*0420*/  IMAD.SHL.U32 R219, R14, 0x200, RZ ;  /* 0x000002000edb7824 */ /* 0x000fe200078e00ff */
[----:B------:R-:W-:Y:S01]  /*0430*/  SHF.R.U32.HI R2, RZ, 0x3, R0 ;  /* 0x00000003ff027819 */ /* 0x000fe20000011600 */
        /* <DEDUP_REMOVED lines=42> */
[----:B------:R-:W-:Y:S01]  /*06e0*/  IMAD.IADD R10, R10, 0x1, R8 ;  /* 0x000000010a0a7824 */ /* 0x000fe200078e0208 */
[----:B------:R-:W-:Y:S01]  /*06f0*/  LOP3.LUT R7, R3, 0x20, R7, 0xf8, !PT ;  /* 0x0000002003077812 */ /* 0x000fe200078ef807 */
[----:B------:R-:W-:Y:S01]  /*0700*/  IMAD.SHL.U32 R6, R14, 0x8, RZ ;  /* 0x000000080e067824 */ /* 0x000fe200078e00ff */
[----:B------:R-:W-:Y:S01]  /*0710*/  SHF.R.U32.HI R3, RZ, 0x3, R0 ;  /* 0x00000003ff037819 */ /* 0x000fe20000011600 */
[----:B------:R-:W-:Y:S01]  /*0720*/  IMAD.IADD R8, R4, 0x1, R5 ;  /* 0x0000000104087824 */ /* 0x000fe200078e0205 */
[----:B------:R-:W-:Y:S01]  /*0730*/  SEL R221, R222, 0xffffffc0, !P4 ;  /* 0xffffffc0dedd7807 */ /* 0x000fe20006000000 */
[----:B------:R-:W-:Y:S01]  /*0740*/  IMAD.SHL.U32 R4, R11, 0x40, RZ ;  /* 0x000000400b047824 */ /* 0x000fe200078e00ff */
[----:B------:R-:W-:-:S02]  /*0750*/  LOP3.LUT R5, R0, 0x8, R6, 0xf8, !PT ;  /* 0x0000000800057812 */ /* 0x000fc400078ef806 */
[----:B------:R-:W-:Y:S02]  /*0760*/  LOP3.LUT R6, R3, R7, R0, 0x1e, !PT ;  /* 0x0000000703067212 */ /* 0x000fe400078e1e00 */
[----:B------:R-:W-:Y:S01]  /*0770*/  LOP3.LUT R0, R4, 0xfffffe00, RZ, 0xc0, !PT ;  /* 0xfffffe0004007812 */ /* 0x000fe200078ec0ff */
[----:B------:R-:W-:Y:S01]  /*0780*/  IMAD.U32 R4, RZ, RZ, UR5 ;  /* 0x00000005ff047e24 */ /* 0x000fe2000f8e00ff */
[----:B------:R-:W-:Y:S01]  /*0790*/  LOP3.LUT R3, R5, R3, RZ, 0x3c, !PT ;  /* 0x0000000305037212 */ /* 0x000fe200078e3cff */
[----:B-----5:R-:W-:Y:S01]  /*07a0*/  USHF.R.S32.HI UR5, URZ, 0x1f, UR58 ;  /* 0x0000001f3f057899 */ /* 0x020fe2000801143a */
[----:B------:R-:W-:Y:S01]  /*07b0*/  LEA R2, R2, UR4, 0x1 ;  /* 0x0000000402027c11 */ /* 0x000fe2000f8e08ff */
[--C-:B------:R-:W-:Y:S01]  /*07c0*/  IMAD R218, R18, 0x400, R0.reuse ;  /* 0x0000040012da7824 */ /* 0x100fe200078e0200 */
[----:B------:R-:W-:Y:S01]  /*07d0*/  LEA R240, R10, UR4, 0x1 ;  /* 0x000000040af07c11 */ /* 0x000fe2000f8e08ff */
[----:B------:R-:W-:Y:S01]  /*07e0*/  IMAD R224, R224, 0x400, R0 ;  /* 0x00000400e0e07824 */ /* 0x000fe200078e0200 */
[----:B------:R-:W-:Y:S01]  /*07f0*/  SEL R222, R222, 0xffffffc0, !P6 ;  /* 0xffffffc0dede7807 */ /* 0x000fe20007000000 */
[----:B------:R-:W-:Y:S01]  /*0800*/  IMAD.IADD R218, R218, 0x1, R3 ;  /* 0x00000001dada7824 */ /* 0x000fe200078e0203 */
[----:B------:R-:W-:Y:S01]  /*0810*/  SEL R242, R242, 0x10, !P0 ;  /* 0x00000010f2f27807 */ /* 0x000fe20004000000 */
[----:B------:R-:W-:Y:S01]  /*0820*/  IMAD.IADD R224, R3, 0x1, R224 ;  /* 0x0000000103e07824 */ /* 0x000fe200078e02e0 */
[----:B------:R-:W-:Y:S01]  /*0830*/  SHF.R.S32.HI R239, RZ, 0x2, R239 ;  /* 0x00000002ffef7819 */ /* 0x000fe200000114ef */
[----:B------:R-:W-:Y:S01]  /*0840*/  IMAD.U32 R3, RZ, RZ, UR5 ;  /* 0x00000005ff037e24 */ /* 0x000fe2000f8e00ff */
[----:B------:R-:W-:Y:S01]  /*0850*/  LEA R218, R218, UR4, 0x1 ;  /* 0x00000004dada7c11 */ /* 0x000fe2000f8e08ff */
[----:B------:R-:W-:Y:S01]  /*0860*/  IMAD.U32 R3, RZ, RZ, UR6 ;  /* 0x00000006ff037e24 */ /* 0x000fe2000f8e00ff */
[----:B------:R-:W-:Y:S01]  /*0870*/  UIADD3 UR6, UR4, 0x10000, URZ ;  /* 0x0001000004067890 */ /* 0x000fe2000fffe03f */
[----:B------:R-:W-:Y:S01]  /*0880*/  IMAD.U32 R3, RZ, RZ, UR5 ;  /* 0x00000005ff037e24 */ /* 0x000fe2000f8e00ff */
[----:B------:R-:W-:Y:S01]  /*0890*/  UIADD3 UR5, UR4, 0x20000, URZ ;  /* 0x0002000004057890 */ /* 0x000fe2000fffe03f */
[----:B------:R-:W-:Y:S01]  /*08a0*/  SEL R3, R226, 0xffffffe0, !P3 ;  /* 0xffffffe0e2037807 */ /* 0x000fe20005800000 */
[----:B------:R-:W-:Y:S01]  /*08b0*/  VIADD R241, R240, 0x20 ;  /* 0x00000020f0f17836 */ /* 0x000fe20000000000 */
[----:B------:R-:W-:Y:S01]  /*08c0*/  SEL R226, R226, 0xffffffe0, !P5 ;  /* 0xffffffe0e2e27807 */ /* 0x000fe20006800000 */
[----:B------:R-:W-:Y:S01]  /*08d0*/  @P1 VIADD R241, R240, 0xffffffe0 ;  /* 0xffffffe0f0f11836 */ /* 0x000fe20000000000 */
[----:B------:R-:W-:Y:S01]  /*08e0*/  LEA R5, R8, UR6, 0x1 ;  /* 0x0000000608057c11 */ /* 0x000fe2000f8e08ff */
[----:B------:R-:W-:Y:S01]  /*08f0*/  UMOV UR6, URZ ;  /* 0x0000003f00067c82 */ /* 0x000fe20008000000 */
[----:B------:R-:W-:Y:S01]  /*0900*/  LEA R224, R224, UR5, 0x1 ;  /* 0x00000005e0e07c11 */ /* 0x000fe2000f8e08ff */
[----:B------:R-:W-:Y:S01]  /*0910*/  IMAD.IADD R3, R3, 0x1, R2 ;  /* 0x0000000103037824 */ /* 0x000fe200078e0202 */
[----:B------:R-:W-:Y:S01]  /*0920*/  LEA R219, R219, UR4, 0x1 ;  /* 0x00000004dbdb7c11 */ /* 0x000fe2000f8e08ff */
[C---:B------:R-:W-:Y:S01]  /*0930*/  VIADD R4, R5.reuse, 0x40 ;  /* 0x0000004005047836 */ /* 0x040fe20000000000 */
[----:B------:R-:W-:Y:S01]  /*0940*/  STL [R1+0x30], R5 ;  /* 0x0000300501007387 */ /* 0x000fe20000100800 */
[----:B------:R-:W-:Y:S01]  /*0950*/  @P2 VIADD R4, R5, 0xffffffc0 ;  /* 0xffffffc005042836 */ /* 0x000fe20000000000 */
[----:B------:R-:W-:Y:S01]  /*0960*/  LOP3.LUT R0, R6, R0, RZ, 0xfc, !PT ;  /* 0x0000000006007212 */ /* 0x000fe200078efcff */
[----:B------:R-:W-:Y:S01]  /*0970*/  IMAD.IADD R220, R218, 0x1, R226 ;  /* 0x00000001dadc7824 */ /* 0x000fe200078e02e2 */
[----:B------:R-:W-:Y:S01]  /*0980*/  LEA R230, R230, UR4, 0x1 ;  /* 0x00000004e6e67c11 */ /* 0x000fe2000f8e08ff */
[----:B------:R-:W-:Y:S01]  /*0990*/  IMAD.IADD R225, R222, 0x1, R224 ;  /* 0x00000001dee17824 */ /* 0x000fe200078e02e0 */
[----:B------:R1:W-:Y:S01]  /*09a0*/  STL [R1+0x34], R4 ;  /* 0x0000340401007387 */ /* 0x0003e20000100800 */
[C---:B------:R-:W-:Y:S01]  /*09b0*/  IMAD.IADD R217, R221.reuse, 0x1, R2 ;  /* 0x00000001ddd97824 */ /* 0x040fe200078e0202 */
[----:B------:R-:W-:Y:S01]  /*09c0*/  LEA R0, R0, UR4, 0x1 ;  /* 0x0000000400007c11 */ /* 0x000fe2000f8e08ff */
[----:B------:R-:W-:Y:S01]  /*09d0*/  IMAD.IADD R216, R221, 0x1, R3 ;  /* 0x00000001ddd87824 */ /* 0x000fe200078e0203 */
[----:B------:R-:W-:Y:S01]  /*09e0*/  ULDC.64 UR4, c[0x0][0x208] ;  /* 0x0000820000047ab9 */ /* 0x000fe20000000a00 */
[----:B------:R-:W-:-:S02]  /*09f0*/  IMAD.IADD R243, R240, 0x1, R242 ;  /* 0x00000001f0f37824 */ /* 0x000fc400078e02f2 */
[----:B------:R-:W-:Y:S02]  /*0a00*/  IMAD.IADD R223, R218, 0x1, R222 ;  /* 0x00000001dadf7824 */ /* 0x000fe400078e02de */
[----:B------:R-:W-:Y:S02]  /*0a10*/  IMAD.IADD R227, R226, 0x1, R224 ;  /* 0x00000001e2e37824 */ /* 0x000fe400078e02e0 */
[----:B------:R-:W-:Y:S02]  /*0a20*/  IMAD R239, R18, 0x10, R239 ;  /* 0x0000001012ef7824 */ /* 0x000fe400078e02ef */
[----:B------:R-:W-:Y:S02]  /*0a30*/  IMAD.IADD R221, R221, 0x1, R219 ;  /* 0x00000001dddd7824 */ /* 0x000fe400078e02db */
[----:B------:R-:W-:Y:S02]  /*0a40*/  IMAD.IADD R242, R242, 0x1, R241 ;  /* 0x00000001f2f27824 */ /* 0x000fe400078e02f1 */
[----:B------:R-:W-:-:S02]  /*0a50*/  IMAD.IADD R222, R220, 0x1, R222 ;  /* 0x00000001dcde7824 */ /* 0x000fc400078e02de */
[----:B------:R-:W-:Y:S02]  /*0a60*/  IMAD.IADD R226, R226, 0x1, R225 ;  /* 0x00000001e2e27824 */ /* 0x000fe400078e02e1 */
[----:B-1----:R-:W-:-:S05]  /*0a70*/  IMAD.U32 R4, RZ, RZ, UR6 ;  /* 0x00000006ff047e24 */ /* 0x002fca000f8e00ff */
[----:B------:R1:W-:Y:S02]  /*0a80*/  STL [R1+0x40], R4 ;  /* 0x0000400401007387 */ /* 0x0003e40000100800 */
.L_x_665:
        /* <DEDUP_REMOVED lines=27> */
[----:B-1----:R-:W-:Y:S01]  /*0c40*/  IMAD.U32 R4, RZ, RZ, UR8 ;  /* 0x00000008ff047e24 */ /* 0x002fe2000f8e00ff */
[----:B------:R-:W-:Y:S01]  /*0c50*/  UIADD3 UR8, UP0, UR15, UR12, URZ ;  /* 0x0000000c0f087290 */ /* 0x000fe2000ff1e03f */
[----:B------:R-:W-:Y:S01]  /*0c60*/  IMAD.U32 R5, RZ, RZ, UR9 ;  /* 0x00000009ff057e24 */ /* 0x000fe2000f8e00ff */
[----:B------:R-:W-:Y:S01]  /*0c70*/  UISETP.EQ.OR.EX UP1, UPT, UR13, URZ, !UP4, UP1 ;  /* 0x0000003f0d00728c */ /* 0x000fe2000e722710 */
[----:B------:R-:W2:Y:S01]  /*0c80*/  @P0 LDG.E R8, desc[UR4][R6.64] ;  /* 0x0000000406080981 */ /* 0x000ea2000c1e1900 */
[----:B------:R-:W-:Y:S01]  /*0c90*/  UIADD3.X UR10, UR10, UR13, URZ, UP0, !UPT ;  /* 0x0000000d0a0a7290 */ /* 0x000fe200087fe43f */
[----:B------:R-:W1:Y:S03]  /*0ca0*/  S2R R25, SR_TID.X ;  /* 0x0000000000197919 */ /* 0x000e660000002100 */
[----:B------:R-:W-:Y:S01]  /*0cb0*/  PLOP3.LUT P2, PT, PT, PT, UP1, 0x80, 0x0 ;  /* 0x000000000000781c */ /* 0x000fe20003f4f018 */
[----:B------:R-:W3:Y:S01]  /*0cc0*/  S2UR UR53, SR_CTAID.X ;  /* 0x00000000003579c3 */ /* 0x000ee20000002500 */
        /* <DEDUP_REMOVED lines=37> */
.L_x_621:
[----:B------:R-:W2:Y:S01]  /*0f20*/  LDL R4, [R1+0x40] ;  /* 0x0000400001047983 */ /* 0x000ea20000100800 */
[----:B------:R-:W-:-:S04]  /*0f30*/  @!UP3 UIADD3 UR10, UR8, UR7, -UR34 ;  /* 0x00000007080ab290 */ /* 0x000fc8000fffe822 */
[----:B------:R-:W-:-:S06]  /*0f40*/  UISETP.GT.AND UP0, UPT, UR10, UR32, UPT ;  /* 0x000000200a00728c */ /* 0x000fcc000bf04270 */
[----:B------:R-:W-:Y:S02]  /*0f50*/  PLOP3.LUT P0, PT, PT, PT, UP0, 0x80, 0x0 ;  /* 0x000000000000781c */ /* 0x000fe40003f0f008 */
[----:B--2---:R-:W-:Y:S02]  /*0f60*/  R2UR UR13, R4 ;  /* 0x00000000040d72ca */ /* 0x004fe400000e0000 */
[----:B------:R-:W-:-:S04]  /*0f70*/  LEA.HI R4, R10, R25, RZ, 0x3 ;  /* 0x000000190a047211 */ /* 0x000fc800078f18ff */
[----:B------:R-:W-:-:S04]  /*0f80*/  SHF.R.S32.HI R4, RZ, 0x3, R4 ;  /* 0x00000003ff047819 */ /* 0x000fc80000011404 */
[----:B------:R-:W-:-:S03]  /*0f90*/  SHF.R.S32.HI R27, RZ, 0x1f, R4 ;  /* 0x0000001fff1b7819 */ /* 0x000fc60000011404 */
[----:B------:R-:W-:Y:S02]  /*0fa0*/  UIMAD UR7, UR11, UR13, UR12 ;  /* 0x0000000d0b0772a4 */ /* 0x000fe4000f8e020c */
[----:B------:R-:W-:-:S04]  /*0fb0*/  @UP2 UIADD3 UR13, UR9, -UR6, URZ ;  /* 0x80000006090d2290 */ /* 0x000fc8000fffe03f */
[----:B------:R-:W-:Y:S01]  /*0fc0*/  IMAD.U32 R5, RZ, RZ, UR7 ;  /* 0x00000007ff057e24 */ /* 0x000fe2000f8e00ff */
[----:B------:R-:W-:Y:S02]  /*0fd0*/  IADD3 R22, P1, R4, UR7, RZ ;  /* 0x0000000704167c10 */ /* 0x000fe4000ff3e0ff */
[----:B------:R-:W-:Y:S02]  /*0fe0*/  @!UP2 ULDC UR13, c[0x0][0x2c4] ;  /* 0x0000b100000daab9 */ /* 0x000fe40000000800 */
[----:B------:R-:W-:Y:S01]  /*0ff0*/  LEA.HI.X.SX32 R24, R5, R27, 0x1, P1 ;  /* 0x0000001b05187211 */ /* 0x000fe200008f0eff */
[----:B------:R-:W-:Y:S08]  /*1000*/  @!P0 BRA `(.L_x_622) ;  /* 0x000000a000e48947 */ /* 0x000ff00003800000 */
        /* <DEDUP_REMOVED lines=10> */
[----:B------:R-:W-:-:S02]  /*10b0*/  UISETP.NE.AND UP0, UPT, UR40, -0x1, UPT ;  /* 0xffffffff2800788c */ /* 0x000fc4000bf05270 */
[----:B------:R-:W-:Y:S02]  /*10c0*/  @!UP1 UIMAD UR7, UR60, UR8, URZ ;  /* 0x000000083c0792a4 */ /* 0x000fe4000f8e023f */
[----:B------:R-:W-:Y:S02]  /*10d0*/  UIMAD UR53, UR53, UR15, UR37 ;  /* 0x0000000f353572a4 */ /* 0x000fe4000f8e0225 */
[----:B------:R-:W-:Y:S01]  /*10e0*/  @!UP1 UIMAD UR37, UR50, UR9, UR7 ;  /* 0x00000009322592a4 */ /* 0x000fe2000f8e0207 */
[----:B------:R-:W-:Y:S01]  /*10f0*/  @UP1 ULDC.64 UR14, c[0x0][0x420] ;  /* 0x00010800000e1ab9 */ /* 0x000fe20000000a00 */
[----:B------:R-:W-:Y:S01]  /*1100*/  UIADD3 UR7, UR13, 0x3f, URZ ;  /* 0x0000003f0d077890 */ /* 0x000fe2000fffe03f */
[----:B-1----:R-:W-:Y:S01]  /*1110*/  IABS R9, R11 ;  /* 0x0000000b00097213 */ /* 0x002fe20000000000 */
[----:B------:R-:W-:Y:S01]  /*1120*/  @UP1 UIMAD.WIDE.U32 UR46, UR6, UR14, URZ ;  /* 0x0000000e062e12a5 */ /* 0x000fe2000f8e003f */
[----:B------:R-:W-:Y:S01]  /*1130*/  ISETP.NE.AND P3, PT, R11, RZ, PT ;  /* 0x000000ff0b00720c */ /* 0x000fe20003f65270 */
[----:B------:R-:W-:Y:S01]  /*1140*/  USHF.L.U32 UR11, UR50, 0x7, URZ ;  /* 0x00000007320b7899 */ /* 0x000fe2000800063f */
[----:B------:R-:W1:Y:S01]  /*1150*/  I2F.RP R6, R9 ;  /* 0x0000000900067306 */ /* 0x000e620000209400 */
[----:B------:R-:W-:Y:S01]  /*1160*/  ULDC UR61, c[0x0][0x2d4] ;  /* 0x0000b500003d7ab9 */ /* 0x000fe20000000800 */
[----:B------:R-:W-:-:S02]  /*1170*/  USHF.R.S32.HI UR21, URZ, 0x1f, UR7 ;  /* 0x0000001f3f157899 */ /* 0x000fc40008011407 */
[----:B------:R-:W-:Y:S01]  /*1180*/  @UP1 UIMAD UR42, UR6, UR15, UR47 ;  /* 0x0000000f062a12a4 */ /* 0x000fe2000f8e022f */
[----:B------:R-:W-:Y:S01]  /*1190*/  ULDC.64 UR26, c[0x0][0x240] ;  /* 0x00009000001a7ab9 */ /* 0x000fe20000000a00 */
[----:B------:R-:W-:Y:S01]  /*11a0*/  USHF.R.S32.HI UR41, URZ, 0x1f, UR61 ;  /* 0x0000001f3f297899 */ /* 0x000fe2000801143d */
[----:B------:R-:W-:Y:S01]  /*11b0*/  ULDC UR16, c[0x0][0x2dc] ;  /* 0x0000b70000107ab9 */ /* 0x000fe20000000800 */
[----:B------:R-:W-:Y:S01]  /*11c0*/  ULDC UR43, c[0x0][0x270] ;  /* 0x00009c00002b7ab9 */ /* 0x000fe20000000800 */
[----:B------:R-:W-:Y:S01]  /*11d0*/  USEL UR45, UR11, URZ, UP2 ;  /* 0x0000003f0b2d7287 */ /* 0x000fe20009000000 */
[----:B------:R-:W-:Y:S01]  /*11e0*/  ULDC.U8 UR15, c[0x0][0x480] ;  /* 0x00012000000f7ab9 */ /* 0x000fe20000000000 */
[----:B------:R-:W-:Y:S01]  /*11f0*/  ULDC.U8 UR14, c[0x0][0x3d8] ;  /* 0x0000f600000e7ab9 */ /* 0x000fe20000000000 */
[----:B-1----:R-:W1:Y:S01]  /*1200*/  MUFU.RCP R6, R6 ;  /* 0x0000000600067308 */ /* 0x002e620000001000 */
[----:B------:R-:W-:Y:S02]  /*1210*/  @!UP1 UIMAD.WIDE.U32 UR38, UR50, UR8, URZ ;  /* 0x00000008322692a5 */ /* 0x000fe4000f8e003f */
[----:B------:R-:W-:-:S02]  /*1220*/  UIMAD.WIDE.U32 UR22, UR6, UR26, URZ ;  /* 0x0000001a061672a5 */ /* 0x000fc4000f8e003f */
[----:B------:R-:W-:Y:S02]  /*1230*/  @UP0 UIADD3 UR11, UR34, UR40, URZ ;  /* 0x00000028220b0290 */ /* 0x000fe4000fffe03f */
[----:B------:R-:W-:Y:S02]  /*1240*/  UIMAD.WIDE UR8, UR16, UR43, URZ ;  /* 0x0000002b100872a5 */ /* 0x000fe4000f8e023f */
[----:B------:R-:W-:Y:S02]  /*1250*/  UIMAD.WIDE.U32 UR18, UR50, UR61, URZ ;  /* 0x0000003d321272a5 */ /* 0x000fe4000f8e003f */
[----:B------:R-:W-:Y:S02]  /*1260*/  UISETP.NE.AND UP4, UPT, UR15, URZ, UPT ;  /* 0x0000003f0f00728c */ /* 0x000fe4000bf85270 */
[----:B------:R-:W-:Y:S02]  /*1270*/  UISETP.NE.AND UP3, UPT, UR14, URZ, UPT ;  /* 0x0000003f0e00728c */ /* 0x000fe4000bf65270 */
[----:B------:R-:W-:Y:S01]  /*1280*/  ULEA.HI UR29, UR21, UR7, URZ, 0x6 ;  /* 0x00000007151d7291 */ /* 0x000fe2000f8f303f */
[----:B-1----:R-:W-:Y:S01]  /*1290*/  VIADD R6, R6, 0xffffffe ;  /* 0x0ffffffe06067836 */ /* 0x002fe20000000000 */
[----:B------:R-:W-:Y:S01]  /*12a0*/  @UP0 ULDC.64 UR14, c[0x0][0x248] ;  /* 0x00009200000e0ab9 */ /* 0x000fe20000000a00 */
[----:B------:R-:W-:-:S02]  /*12b0*/  UIMAD UR7, UR41, UR50, URZ ;  /* 0x00000032290772a4 */ /* 0x000fc4000f8e023f */
[----:B------:R-:W1:Y:S01]  /*12c0*/  F2I.FTZ.U32.TRUNC.NTZ R7, R6 ;  /* 0x0000000600077305 */ /* 0x000e62000021f000 */
[----:B------:R-:W-:Y:S02]  /*12d0*/  USEL UR48, UR24, UR22, !UP1 ;  /* 0x0000001618307287 */ /* 0x000fe4000c800000 */
[----:B------:R-:W-:Y:S02]  /*12e0*/  @UP0 UIMAD.WIDE.U32 UR30, UR11, UR14, URZ ;  /* 0x0000000e0b1e02a5 */ /* 0x000fe4000f8e003f */
[----:B------:R-:W-:Y:S02]  /*12f0*/  @UP0 UIMAD UR49, UR11, UR15, URZ ;  /* 0x0000000f0b3102a4 */ /* 0x000fe4000f8e023f */
[----:B------:R-:W-:Y:S02]  /*1300*/  UIADD3 UR41, UR25, UR35, URZ ;  /* 0x0000002319297290 */ /* 0x000fe4000fffe03f */
[----:B------:R-:W-:Y:S02]  /*1310*/  UIMAD.WIDE.U32 UR24, UR8, UR18, URZ ;  /* 0x00000012081872a5 */ /* 0x000fe4000f8e003f */
[----:B------:R-:W-:-:S02]  /*1320*/  UIMAD UR11, UR9, UR18, URZ ;  /* 0x00000012090b72a4 */ /* 0x000fc4000f8e023f */
[----:B------:R-:W-:Y:S01]  /*1330*/  UIMAD UR18, UR60, UR61, UR7 ;  /* 0x0000003d3c1272a4 */ /* 0x000fe2000f8e0207 */
[--C-:B-1----:R-:W-:Y:S01]  /*1340*/  IMAD.MOV R5, RZ, RZ, -R7.reuse ;  /* 0x000000ffff057224 */ /* 0x102fe200078e0a07 */
[----:B------:R-:W-:Y:S01]  /*1350*/  ULDC UR51, c[0x0][0x2c4] ;  /* 0x0000b10000337ab9 */ /* 0x000fe20000000800 */
[----:B------:R-:W-:Y:S01]  /*1360*/  IMAD.MOV.U32 R6, RZ, RZ, RZ ;  /* 0x000000ffff067224 */ /* 0x000fe200078e00ff */
[----:B------:R-:W-:Y:S01]  /*1370*/  UIADD3 UR18, UR19, UR18, URZ ;  /* 0x0000001213127290 */ /* 0x000fe2000fffe03f */
[----:B------:R-:W-:Y:S01]  /*1380*/  IMAD R5, R5, R9, RZ ;  /* 0x0000000905057224 */ /* 0x000fe200078e02ff */
[----:B------:R-:W-:Y:S02]  /*1390*/  UIMAD UR33, UR6, UR27, URZ ;  /* 0x0000001b062172a4 */ /* 0x000fe4000f8e023f */
[----:B------:R-:W-:Y:S01]  /*13a0*/  USHF.L.U64.HI UR12, UR50, 0x7, UR60 ;  /* 0x00000007320c7899 */ /* 0x000fe2000801023c */
[----:B------:R-:W-:Y:S01]  /*13b0*/  IMAD.HI.U32 R5, R7, R5, R6 ;  /* 0x0000000507057227 */ /* 0x000fe200078e0006 */
[----:B------:R-:W-:Y:S01]  /*13c0*/  MOV R6, R8 ;  /* 0x0000000800067202 */ /* 0x000fe20000000f00 */
[----:B------:R-:W-:-:S02]  /*13d0*/  @UP3 UIMAD UR7, UR50, UR51, URZ ;  /* 0x00000033320732a4 */ /* 0x000fc4000f8e023f */
[----:B------:R-:W-:Y:S02]  /*13e0*/  UIMAD UR18, UR8, UR18, UR11 ;  /* 0x00000012081272a4 */ /* 0x000fe4000f8e020b */
[----:B------:R-:W-:Y:S01]  /*13f0*/  IMAD.HI.U32 R5, R5, R6, RZ ;  /* 0x0000000605057227 */ /* 0x000fe200078e00ff */
[----:B------:R-:W-:Y:S02]  /*1400*/  ULOP3.LUT UR11, UR29, 0xffffffc0, URZ, 0xc0, !UPT ;  /* 0xffffffc01d0b7892 */ /* 0x000fe4000f8ec03f */
[----:B------:R-:W-:Y:S01]  /*1410*/  @UP1 UIADD3 UR41, UR23, UR33, URZ ;  /* 0x0000002117291290 */ /* 0x000fe2000fffe03f */
[----:B------:R-:W-:Y:S01]  /*1420*/  IMAD.MOV R7, RZ, RZ, -R5 ;  /* 0x000000ffff077224 */ /* 0x000fe200078e0a05 */
[----:B------:R-:W-:Y:S02]  /*1430*/  UIMAD.WIDE.U32 UR22, UR8, UR6, URZ ;  /* 0x00000006081672a5 */ /* 0x000fe4000f8e003f */
[----:B------:R-:W-:Y:S01]  /*1440*/  @UP3 USEL UR7, UR7, UR6, !UP1 ;  /* 0x0000000607073287 */ /* 0x000fe2000c800000 */
[----:B------:R-:W-:Y:S01]  /*1450*/  IMAD R6, R9, R7, R6 ;  /* 0x0000000709067224 */ /* 0x000fe200078e0206 */
[----:B------:R-:W-:-:S02]  /*1460*/  USEL UR44, UR12, URZ, UP2 ;  /* 0x0000003f0c2c7287 */ /* 0x000fc40009000000 */
[----:B------:R-:W-:Y:S02]  /*1470*/  UIADD3 UR11, UR11, -0x40, URZ ;  /* 0xffffffc00b0b7890 */ /* 0x000fe4000fffe03f */
[----:B------:R-:W-:Y:S01]  /*1480*/  ISETP.GT.U32.AND P1, PT, R9, R6, PT ;  /* 0x000000060900720c */ /* 0x000fe20003f24070 */
[----:B------:R-:W-:Y:S01]  /*1490*/  @UP3 ULDC UR12, c[0x0][0x2e4] ;  /* 0x0000b900000c3ab9 */ /* 0x000fe20000000800 */
[----:B------:R-:W-:Y:S02]  /*14a0*/  USEL UR59, UR24, UR22, !UP1 ;  /* 0x00000016183b7287 */ /* 0x000fe4000c800000 */
[----:B------:R-:W-:Y:S02]  /*14b0*/  @!UP3 UIMAD UR19, UR50, UR43, UR58 ;  /* 0x0000002b3213b2a4 */ /* 0x000fe4000f8e023a */
[----:B------:R-:W-:Y:S02]  /*14c0*/  @UP3 UIMAD UR24, UR58, UR12, UR7 ;  /* 0x0000000c3a1832a4 */ /* 0x000fe4000f8e0207 */
[----:B------:R-:W-:-:S02]  /*14d0*/  USHF.R.S32.HI UR43, URZ, 0x1f, UR11 ;  /* 0x0000001f3f2b7899 */ /* 0x000fc4000801140b */
[----:B------:R-:W-:Y:S02]  /*14e0*/  UIADD3 UR7, UP2, UR11, UR45, URZ ;  /* 0x0000002d0b077290 */ /* 0x000fe4000ff5e03f */
[----:B------:R-:W-:Y:S01]  /*14f0*/  @UP0 UIADD3 UR28, UR34, UR40, URZ ;  /* 0x00000028221c0290 */ /* 0x000fe2000fffe03f */
[----:B------:R-:W-:Y:S01]  /*1500*/  @!P1 IMAD.IADD R6, R6, 0x1, -R9 ;  /* 0x0000000106069824 */ /* 0x000fe200078e0a09 */
[----:B------:R-:W-:Y:S01]  /*1510*/  @!P1 IADD3 R5, R5, 0x1, RZ ;  /* 0x0000000105059810 */ /* 0x000fe20007ffe0ff */
[----:B------:R-:W-:Y:S01]  /*1520*/  UIMAD UR54, UR58, UR16, URZ ;  /* 0x000000103a3672a4 */ /* 0x000fe2000f8e023f */
[----:B------:R-:W-:Y:S01]  /*1530*/  PLOP3.LUT P1, PT, PT, PT, UP0, 0x80, 0x0 ;  /* 0x000000000000781c */ /* 0x000fe20003f2f008 */
[----:B------:R-:W-:Y:S01]  /*1540*/  @!UP3 UIMAD UR24, UR19, UR51, URZ ;  /* 0x000000331318b2a4 */ /* 0x000fe2000f8e023f */
[----:B------:R-:W-:Y:S01]  /*1550*/  ISETP.GE.U32.AND P0, PT, R6, R9, PT ;  /* 0x000000090600720c */ /* 0x000fe20003f06070 */
[----:B------:R-:W-:Y:S01]  /*1560*/  @UP0 ULDC.64 UR16, c[0x0][0x250] ;  /* 0x0000940000100ab9 */ /* 0x000fe20000000a00 */
[----:B------:R-:W-:Y:S01]  /*1570*/  LOP3.LUT R6, R11, UR58, RZ, 0x3c, !PT ;  /* 0x0000003a0b067c12 */ /* 0x000fe2000f8e3cff */
[----:B------:R-:W-:-:S02]  /*1580*/  UIADD3 UR52, UR25, UR18, URZ ;  /* 0x0000001219347290 */ /* 0x000fc4000fffe03f */
[----:B------:R-:W-:Y:S01]  /*1590*/  UIADD3.X UR21, UR43, UR44, URZ, UP2, !UPT ;  /* 0x0000002c2b157290 */ /* 0x000fe200097fe43f */
[----:B------:R-:W-:Y:S01]  /*15a0*/  ISETP.GE.AND P2, PT, R6, RZ, PT ;  /* 0x000000ff0600720c */ /* 0x000fe20003f46270 */
[----:B------:R-:W-:Y:S02]  /*15b0*/  UIMAD UR12, UR9, UR7, URZ ;  /* 0x00000007090c72a4 */ /* 0x000fe4000f8e023f */
[----:B------:R-:W-:Y:S02]  /*15c0*/  @UP0 UIMAD.WIDE.U32 UR18, UR28, UR16, URZ ;  /* 0x000000101c1202a5 */ /* 0x000fe4000f8e003f */
[----:B------:R-:W-:Y:S02]  /*15d0*/  @UP0 UIMAD UR22, UR28, UR17, URZ ;  /* 0x000000111c1602a4 */ /* 0x000fe4000f8e023f */
[----:B------:R-:W-:Y:S01]  /*15e0*/  @P0 VIADD R5, R5, 0x1 ;  /* 0x0000000105050836 */ /* 0x000fe20000000000 */
[----:B------:R-:W-:Y:S01]  /*15f0*/  UIMAD UR12, UR8, UR21, UR12 ;  /* 0x00000015080c72a4 */ /* 0x000fe2000f8e020c */
[----:B------:R-:W-:Y:S01]  /*1600*/  PLOP3.LUT P0, PT, PT, PT, UP3, 0x80, 0x0 ;  /* 0x000000000000781c */ /* 0x000fe20003f0f038 */
[----:B------:R-:W-:Y:S01]  /*1610*/  UIMAD UR9, UR9, UR6, URZ ;  /* 0x00000006090972a4 */ /* 0x000fe2000f8e023f */
[----:B------:R-:W-:Y:S01]  /*1620*/  IMAD.MOV.U32 R17, RZ, RZ, R5 ;  /* 0x000000ffff117224 */ /* 0x000fe200078e0005 */
[----:B------:R-:W-:-:S02]  /*1630*/  UIMAD.WIDE.U32 UR44, UR8, UR7, URZ ;  /* 0x00000007082c72a5 */ /* 0x000fc4000f8e003f */
[----:B------:R-:W-:Y:S02]  /*1640*/  USEL UR55, UR53, URZ, UP4 ;  /* 0x0000003f35377287 */ /* 0x000fe4000a000000 */
[----:B------:R-:W-:Y:S01]  /*1650*/  @!UP1 UIADD3 UR42, UR39, UR37, URZ ;  /* 0x00000025272a9290 */ /* 0x000fe2000fffe03f */
[----:B------:R-:W-:Y:S01]  /*1660*/  @!P2 IADD3 R17, -R17, RZ, RZ ;  /* 0x000000ff1111a210 */ /* 0x000fe20007ffe1ff */
[----:B------:R-:W-:Y:S01]  /*1670*/  USHF.R.S32.HI UR57, URZ, 0x1f, UR54 ;  /* 0x0000001f3f397899 */ /* 0x000fe20008011436 */
[----:B------:R-:W-:Y:S01]  /*1680*/  @!P3 LOP3.LUT R17, RZ, R11, RZ, 0x33, !PT ;  /* 0x0000000bff11b212 */ /* 0x000fe200078e33ff */
[----:B------:R-:W-:Y:S02]  /*1690*/  USEL UR56, UR36, URZ, UP4 ;  /* 0x0000003f24387287 */ /* 0x000fe4000a000000 */
[----:B------:R-:W-:Y:S02]  /*16a0*/  USHF.R.S32.HI UR51, URZ, 0x6, UR29 ;  /* 0x000000063f337899 */ /* 0x000fe4000801141d */
[----:B------:R-:W-:-:S02]  /*16b0*/  @UP0 UIADD3 UR35, UR19, UR22, URZ ;  /* 0x0000001613230290 */ /* 0x000fc4000fffe03f */
[----:B------:R-:W-:Y:S02]  /*16c0*/  @UP1 UIADD3 UR52, UR23, UR9, URZ ;  /* 0x0000000917341290 */ /* 0x000fe4000fffe03f */
[----:B------:R-:W-:Y:S02]  /*16d0*/  UIADD3 UR53, UR45, UR12, URZ ;  /* 0x0000000c2d357290 */ /* 0x000fe4000fffe03f */
        /* <DEDUP_REMOVED lines=15> */
.L_x_623:
        /* <DEDUP_REMOVED lines=13> */
.L_x_624:
        /* <DEDUP_REMOVED lines=11> */
.L_x_625:
[----:B------:R-:W-:Y:S02]  /*1950*/  ULDC UR6, c[0x0][0x270] ;  /* 0x00009c0000067ab9 */ /* 0x000fe40000000800 */
[----:B------:R-:W-:-:S04]  /*1960*/  UIMAD UR6, UR50, UR6, UR58 ;  /* 0x00000006320672a4 */ /* 0x000fc8000f8e023a */
[----:B------:R-:W-:-:S12]  /*1970*/  UIMAD UR6, UR6, UR61, URZ ;  /* 0x0000003d060672a4 */ /* 0x000fd8000f8e023f */
.L_x_626:
[----:B------:R-:W1:Y:S01]  /*1980*/  LDC.64 R6, c[0x0][0x420] ;  /* 0x00010800ff067b82 */ /* 0x000e620000000a00 */
[----:B------:R-:W-:Y:S01]  /*1990*/  ULDC UR7, c[0x0][0x2dc] ;  /* 0x0000b70000077ab9 */ /* 0x000fe20000000800 */
[----:B------:R-:W-:Y:S01]  /*19a0*/  ULDC UR8, c[0x0][0x270] ;  /* 0x00009c0000087ab9 */ /* 0x000fe20000000800 */
[--C-:B------:R-:W-:Y:S01]  /*19b0*/  SHF.R.S32.HI R237, RZ, 0x1f, R236.reuse ;  /* 0x0000001fffed7819 */ /* 0x100fe200000114ec */
[----:B------:R-:W-:Y:S01]  /*19c0*/  UIADD3 UR6, UR11, UR6, URZ ;  /* 0x000000060b067290 */ /* 0x000fe2000fffe03f */
[----:B------:R-:W-:Y:S01]  /*19d0*/  IADD3 R8, P0, R236, UR18, RZ ;  /* 0x00000012ec087c10 */ /* 0x000fe2000ff1e0ff */
[----:B------:R-:W-:Y:S01]  /*19e0*/  UIMAD UR29, UR7, UR8, URZ ;  /* 0x00000008071d72a4 */ /* 0x000fe2000f8e023f */
[----:B------:R-:W-:Y:S01]  /*19f0*/  LEA.HI R10, R10, R25, RZ, 0x5 ;  /* 0x000000190a0a7211 */ /* 0x000fe200078f28ff */
[----:B------:R-:W-:Y:S01]  /*1a00*/  UIADD3 UR8, -UR10, UR13, UR32 ;  /* 0x0000000d0a087290 */ /* 0x000fe2000fffe120 */
[----:B------:R-:W-:Y:S01]  /*1a10*/  IADD3.X R9, R237, UR42, RZ, P0, !PT ;  /* 0x0000002aed097c10 */ /* 0x000fe200087fe4ff */
[----:B------:R-:W-:Y:S01]  /*1a20*/  ULDC.64 UR36, c[0x0][0x478] ;  /* 0x00011e0000247ab9 */ /* 0x000fe20000000a00 */
[----:B------:R-:W-:Y:S01]  /*1a30*/  ULDC UR12, c[0x0][0x398] ;  /* 0x0000e600000c7ab9 */ /* 0x000fe20000000800 */
[----:B------:R-:W-:Y:S01]  /*1a40*/  UIMAD.WIDE UR36, UR6, 0x4, UR36 ;  /* 0x00000004062478a5 */ /* 0x000fe2000f8e0224 */
[----:B------:R-:W-:Y:S01]  /*1a50*/  IADD3 R16, P0, R4, UR11, RZ ;  /* 0x0000000b04107c10 */ /* 0x000fe2000ff1e0ff */
[----:B------:R-:W-:Y:S01]  /*1a60*/  UIADD3 UR6, UR8, -UR12, URZ ;  /* 0x8000000c08067290 */ /* 0x000fe2000fffe03f */
[----:B------:R-:W-:Y:S01]  /*1a70*/  LOP3.LUT R11, R10, 0xffffffe0, RZ, 0xc0, !PT ;  /* 0xffffffe00a0b7812 */ /* 0x000fe200078ec0ff */
[----:B------:R-:W-:Y:S01]  /*1a80*/  USHF.R.S32.HI UR19, URZ, 0x1f, UR58 ;  /* 0x0000001f3f137899 */ /* 0x000fe2000801143a */
[----:B------:R-:W-:Y:S01]  /*1a90*/  IADD3.X R14, R27, UR43, RZ, P0, !PT ;  /* 0x0000002b1b0e7c10 */ /* 0x000fe200087fe4ff */
[----:B------:R-:W-:Y:S01]  /*1aa0*/  UIADD3 UR9, UR11, UR24, URZ ;  /* 0x000000180b097290 */ /* 0x000fe2000fffe03f */
[----:B------:R-:W-:Y:S01]  /*1ab0*/  IMAD.WIDE.U32 R12, R16, UR26, R236 ;  /* 0x0000001a100c7c25 */ /* 0x000fe2000f8e00ec */
[----:B------:R-:W-:Y:S01]  /*1ac0*/  ULDC.64 UR38, c[0x0][0x258] ;  /* 0x0000960000267ab9 */ /* 0x000fe20000000a00 */
[----:B------:R-:W-:Y:S01]  /*1ad0*/  USHF.L.U32 UR12, UR29, 0x6, URZ ;  /* 0x000000061d0c7899 */ /* 0x000fe2000800063f */
[----:B------:R-:W-:Y:S01]  /*1ae0*/  BSSY B1, `(.L_x_622) ;  /* 0x000098b000017945 */ /* 0x000fe20003800000 */
[----:B------:R-:W-:Y:S01]  /*1af0*/  UIMAD UR28, UR19, UR38, URZ ;  /* 0x00000026131c72a4 */ /* 0x000fe2000f8e023f */
[C---:B-1----:R-:W-:Y:S01]  /*1b00*/  IMAD R5, R6.reuse, UR43, RZ ;  /* 0x0000002b06057c24 */ /* 0x042fe2000f8e02ff */
[----:B------:R-:W-:Y:S01]  /*1b10*/  ULDC.64 UR22, c[0x0][0x428] ;  /* 0x00010a0000167ab9 */ /* 0x000fe20000000a00 */
[----:B------:R-:W-:Y:S01]  /*1b20*/  IMAD.WIDE.U32 R8, R6, UR11, R8 ;  /* 0x0000000b06087c25 */ /* 0x000fe2000f8e0008 */
[----:B------:R-:W-:Y:S01]  /*1b30*/  UIMAD UR28, UR58, UR39, UR28 ;  /* 0x000000273a1c72a4 */ /* 0x000fe2000f8e021c */
[----:B------:R-:W-:Y:S01]  /*1b40*/  IADD3 R12, P0, R12, UR48, RZ ;  /* 0x000000300c0c7c10 */ /* 0x000fe2000ff1e0ff */
[----:B------:R-:W-:Y:S01]  /*1b50*/  UIADD3 UR39, UP2, UP1, UR44, UR12, UR54 ;  /* 0x0000000c2c277290 */ /* 0x000fe2000f95e036 */
[----:B------:R-:W-:Y:S01]  /*1b60*/  IMAD R5, R7, UR11, R5 ;  /* 0x0000000b07057c24 */ /* 0x000fe2000f8e0205 */
[----:B------:R-:W-:Y:S01]  /*1b70*/  USHF.R.S32.HI UR11, URZ, 0x1f, UR6 ;  /* 0x0000001f3f0b7899 */ /* 0x000fe20008011406 */
[----:B------:R-:W-:Y:S01]  /*1b80*/  IMAD.U32 R15, RZ, RZ, UR22 ;  /* 0x00000016ff0f7e24 */ /* 0x000fe2000f8e00ff */
[----:B------:R-:W-:Y:S01]  /*1b90*/  UIMAD UR21, UR19, UR22, URZ ;  /* 0x00000016131572a4 */ /* 0x000fe2000f8e023f */
[----:B------:R-:W-:Y:S01]  /*1ba0*/  IMAD.IADD R9, R9, 0x1, R5 ;  /* 0x0000000109097824 */ /* 0x000fe200078e0205 */
[----:B------:R-:W-:Y:S01]  /*1bb0*/  ULEA.HI UR11, UR11, UR6, URZ, 0x6 ;  /* 0x000000060b0b7291 */ /* 0x000fe2000f8f303f */
[----:B------:R-:W-:Y:S01]  /*1bc0*/  IMAD R5, R14, UR26, RZ ;  /* 0x0000001a0e057c24 */ /* 0x000fe2000f8e02ff */
[----:B------:R-:W-:Y:S01]  /*1bd0*/  USHF.R.S32.HI UR12, URZ, 0x1f, UR12 ;  /* 0x0000001f3f0c7899 */ /* 0x000fe2000801140c */
[----:B------:R-:W-:Y:S01]  /*1be0*/  IMAD.IADD R25, R25, 0x1, -R11 ;  /* 0x0000000119197824 */ /* 0x000fe200078e0a0b */
[----:B------:R-:W-:Y:S01]  /*1bf0*/  USHF.R.S32.HI UR19, URZ, 0x6, UR11 ;  /* 0x000000063f137899 */ /* 0x000fe2000801140b */
[----:B------:R-:W-:Y:S01]  /*1c00*/  IMAD R20, R16, UR27, R5 ;  /* 0x0000001b10147c24 */ /* 0x000fe2000f8e0205 */
[----:B------:R-:W-:Y:S01]  /*1c10*/  SHF.R.S32.HI R5, RZ, 0x5, R10 ;  /* 0x00000005ff057819 */ /* 0x000fe2000001140a */
[----:B------:R-:W-:Y:S01]  /*1c20*/  UIADD3.X UR6, UR53, UR12, UR57, UP2, UP1 ;  /* 0x0000000c35067290 */ /* 0x000fe200097e2439 */
[----:B------:R-:W-:Y:S01]  /*1c30*/  IMAD.WIDE.U32 R8, R15, UR58, R8 ;  /* 0x0000003a0f087c25 */ /* 0x000fe2000f8e0008 */
[----:B------:R-:W-:Y:S01]  /*1c40*/  UISETP.LT.AND UP1, UPT, URZ, UR19, UPT ;  /* 0x000000133f00728c */ /* 0x000fe2000bf21270 */
[----:B------:R-:W-:Y:S01]  /*1c50*/  IADD3.X R13, R13, UR41, R20, P0, !PT ;  /* 0x000000290d0d7c10 */ /* 0x000fe200087fe414 */
[----:B------:R-:W-:Y:S01]  /*1c60*/  UIADD3 UR11, UP3, UP2, UR56, UR39, UR59 ;  /* 0x00000027380b7290 */ /* 0x000fe2000fa7e03b */
[----:B------:R-:W-:Y:S01]  /*1c70*/  IMAD R5, R5, UR29, R25 ;  /* 0x0000001d05057c24 */ /* 0x000fe2000f8e0219 */
[----:B------:R-:W-:Y:S01]  /*1c80*/  USEL UR19, URZ, UR19, !UP1 ;  /* 0x000000133f137287 */ /* 0x000fe2000c800000 */
[----:B------:R-:W-:Y:S01]  /*1c90*/  MOV R10, R8 ;  /* 0x00000008000a7202 */ /* 0x000fe20000000f00 */
[----:B------:R-:W-:Y:S01]  /*1ca0*/  UIADD3.X UR6, UR55, UR6, UR52, UP3, UP2 ;  /* 0x0000000637067290 */ /* 0x000fe20009fe4434 */
[----:B------:R-:W-:Y:S01]  /*1cb0*/  IMAD.U32 R19, RZ, RZ, UR38 ;  /* 0x00000026ff137e24 */ /* 0x000fe2000f8e00ff */
[----:B------:R-:W-:Y:S01]  /*1cc0*/  UISETP.GT.AND UP1, UPT, UR51, UR19, UPT ;  /* 0x000000133300728c */ /* 0x000fe2000bf24270 */
[----:B------:R-:W-:Y:S01]  /*1cd0*/  IADD3 R8, P0, R5, UR11, RZ ;  /* 0x0000000b05087c10 */ /* 0x000fe2000ff1e0ff */
[----:B------:R-:W-:Y:S01]  /*1ce0*/  UIMAD UR21, UR58, UR23, UR21 ;  /* 0x000000173a1572a4 */ /* 0x000fe2000f8e0215 */
[-C--:B------:R-:W-:Y:S01]  /*1cf0*/  IMAD R18, R27, R6.reuse, RZ ;  /* 0x000000061b127224 */ /* 0x080fe200078e02ff */
[----:B------:R-:W-:Y:S01]  /*1d00*/  ULDC.64 UR44, c[0x0][0x400] ;  /* 0x00010000002c7ab9 */ /* 0x000fe20000000a00 */
[----:B------:R-:W-:Y:S01]  /*1d10*/  LEA.HI.X.SX32 R5, R5, UR6, 0x1, P0 ;  /* 0x0000000605057c11 */ /* 0x000fe200080f0eff */
[----:B------:R-:W-:Y:S01]  /*1d20*/  IMAD.WIDE.U32 R12, R19, UR58, R12 ;  /* 0x0000003a130c7c25 */ /* 0x000fe2000f8e000c */
[----:B------:R-:W-:Y:S01]  /*1d30*/  PLOP3.LUT P0, PT, PT, PT, UP1, 0x80, 0x0 ;  /* 0x000000000000781c */ /* 0x000fe20003f0f018 */
[----:B------:R-:W-:Y:S01]  /*1d40*/  ULDC.64 UR24, c[0x0][0x210] ;  /* 0x0000840000187ab9 */ /* 0x000fe20000000a00 */
[----:B------:R-:W-:Y:S01]  /*1d50*/  LEA R228, P2, R8, UR44, 0x2 ;  /* 0x0000002c08e47c11 */ /* 0x000fe2000f8410ff */
[----:B------:R-:W-:Y:S01]  /*1d60*/  VIADD R11, R9, UR21 ;  /* 0x00000015090b7c36 */ /* 0x000fe20008000000 */
[----:B------:R-:W-:Y:S01]  /*1d70*/  ULDC.64 UR22, c[0x0][0x3e0] ;  /* 0x0000f80000167ab9 */ /* 0x000fe20000000a00 */
[C---:B------:R-:W-:Y:S01]  /*1d80*/  IMAD R18, R4.reuse, R7, R18 ;  /* 0x0000000704127224 */ /* 0x040fe200078e0212 */
[----:B------:R-:W-:Y:S01]  /*1d90*/  ULDC.64 UR46, c[0x0][0x2b0] ;  /* 0x0000ac00002e7ab9 */ /* 0x000fe20000000a00 */
[----:B------:R-:W-:Y:S01]  /*1da0*/  IMAD.WIDE.U32 R10, R4, R6, R10 ;  /* 0x00000006040a7225 */ /* 0x000fe200078e000a */
[----:B------:R-:W-:Y:S01]  /*1db0*/  LEA R234, P4, R12, UR24, 0x1 ;  /* 0x000000180cea7c11 */ /* 0x000fe2000f8808ff */
[----:B------:R-:W-:Y:S01]  /*1dc0*/  UIADD3 UR7, UR51, -0x1, URZ ;  /* 0xffffffff33077890 */ /* 0x000fe2000fffe03f */
[----:B------:R-:W-:Y:S01]  /*1dd0*/  LEA.HI.X R229, R8, UR45, R5, 0x2, P2 ;  /* 0x0000002d08e57c11 */ /* 0x000fe200090f1405 */
[----:B------:R-:W-:Y:S01]  /*1de0*/  VIADD R21, R13, UR28 ;  /* 0x0000001c0d157c36 */ /* 0x000fe20008000000 */
[----:B------:R-:W-:Y:S01]  /*1df0*/  LEA R235, P3, R10, UR22, 0x1 ;  /* 0x000000160aeb7c11 */ /* 0x000fe2000f8608ff */
[----:B------:R-:W-:Y:S01]  /*1e00*/  UIMAD.WIDE UR8, UR9, 0x4, UR46 ;  /* 0x00000004090878a5 */ /* 0x000fe2000f8e022e */
[----:B------:R-:W-:Y:S01]  /*1e10*/  IADD3 R18, R11, R18, RZ ;  /* 0x000000120b127210 */ /* 0x000fe20007ffe0ff */
        /* <DEDUP_REMOVED lines=24> */
.L_x_628:
        /* <DEDUP_REMOVED lines=20> */
.L_x_629:
        /* <DEDUP_REMOVED lines=38> */
.L_x_631:
[----:B------:R-:W-:Y:S05]  /*2340*/  BSYNC B0 ;  /* 0x0000000000007941 */ /* 0x000fea0003800000 */
.L_x_630:
        /* <DEDUP_REMOVED lines=21> */
.L_x_633:
[----:B------:R-:W-:Y:S05]  /*24a0*/  BSYNC B0 ;  /* 0x0000000000007941 */ /* 0x000fea0003800000 */
.L_x_632:
        /* <DEDUP_REMOVED lines=34> */
.L_x_635:
[----:B------:R-:W-:Y:S05]  /*26d0*/  BSYNC B0 ;  /* 0x0000000000007941 */ /* 0x000fea0003800000 */
.L_x_634:
        /* <DEDUP_REMOVED lines=23> */
.L_x_627:
        /* <DEDUP_REMOVED lines=53> */
.L_x_638:
[----:B------:R-:W-:Y:S05]  /*2ba0*/  BSYNC B0 ;  /* 0x0000000000007941 */ /* 0x000fea0003800000 */
.L_x_637:
        /* <DEDUP_REMOVED lines=45> */
.L_x_640:
[----:B------:R-:W-:Y:S05]  /*2e80*/  BSYNC B0 ;  /* 0x0000000000007941 */ /* 0x000fea0003800000 */
.L_x_639:
        /* <DEDUP_REMOVED lines=44> */
.L_x_642:
[----:B------:R-:W-:Y:S05]  /*3150*/  BSYNC B0 ;  /* 0x0000000000007941 */ /* 0x000fea0003800000 */
.L_x_641:
        /* <DEDUP_REMOVED lines=47> */
.L_x_644:
[----:B------:R-:W-:Y:S05]  /*3450*/  BSYNC B0 ;  /* 0x0000000000007941 */ /* 0x000fea0003800000 */
.L_x_643:
        /* <DEDUP_REMOVED lines=69> */
.L_x_646:
[----:B------:R-:W-:Y:S05]  /*38b0*/  BSYNC B0 ;  /* 0x0000000000007941 */ /* 0x000fea0003800000 */
.L_x_645:
        /* <DEDUP_REMOVED lines=59> */
.L_x_648:
[----:B------:R-:W-:Y:S05]  /*3c70*/  BSYNC B0 ;  /* 0x0000000000007941 */ /* 0x000fea0003800000 */
.L_x_647:
        /* <DEDUP_REMOVED lines=64> */
.L_x_650:
[----:B------:R-:W-:Y:S05]  /*4080*/  BSYNC B0 ;  /* 0x0000000000007941 */ /* 0x000fea0003800000 */
.L_x_649:
        /* <DEDUP_REMOVED lines=56> */
.L_x_652:
[----:B------:R-:W-:Y:S05]  /*4410*/  BSYNC B0 ;  /* 0x0000000000007941 */ /* 0x000fea0003800000 */
.L_x_651:
[----:B------:R-:W-:Y:S01]  /*4420*/  ULDC.64 UR16, c[0x0][0x3c8] ;  /* 0x0000f20000107ab9 */ /* 0x000fe20000000a00 */
[----:B------:R-:W-:Y:S01]  /*4430*/  USHF.R.S32.HI UR14, URZ, 0x1f, UR58 ;  /* 0x0000001f3f0e7899 */ /* 0x000fe2000801143a */
[----:B-1----:R-:W3:Y:S01]  /*4440*/  LDC.64 R10, c[0x0][0x3b8] ;  /* 0x0000ee00ff0a7b82 */ /* 0x002ee20000000a00 */
[----:B------:R-:W-:Y:S01]  /*4450*/  UISETP.NE.U32.AND UP1, UPT, UR16, URZ, UPT ;  /* 0x0000003f1000728c */ /* 0x000fe2000bf25070 */
[----:B------:R-:W1:Y:S01]  /*4460*/  S2R R8, SR_TID.X ;  /* 0x0000000000087919 */ /* 0x000e620000002100 */
[----:B------:R-:W-:Y:S01]  /*4470*/  IMAD.MOV.U32 R244, RZ, RZ, 0x7f800000 ;  /* 0x7f800000fff47424 */ /* 0x000fe200078e00ff */
[----:B------:R-:W-:Y:S01]  /*4480*/  ULDC UR18, c[0x0][0x270] ;  /* 0x00009c0000127ab9 */ /* 0x000fe20000000800 */
[----:B------:R-:W-:Y:S01]  /*4490*/  UISETP.NE.AND.EX UP1, UPT, UR17, URZ, UPT, UP1 ;  /* 0x0000003f1100728c */ /* 0x000fe2000bf25310 */
[----:B------:R-:W2:Y:S01]  /*44a0*/  S2R R12, SR_TID.X ;  /* 0x00000000000c7919 */ /* 0x000ea20000002100 */
[----:B------:R-:W-:Y:S01]  /*44b0*/  IMAD.MOV.U32 R245, RZ, RZ, 0x7f800000 ;  /* 0x7f800000fff57424 */ /* 0x000fe200078e00ff */
[----:B------:R-:W-:Y:S01]  /*44c0*/  ULDC UR37, c[0x0][0x2dc] ;  /* 0x0000b70000257ab9 */ /* 0x000fe20000000800 */
[----:B------:R-:W0:Y:S02]  /*44d0*/  LDGDEPBAR ;  /* 0x00000000000079af */ /* 0x000e240000000000 */
[----:B------:R-:W-:-:S05]  /*44e0*/  PLOP3.LUT P0, PT, PT, PT, UP1, 0x80, 0x0 ;  /* 0x000000000000781c */ /* 0x000fca0003f0f018 */
[----:B------:R-:W-:Y:S01]  /*44f0*/  @UP1 ULDC.64 UR22, c[0x0][0x3d0] ;  /* 0x0000f40000161ab9 */ /* 0x000fe20000000a00 */
[----:B------:R-:W-:Y:S01]  /*4500*/  @UP1 UMOV UR15, UR14 ;  /* 0x0000000e000f1c82 */ /* 0x000fe20008000000 */
[----:B------:R-:W-:Y:S01]  /*4510*/  @UP1 UIMAD UR6, UR60, UR22, URZ ;  /* 0x000000163c0612a4 */ /* 0x000fe2000f8e023f */
[----:B------:R-:W-:Y:S02]  /*4520*/  @UP1 UMOV UR14, UR58 ;  /* 0x0000003a000e1c82 */ /* 0x000fe40008000000 */
[----:B------:R-:W-:Y:S02]  /*4530*/  @UP1 UIMAD.WIDE.U32 UR14, UR50, UR22, UR14 ;  /* 0x00000016320e12a5 */ /* 0x000fe4000f8e000e */
[----:B------:R-:W-:Y:S01]  /*4540*/  @UP1 UIMAD UR6, UR50, UR23, UR6 ;  /* 0x00000017320612a4 */ /* 0x000fe2000f8e0206 */
[----:B---3--:R-:W3:Y:S01]  /*4550*/  LDG.E.64 R6, desc[UR4][R10.64+0x8] ;  /* 0x000008040a067981 */ /* 0x008ee2000c1e1b00 */
[----:B------:R-:W-:Y:S02]  /*4560*/  @UP1 ULEA UR16, UP0, UR14, UR16, 0x2 ;  /* 0x000000100e101291 */ /* 0x000fe4000f80103f */
[----:B------:R-:W-:Y:S01]  /*4570*/  @UP1 UIADD3 UR6, UR15, UR6, URZ ;  /* 0x000000060f061290 */ /* 0x000fe2000fffe03f */
[----:B------:R-:W-:-:S02]  /*4580*/  CS2R R190, SRZ ;  /* 0x0000000000be7805 */ /* 0x000fc4000001ff00 */
[----:B------:R-:W-:Y:S02]  /*4590*/  CS2R R188, SRZ ;  /* 0x0000000000bc7805 */ /* 0x000fe4000001ff00 */
[----:B------:R-:W-:Y:S01]  /*45a0*/  CS2R R194, SRZ ;  /* 0x0000000000c27805 */ /* 0x000fe2000001ff00 */
[----:B------:R-:W-:Y:S01]  /*45b0*/  @UP1 ULEA.HI.X UR17, UR14, UR17, UR6, 0x2, UP0 ;  /* 0x000000110e111291 */ /* 0x000fe200080f1406 */
[----:B------:R-:W-:Y:S01]  /*45c0*/  IMAD.U32 R4, RZ, RZ, UR16 ;  /* 0x00000010ff047e24 */ /* 0x000fe2000f8e00ff */
[----:B-1----:R-:W-:Y:S01]  /*45d0*/  SHF.R.S32.HI R8, RZ, 0x1f, R8 ;  /* 0x0000001fff087819 */ /* 0x002fe20000011408 */
[----:B------:R-:W-:Y:S01]  /*45e0*/  @UP1 ULDC UR6, c[0x0][0x2e8] ;  /* 0x0000ba0000061ab9 */ /* 0x000fe20000000800 */
[----:B------:R-:W-:Y:S02]  /*45f0*/  CS2R R192, SRZ ;  /* 0x0000000000c07805 */ /* 0x000fe4000001ff00 */
[----:B------:R-:W-:Y:S01]  /*4600*/  CS2R R186, SRZ ;  /* 0x0000000000ba7805 */ /* 0x000fe2000001ff00 */
[----:B------:R-:W-:Y:S01]  /*4610*/  IMAD.U32 R5, RZ, RZ, UR17 ;  /* 0x00000011ff057e24 */ /* 0x000fe2000f8e00ff */
[----:B------:R-:W-:-:S02]  /*4620*/  CS2R R184, SRZ ;  /* 0x0000000000b87805 */ /* 0x000fc4000001ff00 */
[----:B------:R-:W-:Y:S02]  /*4630*/  CS2R R182, SRZ ;  /* 0x0000000000b67805 */ /* 0x000fe4000001ff00 */
[----:B------:R-:W-:Y:S02]  /*4640*/  CS2R R180, SRZ ;  /* 0x0000000000b47805 */ /* 0x000fe4000001ff00 */
[----:B------:R-:W-:Y:S01]  /*4650*/  CS2R R174, SRZ ;  /* 0x0000000000ae7805 */ /* 0x000fe2000001ff00 */
[----:B------:R1:W4:Y:S01]  /*4660*/  @P0 LDG.E R9, desc[UR4][R4.64] ;  /* 0x0000000404090981 */ /* 0x000322000c1e1900 */
[----:B------:R-:W-:Y:S02]  /*4670*/  CS2R R172, SRZ ;  /* 0x0000000000ac7805 */ /* 0x000fe4000001ff00 */
[----:B------:R-:W-:Y:S02]  /*4680*/  CS2R R178, SRZ ;  /* 0x0000000000b27805 */ /* 0x000fe4000001ff00 */
[----:B------:R-:W-:-:S02]  /*4690*/  CS2R R176, SRZ ;  /* 0x0000000000b07805 */ /* 0x000fc4000001ff00 */
[----:B------:R-:W-:Y:S02]  /*46a0*/  CS2R R170, SRZ ;  /* 0x0000000000aa7805 */ /* 0x000fe4000001ff00 */
[----:B------:R-:W-:Y:S02]  /*46b0*/  CS2R R168, SRZ ;  /* 0x0000000000a87805 */ /* 0x000fe4000001ff00 */
[----:B------:R-:W-:Y:S01]  /*46c0*/  CS2R R166, SRZ ;  /* 0x0000000000a67805 */ /* 0x000fe2000001ff00 */
[----:B------:R-:W4:Y:S01]  /*46d0*/  LDG.E.64 R10, desc[UR4][R10.64] ;  /* 0x000000040a0a7981 */ /* 0x000f22000c1e1b00 */
[----:B--2---:R-:W-:Y:S02]  /*46e0*/  LEA.HI R8, R8, R12, RZ, 0x7 ;  /* 0x0000000c08087211 */ /* 0x004fe400078f38ff */
        /* <DEDUP_REMOVED lines=16> */
[----:B-1----:R-:W-:Y:S01]  /*47f0*/  IMAD.MOV.U32 R4, RZ, RZ, 0x4 ;  /* 0x00000004ff047424 */ /* 0x002fe200078e00ff */
[----:B------:R-:W-:Y:S02]  /*4800*/  CS2R R132, SRZ ;  /* 0x0000000000847805 */ /* 0x000fe4000001ff00 */
[----:B------:R-:W-:Y:S02]  /*4810*/  CS2R R78, SRZ ;  /* 0x00000000004e7805 */ /* 0x000fe4000001ff00 */
[----:B------:R-:W-:Y:S01]  /*4820*/  CS2R R76, SRZ ;  /* 0x00000000004c7805 */ /* 0x000fe2000001ff00 */
[----:B------:R-:W-:Y:S01]  /*4830*/  IMAD.WIDE R4, R239, R4, UR8 ;  /* 0x00000008ef047e25 */ /* 0x000fe2000f8e0204 */
        /* <DEDUP_REMOVED lines=30> */
[----:B------:R-:W-:Y:S01]  /*4a20*/  CS2R R20, SRZ ;  /* 0x0000000000147805 */ /* 0x000fe2000001ff00 */
[----:B------:R-:W-:Y:S01]  /*4a30*/  ULDC UR23, c[0x0][0x2d0] ;  /* 0x0000b40000177ab9 */ /* 0x000fe20000000800 */
[----:B------:R-:W-:Y:S01]  /*4a40*/  ULDC.U8 UR17, c[0x0][0x388] ;  /* 0x0000e20000117ab9 */ /* 0x000fe20000000000 */
[----:B-1----:R-:W1:Y:S01]  /*4a50*/  S2R R5, SR_TID.X ;  /* 0x0000000000057919 */ /* 0x002e620000002100 */
[----:B------:R-:W4:Y:S01]  /*4a60*/  @P0 MUFU.RCP R4, UR6 ;  /* 0x0000000600040d08 */ /* 0x000f220008001000 */
[----:B------:R-:W-:Y:S01]  /*4a70*/  SHF.R.S32.HI R8, RZ, 0x7, R8 ;  /* 0x00000007ff087819 */ /* 0x000fe20000011408 */
[----:B------:R-:W-:Y:S01]  /*4a80*/  UIMAD UR6, UR50, UR18, UR58 ;  /* 0x00000012320672a4 */ /* 0x000fe2000f8e023a */
[----:B------:R-:W-:-:S03]  /*4a90*/  ULDC UR16, c[0x0][0x2ec] ;  /* 0x0000bb0000107ab9 */ /* 0x000fc60000000800 */
[----:B------:R-:W-:Y:S01]  /*4aa0*/  IMAD.SHL.U32 R8, R8, 0x20, RZ ;  /* 0x0000002008087824 */ /* 0x000fe200078e00ff */
[----:B------:R-:W-:-:S04]  /*4ab0*/  USHF.L.U32 UR6, UR6, 0x5, URZ ;  /* 0x0000000506067899 */ /* 0x000fc8000800063f */
[----:B------:R-:W-:Y:S01]  /*4ac0*/  USHF.R.S32.HI UR14, URZ, 0x1f, UR6 ;  /* 0x0000001f3f0e7899 */ /* 0x000fe20008011406 */
[----:B-1----:R-:W-:-:S05]  /*4ad0*/  IMAD.SHL.U32 R5, R5, 0x2, RZ ;  /* 0x0000000205057824 */ /* 0x002fca00078e00ff */
[----:B------:R-:W-:Y:S01]  /*4ae0*/  LOP3.LUT R8, R8, 0x6, R5, 0xf8, !PT ;  /* 0x0000000608087812 */ /* 0x000fe200078ef805 */
[----:B------:R-:W-:-:S04]  /*4af0*/  IMAD.U32 R5, RZ, RZ, UR20 ;  /* 0x00000014ff057e24 */ /* 0x000fc8000f8e00ff */
[----:B------:R-:W-:Y:S01]  /*4b00*/  IMAD R238, R5, 0x40, R8 ;  /* 0x0000004005ee7824 */ /* 0x000fe200078e0208 */
[----:B------:R-:W-:-:S03]  /*4b10*/  SHF.R.S32.HI R5, RZ, 0x1f, R25 ;  /* 0x0000001fff057819 */ /* 0x000fc60000011419 */
[C---:B------:R-:W-:Y:S02]  /*4b20*/  VIADD R252, R238.reuse, 0x11 ;  /* 0x00000011eefc7836 */ /* 0x040fe40000000000 */
[C---:B------:R-:W-:Y:S02]  /*4b30*/  VIADD R251, R238.reuse, 0x10 ;  /* 0x00000010eefb7836 */ /* 0x040fe40000000000 */
[C---:B------:R-:W-:Y:S02]  /*4b40*/  VIADD R250, R238.reuse, 0x9 ;  /* 0x00000009eefa7836 */ /* 0x040fe40000000000 */
[----:B------:R-:W-:Y:S01]  /*4b50*/  VIADD R249, R238, 0x8 ;  /* 0x00000008eef97836 */ /* 0x000fe20000000000 */
[----:B---3--:R-:W-:Y:S01]  /*4b60*/  IADD3 R6, P2, P1, R6, UR6, R25 ;  /* 0x0000000606067c10 */ /* 0x008fe2000f95e019 */
[----:B----4-:R-:W-:-:S05]  /*4b70*/  @P0 FMUL.FTZ R4, R9, R4 ;  /* 0x0000000409040220 */ /* 0x010fca0000410000 */
[----:B------:R-:W-:Y:S02]  /*4b80*/  @P0 R2UR UR15, R4 ;  /* 0x00000000040f02ca */ /* 0x000fe400000e0000 */
[----:B------:R-:W-:Y:S02]  /*4b90*/  IADD3.X R4, R7, UR14, R5, P2, P1 ;  /* 0x0000000e07047c10 */ /* 0x000fe400097e2405 */
[----:B------:R-:W-:Y:S01]  /*4ba0*/  I2FP.F32.S32 R5, R238 ;  /* 0x000000ee00057245 */ /* 0x000fe20000201400 */
[C---:B------:R-:W-:Y:S02]  /*4bb0*/  VIADD R7, R238.reuse, 0x19 ;  /* 0x00000019ee077836 */ /* 0x040fe40000000000 */
[----:B------:R1:W-:Y:S04]  /*4bc0*/  STL [R1+0x38], R4 ;  /* 0x0000380401007387 */ /* 0x0003e80000100800 */
[----:B------:R2:W-:Y:S04]  /*4bd0*/  STL [R1+0x28], R5 ;  /* 0x0000280501007387 */ /* 0x0005e80000100800 */
[----:B------:R3:W-:Y:S01]  /*4be0*/  STL [R1+0xc], R7 ;  /* 0x00000c0701007387 */ /* 0x0007e20000100800 */
[----:B-1----:R-:W-:-:S02]  /*4bf0*/  VIADD R4, R238, 0x1 ;  /* 0x00000001ee047836 */ /* 0x002fc40000000000 */
[----:B--2---:R-:W-:-:S03]  /*4c00*/  VIADD R5, R238, 0x18 ;  /* 0x00000018ee057836 */ /* 0x004fc60000000000 */
[----:B------:R-:W-:Y:S02]  /*4c10*/  I2FP.F32.S32 R8, R4 ;  /* 0x0000000400087245 */ /* 0x000fe40000201400 */
[----:B------:R-:W-:Y:S01]  /*4c20*/  I2FP.F32.S32 R4, R7 ;  /* 0x0000000700047245 */ /* 0x000fe20000201400 */
[----:B------:R1:W-:Y:S04]  /*4c30*/  STL [R1+0x8], R5 ;  /* 0x0000080501007387 */ /* 0x0003e80000100800 */
[----:B------:R-:W-:Y:S04]  /*4c40*/  STL [R1+0x2c], R8 ;  /* 0x00002c0801007387 */ /* 0x000fe80000100800 */
[----:B------:R2:W-:Y:S01]  /*4c50*/  STL [R1+0x24], R4 ;  /* 0x0000240401007387 */ /* 0x0005e20000100800 */
[----:B---3--:R-:W-:-:S02]  /*4c60*/  I2FP.F32.S32 R7, R249 ;  /* 0x000000f900077245 */ /* 0x008fc40000201400 */
[----:B-1----:R-:W-:Y:S02]  /*4c70*/  I2FP.F32.S32 R5, R5 ;  /* 0x0000000500057245 */ /* 0x002fe40000201400 */
[----:B--2---:R-:W-:-:S03]  /*4c80*/  I2FP.F32.S32 R4, R252 ;  /* 0x000000fc00047245 */ /* 0x004fc60000201400 */
[----:B------:R1:W-:Y:S04]  /*4c90*/  STL [R1+0x20], R5 ;  /* 0x0000200501007387 */ /* 0x0003e80000100800 */
[----:B------:R2:W-:Y:S01]  /*4ca0*/  STL [R1+0x1c], R4 ;  /* 0x00001c0401007387 */ /* 0x0005e20000100800 */
[----:B-1----:R-:W-:Y:S02]  /*4cb0*/  I2FP.F32.S32 R5, R251 ;  /* 0x000000fb00057245 */ /* 0x002fe40000201400 */
[----:B--2---:R-:W-:-:S03]  /*4cc0*/  I2FP.F32.S32 R4, R250 ;  /* 0x000000fa00047245 */ /* 0x004fc60000201400 */
[----:B------:R-:W-:Y:S04]  /*4cd0*/  STL [R1+0x18], R5 ;  /* 0x0000180501007387 */ /* 0x000fe80000100800 */
[----:B------:R1:W-:Y:S04]  /*4ce0*/  STL [R1+0x14], R4 ;  /* 0x0000140401007387 */ /* 0x0003e80000100800 */
[----:B------:R2:W-:Y:S01]  /*4cf0*/  STL [R1+0x10], R7 ;  /* 0x0000100701007387 */ /* 0x0005e20000100800 */
[----:B------:R-:W-:Y:S02]  /*4d00*/  R2UR UR21, R11 ;  /* 0x000000000b1572ca */ /* 0x000fe400000e0000 */
[----:B------:R-:W-:Y:S01]  /*4d10*/  R2UR UR22, R10 ;  /* 0x000000000a1672ca */ /* 0x000fe200000e0000 */
[----:B-1----:R-:W-:-:S05]  /*4d20*/  IMAD.WIDE.U32 R4, R6, -0x2daee0ad, RZ ;  /* 0xd2511f5306047825 */ /* 0x002fca00078e00ff */
[----:B------:R2:W-:Y:S01]  /*4d30*/  STL.64 [R1], R4 ;  /* 0x0000000401007387 */ /* 0x0005e20000100a00 */
[----:B------:R-:W-:Y:S01]  /*4d40*/  CS2R R24, SRZ ;  /* 0x0000000000187805 */ /* 0x000fe2000001ff00 */
[----:B------:R-:W-:-:S03]  /*4d50*/  UMOV UR6, URZ ;  /* 0x0000003f00067c82 */ /* 0x000fc60008000000 */
[----:B------:R-:W-:Y:S02]  /*4d60*/  UIADD3 UR36, UR21, 0x646e171e, URZ ;  /* 0x646e171e15247890 */ /* 0x000fe4000fffe03f */
[----:B------:R-:W-:Y:S02]  /*4d70*/  UIADD3 UR35, UR22, -0x4ab325aa, URZ ;  /* 0xb54cda5616237890 */ /* 0x000fe4000fffe03f */
[----:B------:R-:W-:Y:S02]  /*4d80*/  UIADD3 UR33, UR21, -0x56f99767, URZ ;  /* 0xa906689915217890 */ /* 0x000fe4000fffe03f */
[----:B------:R-:W-:Y:S02]  /*4d90*/  UIADD3 UR32, UR22, 0x1715609d, URZ ;  /* 0x1715609d16207890 */ /* 0x000fe4000fffe03f */
[----:B------:R-:W-:Y:S02]  /*4da0*/  UIADD3 UR31, UR21, -0x126145ec, URZ ;  /* 0xed9eba14151f7890 */ /* 0x000fe4000fffe03f */
[----:B------:R-:W-:-:S02]  /*4db0*/  UIADD3 UR30, UR22, 0x78dde6e4, URZ ;  /* 0x78dde6e4161e7890 */ /* 0x000fc4000fffe03f */
[----:B------:R-:W-:Y:S02]  /*4dc0*/  UIADD3 UR29, UR21, 0x32370b8f, URZ ;  /* 0x32370b8f151d7890 */ /* 0x000fe4000fffe03f */
[----:B------:R-:W-:Y:S02]  /*4dd0*/  UIADD3 UR28, UR22, -0x255992d5, URZ ;  /* 0xdaa66d2b161c7890 */ /* 0x000fe4000fffe03f */
[----:B------:R-:W-:Y:S02]  /*4de0*/  UIADD3 UR27, UR21, 0x76cf5d0a, URZ ;  /* 0x76cf5d0a151b7890 */ /* 0x000fe4000fffe03f */
[----:B------:R-:W-:Y:S02]  /*4df0*/  UIADD3 UR26, UR22, 0x3c6ef372, URZ ;  /* 0x3c6ef372161a7890 */ /* 0x000fe4000fffe03f */
[----:B------:R-:W-:Y:S02]  /*4e00*/  UIADD3 UR25, UR21, -0x4498517b, URZ ;  /* 0xbb67ae8515197890 */ /* 0x000fe4000fffe03f */
[----:B------:R-:W-:Y:S01]  /*4e10*/  UIADD3 UR24, UR22, -0x61c88647, URZ ;  /* 0x9e3779b916187890 */ /* 0x000fe2000fffe03f */
[----:B------:R-:W-:-:S11]  /*4e20*/  @UP1 UMOV UR6, UR15 ;  /* 0x0000000f00061c82 */ /* 0x000fd60008000000 */
.L_x_655:
[----:B------:R-:W0:Y:S01]  /*4e30*/  LDGDEPBAR ;  /* 0x00000000000079af */ /* 0x000e220000000000 */
[----:B------:R-:W-:Y:S01]  /*4e40*/  USHF.L.U32 UR14, UR20, 0x6, URZ ;  /* 0x00000006140e7899 */ /* 0x000fe2000800063f */
[----:B-----5:R-:W-:Y:S01]  /*4e50*/  FSETP.NEU.FTZ.AND P4, PT, R244, -INF , PT ;  /* 0xff800000f400780b */ /* 0x020fe20003f9d000 */
[----:B------:R-:W-:Y:S01]  /*4e60*/  USHF.L.U32 UR15, UR7, 0x6, URZ ;  /* 0x00000006070f7899 */ /* 0x000fe2000800063f */
[----:B------:R-:W3:Y:S01]  /*4e70*/  LDL.64 R112, [R1] ;  /* 0x0000000001707983 */ /* 0x000ee20000100a00 */
[----:B------:R-:W-:Y:S01]  /*4e80*/  UIADD3 UR18, UR13, 0x40, UR14 ;  /* 0x000000400d127890 */ /* 0x000fe2000fffe00e */
[----:B------:R-:W-:Y:S01]  /*4e90*/  FSETP.NEU.FTZ.AND P0, PT, R245, -INF , PT ;  /* 0xff800000f500780b */ /* 0x000fe20003f1d000 */
[----:B------:R-:W-:Y:S01]  /*4ea0*/  UIADD3 UR14, UR14, 0x40, URZ ;  /* 0x000000400e0e7890 */ /* 0x000fe2000fffe03f */
[----:B-1----:R-:W1:Y:S01]  /*4eb0*/  S2R R116, SR_TID.X ;  /* 0x0000000000747919 */ /* 0x002e620000002100 */
[----:B------:R-:W-:Y:S01]  /*4ec0*/  UIADD3 UR18, UR18, -UR10, URZ ;  /* 0x8000000a12127290 */ /* 0x000fe2000fffe03f */
[----:B------:R-:W4:Y:S03]  /*4ed0*/  S2R R117, SR_TID.X ;  /* 0x0000000000757919 */ /* 0x000f260000002100 */
[----:B------:R-:W-:Y:S01]  /*4ee0*/  UISETP.GE.AND UP0, UPT, UR15, UR18, UPT ;  /* 0x000000120f00728c */ /* 0x000fe2000bf06270 */
[----:B------:R-:W3:Y:S03]  /*4ef0*/  LDL R115, [R1+0x3c] ;  /* 0x00003c0001737983 */ /* 0x000ee60000100800 */
[----:B------:R-:W-:Y:S01]  /*4f00*/  UISETP.LT.AND UP0, UPT, UR14, UR10, UP0 ;  /* 0x0000000a0e00728c */ /* 0x000fe20008701270 */
[----:B------:R-:W3:Y:S05]  /*4f10*/  LDL R114, [R1+0x38] ;  /* 0x0000380001727983 */ /* 0x000eea0000100800 */
[----:B------:R-:W-:Y:S01]  /*4f20*/  PLOP3.LUT P2, PT, PT, PT, UP0, 0x80, 0x0 ;  /* 0x000000000000781c */ /* 0x000fe20003f4f008 */
[----:B------:R-:W-:Y:S01]  /*4f30*/  UISETP.GT.AND UP0, UPT, UR7, UR19, UPT ;  /* 0x000000130700728c */ /* 0x000fe2000bf04270 */
[----:B------:R-:W-:Y:S04]  /*4f40*/  DEPBAR.LE SB0, 0x0 ;  /* 0x000080000000791a */ /* 0x000fe80000000000 */
[----:B------:R-:W-:Y:S01]  /*4f50*/  BAR.SYNC.DEFER_BLOCKING 0x0 ;  /* 0x0000000000007b1d */ /* 0x000fe20000010000 */
[----:B-1----:R-:W-:Y:S04]  /*4f60*/  SHF.R.S32.HI R116, RZ, 0x1f, R116 ;  /* 0x0000001fff747819 */ /* 0x002fe80000011474 */
[----:B----4-:R-:W-:Y:S04]  /*4f70*/  LEA.HI R116, R116, R117, RZ, 0x7 ;  /* 0x0000007574747211 */ /* 0x010fe800078f38ff */
[----:B------:R-:W-:Y:S01]  /*4f80*/  SHF.R.S32.HI R116, RZ, 0x7, R116 ;  /* 0x00000007ff747819 */ /* 0x000fe20000011474 */
[----:B------:R-:W-:Y:S04]  /*4f90*/  LDSM.16.M88.4 R16, [R218] ;  /* 0x00000000da10783b */ /* 0x000fe80000000200 */
[----:B------:R-:W2:Y:S04]  /*4fa0*/  LDSM.16.M88.4 R8, [R2+0x10000] ;  /* 0x010000000208783b */ /* 0x000ea80000000200 */
[----:B------:R-:W1:Y:S04]  /*4fb0*/  LDSM.16.M88.4 R84, [R2+0x10800] ;  /* 0x010800000254783b */ /* 0x000e680000000200 */
[----:B------:R-:W-:Y:S04]  /*4fc0*/  LDSM.16.M88.4 R88, [R220] ;  /* 0x00000000dc58783b */ /* 0x000fe80000000200 */
[----:B------:R-:W4:Y:S04]  /*4fd0*/  LDSM.16.M88.4 R92, [R3+0x10000] ;  /* 0x01000000035c783b */ /* 0x000f280000000200 */
[----:B------:R-:W4:Y:S04]  /*4fe0*/  LDSM.16.M88.4 R96, [R3+0x10800] ;  /* 0x010800000360783b */ /* 0x000f280000000200 */
[----:B------:R-:W-:Y:S04]  /*4ff0*/  LDSM.16.M88.4 R100, [R223] ;  /* 0x00000000df64783b */ /* 0x000fe80000000200 */
[----:B------:R-:W4:Y:S04]  /*5000*/  LDSM.16.M88.4 R104, [R217+0x10000] ;  /* 0x01000000d968783b */ /* 0x000f280000000200 */
[----:B------:R-:W-:Y:S01]  /*5010*/  LDSM.16.M88.4 R108, [R216+0x10000] ;  /* 0x01000000d86c783b */ /* 0x000fe20000000200 */
[C---:B--2---:R-:W-:Y:S06]  /*5020*/  HMMA.16816.F32.BF16 R4, R16.reuse, R8, RZ ;  /* 0x000000081004723c */ /* 0x044fec00000418ff */
[C---:B------:R-:W-:Y:S06]  /*5030*/  HMMA.16816.F32.BF16 R8, R16.reuse, R10, RZ ;  /* 0x0000000a1008723c */ /* 0x040fec00000418ff */
[C---:B-1----:R-:W-:Y:S06]  /*5040*/  HMMA.16816.F32.BF16 R12, R16.reuse, R84, RZ ;  /* 0x00000054100c723c */ /* 0x042fec00000418ff */
[----:B------:R-:W-:Y:S01]  /*5050*/  HMMA.16816.F32.BF16 R16, R16, R86, RZ ;  /* 0x000000561010723c */ /* 0x000fe200000418ff */
[----:B------:R-:W1:Y:S05]  /*5060*/  LDSM.16.M88.4 R84, [R217+0x10800] ;  /* 0x01080000d954783b */ /* 0x000e6a0000000200 */
[C---:B----4-:R-:W-:Y:S06]  /*5070*/  HMMA.16816.F32.BF16 R4, R88.reuse, R92, R4 ;  /* 0x0000005c5804723c */ /* 0x050fec0000041804 */
[C---:B------:R-:W-:Y:S01]  /*5080*/  HMMA.16816.F32.BF16 R8, R88.reuse, R94, R8 ;  /* 0x0000005e5808723c */ /* 0x040fe20000041808 */
[----:B------:R-:W2:Y:S05]  /*5090*/  LDSM.16.M88.4 R92, [R222] ;  /* 0x00000000de5c783b */ /* 0x000eaa0000000200 */
[C---:B------:R-:W-:Y:S06]  /*50a0*/  HMMA.16816.F32.BF16 R12, R88.reuse, R96, R12 ;  /* 0x00000060580c723c */ /* 0x040fec000004180c */
[----:B------:R-:W-:Y:S01]  /*50b0*/  HMMA.16816.F32.BF16 R16, R88, R98, R16 ;  /* 0x000000625810723c */ /* 0x000fe20000041810 */
[----:B------:R-:W4:Y:S04]  /*50c0*/  LDSM.16.M88.4 R88, [R216+0x10800] ;  /* 0x01080000d858783b */ /* 0x000f280000000200 */
[----:B------:R-:W-:Y:S01]  /*50d0*/  LDSM.16.M88.4 R96, [R218+0x2000] ;  /* 0x00200000da60783b */ /* 0x000fe20000000200 */
[C---:B------:R-:W-:Y:S06]  /*50e0*/  HMMA.16816.F32.BF16 R4, R100.reuse, R104, R4 ;  /* 0x000000686404723c */ /* 0x040fec0000041804 */
        /* <DEDUP_REMOVED lines=43> */
[----:B------:R-:W3:Y:S05]  /*53a0*/  LDSM.16.M88.4 R104, [R217+0x14000] ;  /* 0x01400000d968783b */ /* 0x000eea0000000200 */
        /* <DEDUP_REMOVED lines=11> */
[C---:B---3--:R-:W-:Y:S06]  /*5460*/  HMMA.16816.F32.BF16 R4, R96.reuse, R104, R4 ;  /* 0x000000686004723c */ /* 0x048fec0000041804 */
        /* <DEDUP_REMOVED lines=25> */
[----:B------:R-:W-:Y:S04]  /*5600*/  IMAD.U32 R89, RZ, RZ, UR20 ;  /* 0x00000014ff597e24 */ /* 0x000fe8000f8e00ff */
[----:B------:R-:W-:Y:S01]  /*5610*/  IMAD R89, R89, 0x2, R116 ;  /* 0x0000000259597824 */ /* 0x000fe200078e0274 */
[C---:B---3--:R-:W-:Y:S01]  /*5620*/  HMMA.16816.F32.BF16 R4, R100.reuse, R104, R4 ;  /* 0x000000686404723c */ /* 0x048fe20000041804 */
[----:B------:R-:W-:Y:S04]  /*5630*/  IMAD.U32 R88, RZ, RZ, UR7 ;  /* 0x00000007ff587e24 */ /* 0x000fe8000f8e00ff */
[----:B------:R-:W-:Y:S01]  /*5640*/  LOP3.LUT R90, R89, UR21, RZ, 0x3c, !PT ;  /* 0x00000015595a7c12 */ /* 0x000fe2000f8e3cff */
[C---:B------:R-:W-:Y:S01]  /*5650*/  HMMA.16816.F32.BF16 R8, R100.reuse, R106, R8 ;  /* 0x0000006a6408723c */ /* 0x040fe20000041808 */
[----:B------:R-:W3:Y:S04]  /*5660*/  LDL R107, [R1+0x10] ;  /* 0x00001000016b7983 */ /* 0x000ee80000100800 */
[----:B------:R-:W-:Y:S01]  /*5670*/  LOP3.LUT R90, R90, R113, RZ, 0x3c, !PT ;  /* 0x000000715a5a7212 */ /* 0x000fe200078e3cff */
[C---:B-1----:R-:W-:Y:S01]  /*5680*/  HMMA.16816.F32.BF16 R12, R100.reuse, R84, R12 ;  /* 0x00000054640c723c */ /* 0x042fe2000004180c */
[----:B------:R-:W4:Y:S04]  /*5690*/  LDL R113, [R1+0x28] ;  /* 0x0000280001717983 */ /* 0x000f280000100800 */
[----:B------:R-:W-:Y:S01]  /*56a0*/  IMAD R88, R88, 0x4, R115 ;  /* 0x0000000458587824 */ /* 0x000fe200078e0273 */
[----:B------:R-:W-:Y:S01]  /*56b0*/  HMMA.16816.F32.BF16 R16, R100, R86, R16 ;  /* 0x000000566410723c */ /* 0x000fe20000041810 */
[----:B------:R-:W4:Y:S01]  /*56c0*/  LDL R106, [R1+0x14] ;  /* 0x00001400016a7983 */ /* 0x000f220000100800 */
[----:B------:R-:W-:Y:S03]  /*56d0*/  IMAD.U32 R84, RZ, RZ, UR13 ;  /* 0x0000000dff547e24 */ /* 0x000fe6000f8e00ff */
[----:B------:R-:W-:Y:S01]  /*56e0*/  IMAD.WIDE.U32 R88, R88, -0x326172a9, RZ ;  /* 0xcd9e8d5758587825 */ /* 0x000fe200078e00ff */
[C---:B--2---:R-:W-:Y:S01]  /*56f0*/  HMMA.16816.F32.BF16 R4, R92.reuse, R108, R4 ;  /* 0x0000006c5c04723c */ /* 0x044fe20000041804 */
[----:B------:R-:W2:Y:S04]  /*5700*/  LDL R103, [R1+0x18] ;  /* 0x0000180001677983 */ /* 0x000ea80000100800 */
[----:B------:R-:W-:Y:S01]  /*5710*/  LOP3.LUT R98, R89, UR22, R114, 0x96, !PT ;  /* 0x0000001659627c12 */ /* 0x000fe2000f8e9672 */
[C---:B------:R-:W-:Y:S01]  /*5720*/  HMMA.16816.F32.BF16 R8, R92.reuse, R110, R8 ;  /* 0x0000006e5c08723c */ /* 0x040fe20000041808 */
[----:B------:R-:W-:Y:S01]  /*5730*/  IMAD.MOV.U32 R114, RZ, RZ, 0x8 ;  /* 0x00000008ff727424 */ /* 0x000fe200078e00ff */
[----:B------:R-:W2:Y:S03]  /*5740*/  LDL R102, [R1+0x1c] ;  /* 0x00001c0001667983 */ /* 0x000ea60000100800 */
[----:B------:R-:W-:Y:S06]  /*5750*/  IMAD.WIDE.U32 R96, R90, -0x326172a9, RZ ;  /* 0xcd9e8d575a607825 */ /* 0x000fec00078e00ff */
[----:B------:R-:W-:Y:S01]  /*5760*/  IMAD.WIDE.U32 R98, R98, -0x2daee0ad, RZ ;  /* 0xd2511f5362627825 */ /* 0x000fe200078e00ff */
[----:B------:R-:W-:Y:S02]  /*5770*/  LOP3.LUT R97, R97, UR24, R88, 0x96, !PT ;  /* 0x0000001861617c12 */ /* 0x000fe4000f8e9658 */
[----:B------:R-:W1:Y:S02]  /*5780*/  LDSM.16.M88.4 R88, [R216+0x16800] ;  /* 0x01680000d858783b */ /* 0x000e640000000200 */
[----:B------:R-:W-:Y:S01]  /*5790*/  LOP3.LUT R104, R99, UR25, R112, 0x96, !PT ;  /* 0x0000001963687c12 */ /* 0x000fe2000f8e9670 */
[----:B------:R-:W-:Y:S01]  /*57a0*/  IMAD.WIDE.U32 R86, R97, -0x2daee0ad, RZ ;  /* 0xd2511f5361567825 */ /* 0x000fe200078e00ff */
[----:B------:R-:W2:Y:S03]  /*57b0*/  LDL R112, [R1+0x2c] ;  /* 0x00002c0001707983 */ /* 0x000ea60000100800 */
[----:B------:R-:W-:Y:S01]  /*57c0*/  IMAD.WIDE.U32 R104, R104, -0x326172a9, RZ ;  /* 0xcd9e8d5768687825 */ /* 0x000fe200078e00ff */
[----:B------:R-:W-:Y:S02]  /*57d0*/  LOP3.LUT R85, R87, UR27, R98, 0x96, !PT ;  /* 0x0000001b57557c12 */ /* 0x000fe4000f8e9662 */
[----:B------:R-:W-:Y:S01]  /*57e0*/  @!P2 IADD3 R87, -R84, 0x1, R239 ;  /* 0x000000015457a810 */ /* 0x000fe20007ffe1ef */
[----:B------:R-:W-:Y:S01]  /*57f0*/  IMAD.U32 R98, RZ, RZ, UR15 ;  /* 0x0000000fff627e24 */ /* 0x000fe2000f8e00ff */
[----:B------:R-:W-:Y:S01]  /*5800*/  LOP3.LUT R96, R105, UR26, R96, 0x96, !PT ;  /* 0x0000001a69607c12 */ /* 0x000fe2000f8e9660 */
[----:B------:R-:W-:Y:S01]  /*5810*/  IMAD.WIDE.U32 R84, R85, -0x326172a9, RZ ;  /* 0xcd9e8d5755547825 */ /* 0x000fe200078e00ff */
[----:B------:R-:W2:Y:S02]  /*5820*/  LDL R105, [R1+0x8] ;  /* 0x0000080001697983 */ /* 0x000ea40000100800 */
[----:B------:R-:W-:Y:S01]  /*5830*/  @!P2 IADD3 R98, R98, UR10, R87 ;  /* 0x0000000a6262ac10 */ /* 0x000fe2000fffe057 */
[----:B------:R-:W-:Y:S01]  /*5840*/  IMAD.WIDE.U32 R96, R96, -0x2daee0ad, RZ ;  /* 0xd2511f5360607825 */ /* 0x000fe200078e00ff */
[----:B------:R-:W-:Y:S02]  /*5850*/  LOP3.LUT R100, R85, UR28, R104, 0x96, !PT ;  /* 0x0000001c55647c12 */ /* 0x000fe4000f8e9668 */
[----:B------:R-:W-:Y:S01]  /*5860*/  @!P2 VIMNMX R87, R98, UR10, PT ;  /* 0x0000000a6257ac48 */ /* 0x000fe2000bfe0100 */
[----:B------:R-:W-:Y:S01]  /*5870*/  @!P2 VIADD R85, R238, 0x1 ;  /* 0x00000001ee55a836 */ /* 0x000fe20000000000 */
[----:B------:R-:W-:Y:S01]  /*5880*/  LOP3.LUT R99, R97, UR29, R86, 0x96, !PT ;  /* 0x0000001d61637c12 */ /* 0x000fe2000f8e9656 */
[----:B------:R-:W-:Y:S01]  /*5890*/  IMAD.WIDE.U32 R100, R100, -0x2daee0ad, RZ ;  /* 0xd2511f5364647825 */ /* 0x000fe200078e00ff */
[----:B------:R-:W-:Y:S01]  /*58a0*/  @!P2 VIADDMNMX R86, R98, R114, UR10, PT ;  /* 0x0000000a6256ae46 */ /* 0x000fe2000b800172 */
[----:B------:R-:W2:Y:S01]  /*58b0*/  LDL R104, [R1+0xc] ;  /* 0x00000c0001687983 */ /* 0x000ea20000100800 */
[-C--:B------:R-:W-:Y:S01]  /*58c0*/  @!P2 ISETP.GE.AND P3, PT, R85, R87.reuse, PT ;  /* 0x000000575500a20c */ /* 0x080fe20003f66270 */
[----:B------:R-:W-:Y:S01]  /*58d0*/  IMAD.WIDE.U32 R98, R99, -0x326172a9, RZ ;  /* 0xcd9e8d5763627825 */ /* 0x000fe200078e00ff */
[-C--:B------:R-:W-:Y:S03]  /*58e0*/  @!P2 ISETP.GE.AND P1, PT, R85, R86.reuse, PT ;  /* 0x000000565500a20c */ /* 0x080fe60003f26270 */
[----:B------:R-:W-:Y:S01]  /*58f0*/  FMUL.FTZ R85, R244, 1.4426950216293334961 ;  /* 0x3fb8aa3bf4557820 */ /* 0x000fe20000410000 */
[-C--:B------:R-:W-:Y:S02]  /*5900*/  @!P2 ISETP.GE.AND P6, PT, R238, R87.reuse, PT ;  /* 0x00000057ee00a20c */ /* 0x080fe40003fc6270 */
[----:B------:R-:W-:Y:S01]  /*5910*/  LOP3.LUT R97, R99, UR30, R84, 0x96, !PT ;  /* 0x0000001e63617c12 */ /* 0x000fe2000f8e9654 */
[----:B------:R-:W-:Y:S01]  /*5920*/  FMUL.FTZ R84, R245, 1.4426950216293334961 ;  /* 0x3fb8aa3bf5547820 */ /* 0x000fe20000410000 */
[----:B------:R-:W-:Y:S02]  /*5930*/  FSEL R85, R85, RZ, P4 ;  /* 0x000000ff55557208 */ /* 0x000fe40002000000 */
[----:B------:R-:W-:Y:S01]  /*5940*/  LOP3.LUT R99, R101, UR31, R96, 0x96, !PT ;  /* 0x0000001f65637c12 */ /* 0x000fe2000f8e9660 */
[----:B------:R-:W-:Y:S01]  /*5950*/  IMAD.WIDE.U32 R96, R97, -0x2daee0ad, RZ ;  /* 0xd2511f5361607825 */ /* 0x000fe200078e00ff */
[----:B------:R-:W-:Y:S01]  /*5960*/  FSEL R84, R84, RZ, P0 ;  /* 0x000000ff54547208 */ /* 0x000fe20000000000 */
[C---:B-1----:R-:W-:Y:S03]  /*5970*/  HMMA.16816.F32.BF16 R12, R92.reuse, R88, R12 ;  /* 0x000000585c0c723c */ /* 0x042fe6000004180c */
[-C--:B------:R-:W-:Y:S02]  /*5980*/  @!P2 ISETP.GE.AND P0, PT, R238, R86.reuse, PT ;  /* 0x00000056ee00a20c */ /* 0x080fe40003f06270 */
[-C--:B------:R-:W-:Y:S01]  /*5990*/  @!P2 ISETP.GE.AND P4, PT, R249, R87.reuse, PT ;  /* 0x00000057f900a20c */ /* 0x080fe20003f86270 */
[----:B------:R-:W-:Y:S03]  /*59a0*/  HMMA.16816.F32.BF16 R16, R92, R90, R16 ;  /* 0x0000005a5c10723c */ /* 0x000fe60000041810 */
[-C--:B------:R-:W-:Y:S02]  /*59b0*/  @!P2 ISETP.GE.AND P5, PT, R250, R87.reuse, PT ;  /* 0x00000057fa00a20c */ /* 0x080fe40003fa6270 */
[----:B------:R-:W-:Y:S01]  /*59c0*/  IMAD.WIDE.U32 R88, R99, -0x326172a9, RZ ;  /* 0xcd9e8d5763587825 */ /* 0x000fe200078e00ff */
[----:B------:R-:W-:Y:S01]  /*59d0*/  LOP3.LUT R100, R97, UR33, R100, 0x96, !PT ;  /* 0x0000002161647c12 */ /* 0x000fe2000f8e9664 */
[----:B------:R-:W2:Y:S04]  /*59e0*/  LDL R99, [R1+0x20] ;  /* 0x0000200001637983 */ /* 0x000ea80000100800 */
[C---:B---3--:R-:W-:Y:S01]  /*59f0*/  FFMA.FTZ R8, R107.reuse, UR6, R8 ;  /* 0x000000066b087c23 */ /* 0x048fe20008010008 */
[----:B------:R-:W-:Y:S04]  /*5a00*/  FFMA.FTZ R10, R107, UR6, R10 ;  /* 0x000000066b0a7c23 */ /* 0x000fe8000801000a */
[----:B------:R-:W-:Y:S01]  /*5a10*/  @!P2 FSEL R8, R8, -INF , !P4 ;  /* 0xff8000000808a808 */ /* 0x000fe20006000000 */
[C---:B----4-:R-:W-:Y:S01]  /*5a20*/  FFMA.FTZ R4, R113.reuse, UR6, R4 ;  /* 0x0000000671047c23 */ /* 0x050fe20008010004 */
[----:B------:R-:W-:Y:S01]  /*5a30*/  FFMA.FTZ R6, R113, UR6, R6 ;  /* 0x0000000671067c23 */ /* 0x000fe20008010006 */
[-C--:B------:R-:W-:Y:S02]  /*5a40*/  @!P2 ISETP.GE.AND P4, PT, R249, R86.reuse, PT ;  /* 0x00000056f900a20c */ /* 0x080fe40003f86270 */
[----:B------:R-:W-:Y:S01]  /*5a50*/  FFMA.FTZ R8, R8, UR16, -R85 ;  /* 0x0000001008087c23 */ /* 0x000fe20008010855 */
[----:B------:R-:W-:Y:S01]  /*5a60*/  @!P2 FSEL R4, R4, -INF , !P6 ;  /* 0xff8000000404a808 */ /* 0x000fe20007000000 */
[----:B------:R-:W-:Y:S01]  /*5a70*/  FFMA.FTZ R9, R106, UR6, R9 ;  /* 0x000000066a097c23 */ /* 0x000fe20008010009 */
[----:B------:R-:W-:Y:S01]  /*5a80*/  @!P2 FSEL R6, R6, -INF , !P0 ;  /* 0xff8000000606a808 */ /* 0x000fe20004000000 */
[----:B------:R-:W-:Y:S01]  /*5a90*/  MUFU.EX2 R124, R8 ;  /* 0x00000008007c7308 */ /* 0x000fe20000000800 */
[----:B------:R-:W-:Y:S01]  /*5aa0*/  @!P2 FSEL R10, R10, -INF , !P4 ;  /* 0xff8000000a0aa808 */ /* 0x000fe20006000000 */
[----:B------:R-:W-:Y:S01]  /*5ab0*/  FFMA.FTZ R4, R4, UR16, -R85 ;  /* 0x0000001004047c23 */ /* 0x000fe20008010855 */
[----:B------:R-:W-:Y:S01]  /*5ac0*/  @!P2 FSEL R9, R9, -INF , !P5 ;  /* 0xff8000000909a808 */ /* 0x000fe20006800000 */
[--C-:B------:R-:W-:Y:S01]  /*5ad0*/  FFMA.FTZ R6, R6, UR16, -R84.reuse ;  /* 0x0000001006067c23 */ /* 0x100fe20008010854 */
[----:B------:R-:W-:Y:S01]  /*5ae0*/  FFMA.FTZ R11, R106, UR6, R11 ;  /* 0x000000066a0b7c23 */ /* 0x000fe2000801000b */
[----:B------:R-:W-:Y:S01]  /*5af0*/  FFMA.FTZ R10, R10, UR16, -R84 ;  /* 0x000000100a0a7c23 */ /* 0x000fe20008010854 */
[----:B--2---:R-:W-:Y:S03]  /*5b00*/  FFMA.FTZ R12, R103, UR6, R12 ;  /* 0x00000006670c7c23 */ /* 0x004fe6000801000c */
[----:B------:R1:W2:Y:S01]  /*5b10*/  MUFU.EX2 R129, R4 ;  /* 0x0000000400817308 */ /* 0x0002a20000000800 */
[----:B------:R-:W-:Y:S01]  /*5b20*/  FFMA.FTZ R9, R9, UR16, -R85 ;  /* 0x0000001009097c23 */ /* 0x000fe20008010855 */
[-C--:B------:R-:W-:Y:S01]  /*5b30*/  @!P2 ISETP.GE.AND P6, PT, R251, R87.reuse, PT ;  /* 0x00000057fb00a20c */ /* 0x080fe20003fc6270 */
[----:B------:R-:W-:Y:S01]  /*5b40*/  FFMA.FTZ R13, R102, UR6, R13 ;  /* 0x00000006660d7c23 */ /* 0x000fe2000801000d */
[-C--:B------:R-:W-:Y:S01]  /*5b50*/  @!P2 ISETP.GE.AND P5, PT, R250, R86.reuse, PT ;  /* 0x00000056fa00a20c */ /* 0x080fe20003fa6270 */
[----:B------:R-:W-:Y:S01]  /*5b60*/  FFMA.FTZ R14, R103, UR6, R14 ;  /* 0x00000006670e7c23 */ /* 0x000fe2000801000e */
[----:B------:R-:W-:Y:S01]  /*5b70*/  @!P2 FSEL R12, R12, -INF , !P6 ;  /* 0xff8000000c0ca808 */ /* 0x000fe20007000000 */
[----:B------:R-:W-:Y:S03]  /*5b80*/  FFMA.FTZ R15, R102, UR6, R15 ;  /* 0x00000006660f7c23 */ /* 0x000fe6000801000f */
[----:B------:R-:W-:Y:S01]  /*5b90*/  MUFU.EX2 R131, R6 ;  /* 0x0000000600837308 */ /* 0x000fe20000000800 */
[----:B------:R-:W-:Y:S02]  /*5ba0*/  @!P2 FSEL R11, R11, -INF , !P5 ;  /* 0xff8000000b0ba808 */ /* 0x000fe40006800000 */
[-C--:B------:R-:W-:Y:S01]  /*5bb0*/  @!P2 ISETP.GE.AND P4, PT, R251, R86.reuse, PT ;  /* 0x00000056fb00a20c */ /* 0x080fe20003f86270 */
[----:B------:R-:W-:Y:S01]  /*5bc0*/  FFMA.FTZ R12, R12, UR16, -R85 ;  /* 0x000000100c0c7c23 */ /* 0x000fe20008010855 */
[-C--:B------:R-:W-:Y:S01]  /*5bd0*/  @!P2 ISETP.GE.AND P5, PT, R252, R86.reuse, PT ;  /* 0x00000056fc00a20c */ /* 0x080fe20003fa6270 */
[----:B------:R-:W-:Y:S01]  /*5be0*/  FFMA.FTZ R11, R11, UR16, -R84 ;  /* 0x000000100b0b7c23 */ /* 0x000fe20008010854 */
[----:B------:R-:W-:Y:S03]  /*5bf0*/  @!P2 FSEL R14, R14, -INF , !P4 ;  /* 0xff8000000e0ea808 */ /* 0x000fe60006000000 */
[----:B------:R-:W-:Y:S01]  /*5c00*/  MUFU.EX2 R125, R9 ;  /* 0x00000009007d7308 */ /* 0x000fe20000000800 */
[----:B-1----:R-:W-:Y:S02]  /*5c10*/  LOP3.LUT R4, R89, UR32, R98, 0x96, !PT ;  /* 0x0000002059047c12 */ /* 0x002fe4000f8e9662 */
[----:B------:R-:W3:Y:S01]  /*5c20*/  LDL R98, [R1+0x24] ;  /* 0x0000240001627983 */ /* 0x000ee20000100800 */
[C---:B------:R-:W-:Y:S01]  /*5c30*/  FFMA.FTZ R7, R112.reuse, UR6, R7 ;  /* 0x0000000670077c23 */ /* 0x040fe20008010007 */
[----:B------:R-:W-:Y:S01]  /*5c40*/  FFMA.FTZ R5, R112, UR6, R5 ;  /* 0x0000000670057c23 */ /* 0x000fe20008010005 */
[----:B------:R-:W-:Y:S01]  /*5c50*/  @!P2 FSEL R15, R15, -INF , !P5 ;  /* 0xff8000000f0fa808 */ /* 0x000fe20006800000 */
[--C-:B------:R-:W-:Y:S03]  /*5c60*/  FFMA.FTZ R14, R14, UR16, -R84.reuse ;  /* 0x000000100e0e7c23 */ /* 0x100fe60008010854 */
[----:B------:R-:W-:Y:S01]  /*5c70*/  MUFU.EX2 R127, R10 ;  /* 0x0000000a007f7308 */ /* 0x000fe20000000800 */
[----:B------:R-:W-:Y:S02]  /*5c80*/  @!P2 FSEL R7, R7, -INF , !P1 ;  /* 0xff8000000707a808 */ /* 0x000fe40004800000 */
[----:B------:R-:W-:Y:S01]  /*5c90*/  @!P2 FSEL R5, R5, -INF , !P3 ;  /* 0xff8000000505a808 */ /* 0x000fe20005800000 */
[--C-:B------:R-:W-:Y:S01]  /*5ca0*/  FFMA.FTZ R15, R15, UR16, -R84.reuse ;  /* 0x000000100f0f7c23 */ /* 0x100fe20008010854 */
[-C--:B------:R-:W-:Y:S01]  /*5cb0*/  @!P2 ISETP.GE.AND P3, PT, R252, R87.reuse, PT ;  /* 0x00000057fc00a20c */ /* 0x080fe20003f66270 */
[----:B------:R-:W-:Y:S01]  /*5cc0*/  FFMA.FTZ R7, R7, UR16, -R84 ;  /* 0x0000001007077c23 */ /* 0x000fe20008010854 */
[-C--:B------:R-:W-:Y:S01]  /*5cd0*/  @!P2 ISETP.GE.AND P0, PT, R105, R87.reuse, PT ;  /* 0x000000576900a20c */ /* 0x080fe20003f06270 */
[--C-:B------:R-:W-:Y:S01]  /*5ce0*/  FFMA.FTZ R5, R5, UR16, -R85.reuse ;  /* 0x0000001005057c23 */ /* 0x100fe20008010855 */
[----:B------:R-:W-:Y:S01]  /*5cf0*/  @!P2 FSEL R13, R13, -INF , !P3 ;  /* 0xff8000000d0da808 */ /* 0x000fe20005800000 */
[----:B------:R1:W-:Y:S01]  /*5d00*/  MUFU.EX2 R130, R7 ;  /* 0x0000000700827308 */ /* 0x0003e20000000800 */
[-C--:B------:R-:W-:Y:S03]  /*5d10*/  @!P2 ISETP.GE.AND P6, PT, R105, R86.reuse, PT ;  /* 0x000000566900a20c */ /* 0x080fe60003fc6270 */
[--C-:B------:R-:W-:Y:S01]  /*5d20*/  FFMA.FTZ R13, R13, UR16, -R85.reuse ;  /* 0x000000100d0d7c23 */ /* 0x100fe20008010855 */
[C---:B------:R-:W-:Y:S05]  /*5d30*/  @!P2 ISETP.GE.AND P1, PT, R104.reuse, R87, PT ;  /* 0x000000576800a20c */ /* 0x040fea0003f26270 */
[----:B------:R4:W-:Y:S01]  /*5d40*/  MUFU.EX2 R128, R5 ;  /* 0x0000000500807308 */ /* 0x0009e20000000800 */
[----:B------:R-:W-:Y:S09]  /*5d50*/  @!P2 ISETP.GE.AND P3, PT, R104, R86, PT ;  /* 0x000000566800a20c */ /* 0x000ff20003f66270 */
[----:B------:R-:W2:Y:S01]  /*5d60*/  MUFU.EX2 R126, R11 ;  /* 0x0000000b007e7308 */ /* 0x000ea20000000800 */
[----:B-1----:R-:W-:Y:S05]  /*5d70*/  IMAD.WIDE.U32 R6, R100, -0x326172a9, RZ ;  /* 0xcd9e8d5764067825 */ /* 0x002fea00078e00ff */
[----:B------:R-:W-:Y:S02]  /*5d80*/  LOP3.LUT R8, R7, UR35, R88, 0x96, !PT ;  /* 0x0000002307087c12 */ /* 0x000fe4000f8e9658 */
[----:B------:R-:W-:Y:S01]  /*5d90*/  LOP3.LUT R88, R6, 0xffff, RZ, 0xc0, !PT ;  /* 0x0000ffff06587812 */ /* 0x000fe200078ec0ff */
[----:B----4-:R-:W-:Y:S01]  /*5da0*/  IMAD.WIDE.U32 R4, R4, -0x2daee0ad, RZ ;  /* 0xd2511f5304047825 */ /* 0x010fe200078e00ff */
[----:B------:R-:W-:Y:S01]  /*5db0*/  LOP3.LUT R87, R6, 0xff, RZ, 0xc0, !PT ;  /* 0x000000ff06577812 */ /* 0x000fe200078ec0ff */
[----:B------:R-:W-:Y:S01]  /*5dc0*/  MUFU.EX2 R121, R12 ;  /* 0x0000000c00797308 */ /* 0x000fe20000000800 */
[----:B------:R-:W-:Y:S02]  /*5dd0*/  SHF.R.U32.HI R86, RZ, 0x18, R6 ;  /* 0x00000018ff567819 */ /* 0x000fe40000011606 */
[--C-:B------:R-:W-:Y:S02]  /*5de0*/  SHF.R.U32.HI R9, RZ, 0x18, R4.reuse ;  /* 0x00000018ff097819 */ /* 0x100fe40000011604 */
[----:B------:R-:W-:Y:S02]  /*5df0*/  SHF.R.U32.HI R89, RZ, 0x10, R4 ;  /* 0x00000010ff597819 */ /* 0x000fe40000011604 */
[C---:B------:R-:W-:Y:S01]  /*5e00*/  LOP3.LUT R10, R4.reuse, 0xffff, RZ, 0xc0, !PT ;  /* 0x0000ffff040a7812 */ /* 0x040fe200078ec0ff */
[C---:B------:R-:W-:Y:S01]  /*5e10*/  FFMA.FTZ R16, R99.reuse, UR6, R16 ;  /* 0x0000000663107c23 */ /* 0x040fe20008010010 */
[----:B------:R-:W-:Y:S01]  /*5e20*/  LOP3.LUT R7, R4, 0xff, RZ, 0xc0, !PT ;  /* 0x000000ff04077812 */ /* 0x000fe200078ec0ff */
[----:B------:R-:W-:Y:S01]  /*5e30*/  FFMA.FTZ R18, R99, UR6, R18 ;  /* 0x0000000663127c23 */ /* 0x000fe20008010012 */
[C---:B------:R-:W-:Y:S01]  /*5e40*/  LOP3.LUT R4, R8.reuse, 0xffff, RZ, 0xc0, !PT ;  /* 0x0000ffff08047812 */ /* 0x040fe200078ec0ff */
[----:B------:R-:W-:Y:S01]  /*5e50*/  MUFU.EX2 R120, R13 ;  /* 0x0000000d00787308 */ /* 0x000fe20000000800 */
[----:B------:R-:W-:Y:S02]  /*5e60*/  SHF.R.U32.HI R90, RZ, 0x10, R6 ;  /* 0x00000010ff5a7819 */ /* 0x000fe40000011606 */
[----:B------:R-:W-:Y:S02]  /*5e70*/  LOP3.LUT R6, R5, UR36, R96, 0x96, !PT ;  /* 0x0000002405067c12 */ /* 0x000fe4000f8e9660 */
[----:B------:R-:W-:Y:S02]  /*5e80*/  LOP3.LUT R5, R8, 0xff, RZ, 0xc0, !PT ;  /* 0x000000ff08057812 */ /* 0x000fe400078ec0ff */
[----:B------:R-:W-:Y:S03]  /*5e90*/  SHF.R.U32.HI R4, RZ, 0x8, R4 ;  /* 0x00000008ff047819 */ /* 0x000fe60000011604 */
[----:B------:R-:W-:Y:S01]  /*5ea0*/  MUFU.EX2 R123, R14 ;  /* 0x0000000e007b7308 */ /* 0x000fe20000000800 */
[----:B------:R-:W-:Y:S02]  /*5eb0*/  @!P2 FSEL R16, R16, -INF , !P0 ;  /* 0xff8000001010a808 */ /* 0x000fe40004000000 */
[----:B------:R-:W-:Y:S02]  /*5ec0*/  ISETP.LE.U32.AND P0, PT, R5, UR17, PT ;  /* 0x0000001105007c0c */ /* 0x000fe4000bf03070 */
[----:B------:R-:W-:Y:S01]  /*5ed0*/  LOP3.LUT R4, R4, 0xffff, RZ, 0xc0, !PT ;  /* 0x0000ffff04047812 */ /* 0x000fe200078ec0ff */
[----:B------:R-:W-:Y:S01]  /*5ee0*/  FFMA.FTZ R16, R16, UR16, -R85 ;  /* 0x0000001010107c23 */ /* 0x000fe20008010855 */
[--C-:B------:R-:W-:Y:S03]  /*5ef0*/  SHF.R.U32.HI R5, RZ, 0x10, R8.reuse ;  /* 0x00000010ff057819 */ /* 0x100fe60000011608 */
[----:B------:R-:W-:Y:S01]  /*5f00*/  MUFU.EX2 R122, R15 ;  /* 0x0000000f007a7308 */ /* 0x000fe20000000800 */
[----:B------:R-:W-:Y:S02]  /*5f10*/  SHF.R.U32.HI R8, RZ, 0x18, R8 ;  /* 0x00000018ff087819 */ /* 0x000fe40000011608 */
[----:B------:R-:W-:Y:S02]  /*5f20*/  @!P2 FSEL R18, R18, -INF , !P6 ;  /* 0xff8000001212a808 */ /* 0x000fe40007000000 */
[----:B------:R-:W-:Y:S02]  /*5f30*/  ISETP.LE.U32.AND P4, PT, R87, UR17, PT ;  /* 0x0000001157007c0c */ /* 0x000fe4000bf83070 */
[----:B------:R-:W-:Y:S01]  /*5f40*/  ISETP.LE.U32.AND P5, PT, R86, UR17, PT ;  /* 0x0000001156007c0c */ /* 0x000fe2000bfa3070 */
[----:B--2---:R-:W-:Y:S01]  /*5f50*/  @!P0 FADD.FTZ R129, -R129, -RZ ;  /* 0x800000ff81818221 */ /* 0x004fe20000010100 */
[--C-:B------:R-:W-:Y:S01]  /*5f60*/  FFMA.FTZ R18, R18, UR16, -R84.reuse ;  /* 0x0000001012127c23 */ /* 0x100fe20008010854 */
[----:B------:R-:W1:Y:S01]  /*5f70*/  MUFU.EX2 R117, R16 ;  /* 0x0000001000757308 */ /* 0x000e620000000800 */
[----:B------:R-:W-:Y:S07]  /*5f80*/  ISETP.LE.U32.AND P0, PT, R9, UR17, PT ;  /* 0x0000001109007c0c */ /* 0x000fee000bf03070 */
[----:B------:R-:W-:Y:S02]  /*5f90*/  @!P4 FADD.FTZ R124, -R124, -RZ ;  /* 0x800000ff7c7cc221 */ /* 0x000fe40000010100 */
[----:B------:R-:W-:Y:S01]  /*5fa0*/  MUFU.EX2 R119, R18 ;  /* 0x0000001200777308 */ /* 0x000fe20000000800 */
[----:B------:R-:W-:Y:S01]  /*5fb0*/  @!P5 FADD.FTZ R126, -R126, -RZ ;  /* 0x800000ff7e7ed221 */ /* 0x000fe20000010100 */
[C---:B---3--:R-:W-:Y:S01]  /*5fc0*/  FFMA.FTZ R17, R98.reuse, UR6, R17 ;  /* 0x0000000662117c23 */ /* 0x048fe20008010011 */
[----:B------:R-:W-:Y:S04]  /*5fd0*/  FFMA.FTZ R19, R98, UR6, R19 ;  /* 0x0000000662137c23 */ /* 0x000fe80008010013 */
[----:B------:R-:W-:Y:S02]  /*5fe0*/  @!P2 FSEL R17, R17, -INF , !P1 ;  /* 0xff8000001111a808 */ /* 0x000fe40004800000 */
[----:B------:R-:W-:Y:S02]  /*5ff0*/  ISETP.LE.U32.AND P1, PT, R4, UR17, PT ;  /* 0x0000001104007c0c */ /* 0x000fe4000bf23070 */
[----:B------:R-:W-:Y:S01]  /*6000*/  LOP3.LUT R4, R5, 0xff, RZ, 0xc0, !PT ;  /* 0x000000ff05047812 */ /* 0x000fe200078ec0ff */
[----:B------:R-:W-:Y:S01]  /*6010*/  FFMA.FTZ R85, R17, UR16, -R85 ;  /* 0x0000001011557c23 */ /* 0x000fe20008010855 */
[----:B------:R-:W-:Y:S02]  /*6020*/  @!P2 FSEL R19, R19, -INF , !P3 ;  /* 0xff8000001313a808 */ /* 0x000fe40005800000 */
[----:B------:R-:W-:Y:S01]  /*6030*/  ISETP.LE.U32.AND P6, PT, R4, UR17, PT ;  /* 0x0000001104007c0c */ /* 0x000fe2000bfc3070 */
[----:B------:R-:W-:Y:S01]  /*6040*/  MUFU.EX2 R116, R85 ;  /* 0x0000005500747308 */ /* 0x000fe20000000800 */
[----:B------:R-:W-:Y:S01]  /*6050*/  ISETP.LE.U32.AND P2, PT, R8, UR17, PT ;  /* 0x0000001108007c0c */ /* 0x000fe2000bf43070 */
[----:B------:R-:W-:Y:S01]  /*6060*/  FFMA.FTZ R84, R19, UR16, -R84 ;  /* 0x0000001013547c23 */ /* 0x000fe20008010854 */
[----:B------:R-:W-:Y:S02]  /*6070*/  SHF.R.U32.HI R4, RZ, 0x8, R88 ;  /* 0x00000008ff047819 */ /* 0x000fe40000011658 */
[----:B------:R-:W-:Y:S01]  /*6080*/  LOP3.LUT R5, R90, 0xff, RZ, 0xc0, !PT ;  /* 0x000000ff5a057812 */ /* 0x000fe200078ec0ff */
[----:B------:R-:W-:Y:S01]  /*6090*/  @!P1 FADD.FTZ R128, -R128, -RZ ;  /* 0x800000ff80809221 */ /* 0x000fe20000010100 */
[----:B------:R-:W-:Y:S03]  /*60a0*/  LOP3.LUT R4, R4, 0xffff, RZ, 0xc0, !PT ;  /* 0x0000ffff04047812 */ /* 0x000fe600078ec0ff */
[----:B------:R-:W2:Y:S01]  /*60b0*/  MUFU.EX2 R118, R84 ;  /* 0x0000005400767308 */ /* 0x000ea20000000800 */
[----:B------:R-:W-:Y:S02]  /*60c0*/  ISETP.LE.U32.AND P3, PT, R7, UR17, PT ;  /* 0x0000001107007c0c */ /* 0x000fe4000bf63070 */
[----:B------:R-:W-:Y:S01]  /*60d0*/  ISETP.LE.U32.AND P1, PT, R4, UR17, PT ;  /* 0x0000001104007c0c */ /* 0x000fe2000bf23070 */
[----:B------:R-:W-:Y:S01]  /*60e0*/  @!P6 FADD.FTZ R131, -R131, -RZ ;  /* 0x800000ff8383e221 */ /* 0x000fe20000010100 */
[----:B------:R-:W-:Y:S01]  /*60f0*/  LOP3.LUT R4, R6, 0xff, RZ, 0xc0, !PT ;  /* 0x000000ff06047812 */ /* 0x000fe200078ec0ff */
[----:B------:R-:W-:Y:S01]  /*6100*/  @!P2 FADD.FTZ R130, -R130, -RZ ;  /* 0x800000ff8282a221 */ /* 0x000fe20000010100 */
[----:B------:R-:W-:Y:S02]  /*6110*/  ISETP.LE.U32.AND P6, PT, R5, UR17, PT ;  /* 0x0000001105007c0c */ /* 0x000fe4000bfc3070 */
[----:B------:R-:W-:Y:S02]  /*6120*/  SHF.R.U32.HI R5, RZ, 0x18, R6 ;  /* 0x00000018ff057819 */ /* 0x000fe40000011606 */
[----:B------:R-:W-:Y:S02]  /*6130*/  ISETP.LE.U32.AND P2, PT, R4, UR17, PT ;  /* 0x0000001104007c0c */ /* 0x000fe4000bf43070 */
[----:B------:R-:W-:Y:S01]  /*6140*/  LOP3.LUT R4, R6, 0xffff, RZ, 0xc0, !PT ;  /* 0x0000ffff06047812 */ /* 0x000fe200078ec0ff */
[----:B-1----:R-:W-:Y:S01]  /*6150*/  @!P3 FADD.FTZ R117, -R117, -RZ ;  /* 0x800000ff7575b221 */ /* 0x002fe20000010100 */
[----:B------:R-:W-:Y:S01]  /*6160*/  ISETP.LE.U32.AND P4, PT, R5, UR17, PT ;  /* 0x0000001105007c0c */ /* 0x000fe2000bf83070 */
[----:B------:R-:W-:Y:S01]  /*6170*/  @!P1 FADD.FTZ R125, -R125, -RZ ;  /* 0x800000ff7d7d9221 */ /* 0x000fe20000010100 */
[----:B------:R-:W-:Y:S01]  /*6180*/  LOP3.LUT R5, R89, 0xff, RZ, 0xc0, !PT ;  /* 0x000000ff59057812 */ /* 0x000fe200078ec0ff */
[----:B--2---:R-:W-:Y:S01]  /*6190*/  @!P0 FADD.FTZ R118, -R118, -RZ ;  /* 0x800000ff76768221 */ /* 0x004fe20000010100 */
[----:B------:R-:W-:Y:S01]  /*61a0*/  SHF.R.U32.HI R4, RZ, 0x8, R4 ;  /* 0x00000008ff047819 */ /* 0x000fe20000011604 */
[----:B------:R-:W-:Y:S01]  /*61b0*/  @!P6 FADD.FTZ R127, -R127, -RZ ;  /* 0x800000ff7f7fe221 */ /* 0x000fe20000010100 */
[----:B------:R-:W-:Y:S02]  /*61c0*/  SHF.R.U32.HI R6, RZ, 0x10, R6 ;  /* 0x00000010ff067819 */ /* 0x000fe40000011606 */
[----:B------:R-:W-:Y:S01]  /*61d0*/  ISETP.LE.U32.AND P1, PT, R5, UR17, PT ;  /* 0x0000001105007c0c */ /* 0x000fe2000bf23070 */
[----:B------:R-:W-:Y:S01]  /*61e0*/  @!P2 FADD.FTZ R121, -R121, -RZ ;  /* 0x800000ff7979a221 */ /* 0x000fe20000010100 */
[----:B------:R-:W-:Y:S02]  /*61f0*/  LOP3.LUT R4, R4, 0xffff, RZ, 0xc0, !PT ;  /* 0x0000ffff04047812 */ /* 0x000fe400078ec0ff */
[----:B------:R-:W-:Y:S01]  /*6200*/  SHF.R.U32.HI R5, RZ, 0x8, R10 ;  /* 0x00000008ff057819 */ /* 0x000fe2000001160a */
[----:B------:R-:W-:Y:S01]  /*6210*/  @!P4 FADD.FTZ R122, -R122, -RZ ;  /* 0x800000ff7a7ac221 */ /* 0x000fe20000010100 */
[----:B------:R-:W-:Y:S02]  /*6220*/  LOP3.LUT R6, R6, 0xff, RZ, 0xc0, !PT ;  /* 0x000000ff06067812 */ /* 0x000fe400078ec0ff */
[----:B------:R-:W-:Y:S02]  /*6230*/  ISETP.LE.U32.AND P6, PT, R4, UR17, PT ;  /* 0x0000001104007c0c */ /* 0x000fe4000bfc3070 */
[----:B------:R-:W-:Y:S02]  /*6240*/  LOP3.LUT R4, R5, 0xffff, RZ, 0xc0, !PT ;  /* 0x0000ffff05047812 */ /* 0x000fe400078ec0ff */
[----:B------:R-:W-:Y:S01]  /*6250*/  ISETP.LE.U32.AND P5, PT, R6, UR17, PT ;  /* 0x0000001106007c0c */ /* 0x000fe2000bfa3070 */
[----:B------:R-:W-:Y:S01]  /*6260*/  @!P1 FADD.FTZ R119, -R119, -RZ ;  /* 0x800000ff77779221 */ /* 0x000fe20000010100 */
[----:B------:R-:W-:Y:S02]  /*6270*/  F2FP.RELU.BF16.F32.PACK_AB R6, R128, R129 ;  /* 0x000000818006723e */ /* 0x000fe400000018ff */
[----:B------:R-:W-:Y:S02]  /*6280*/  F2FP.RELU.BF16.F32.PACK_AB R5, R130, R131 ;  /* 0x000000838205723e */ /* 0x000fe400000018ff */
[----:B------:R-:W-:Y:S01]  /*6290*/  ISETP.LE.U32.AND P2, PT, R4, UR17, PT ;  /* 0x0000001104007c0c */ /* 0x000fe2000bf43070 */
[----:B------:R1:W-:Y:S01]  /*62a0*/  STS [R240+0x22000], R6 ;  /* 0x02200006f0007388 */ /* 0x0003e20000000800 */
[----:B------:R-:W-:Y:S01]  /*62b0*/  F2FP.RELU.BF16.F32.PACK_AB R4, R125, R124 ;  /* 0x0000007c7d04723e */ /* 0x000fe200000018ff */
[----:B------:R-:W-:Y:S01]  /*62c0*/  @!P6 FADD.FTZ R120, -R120, -RZ ;  /* 0x800000ff7878e221 */ /* 0x000fe20000010100 */
[----:B------:R-:W-:Y:S01]  /*62d0*/  F2FP.RELU.BF16.F32.PACK_AB R8, R126, R127 ;  /* 0x0000007f7e08723e */ /* 0x000fe200000018ff */
[----:B------:R2:W-:Y:S01]  /*62e0*/  STS [R240+0x22400], R5 ;  /* 0x02240005f0007388 */ /* 0x0005e20000000800 */
[----:B------:R-:W-:Y:S01]  /*62f0*/  FSETP.GE.FTZ.AND P1, PT, R128, RZ, PT ;  /* 0x000000ff8000720b */ /* 0x000fe20003f36000 */
[----:B------:R-:W-:Y:S01]  /*6300*/  @!P5 FADD.FTZ R123, -R123, -RZ ;  /* 0x800000ff7b7bd221 */ /* 0x000fe20000010100 */
[----:B------:R-:W-:Y:S01]  /*6310*/  F2FP.RELU.BF16.F32.PACK_AB R7, R120, R121 ;  /* 0x000000797807723e */ /* 0x000fe200000018ff */
[----:B------:R3:W-:Y:S01]  /*6320*/  STS [R243+0x22000], R4 ;  /* 0x02200004f3007388 */ /* 0x0007e20000000800 */
[----:B------:R-:W-:Y:S03]  /*6330*/  FSETP.GE.FTZ.AND P3, PT, R121, RZ, PT ;  /* 0x000000ff7900720b */ /* 0x000fe60003f76000 */
[----:B------:R-:W-:Y:S01]  /*6340*/  @!P2 FADD.FTZ R116, -R116, -RZ ;  /* 0x800000ff7474a221 */ /* 0x000fe20000010100 */
[----:B------:R-:W-:Y:S01]  /*6350*/  STS [R243+0x22400], R8 ;  /* 0x02240008f3007388 */ /* 0x000fe20000000800 */
[----:B------:R-:W-:Y:S03]  /*6360*/  FSETP.GE.FTZ.AND P2, PT, R129, RZ, PT ;  /* 0x000000ff8100720b */ /* 0x000fe60003f56000 */
[----:B------:R-:W-:Y:S01]  /*6370*/  STS [R241+0x22000], R7 ;  /* 0x02200007f1007388 */ /* 0x000fe20000000800 */
[----:B-1----:R-:W-:Y:S02]  /*6380*/  F2FP.RELU.BF16.F32.PACK_AB R6, R122, R123 ;  /* 0x0000007b7a06723e */ /* 0x002fe400000018ff */
[----:B--2---:R-:W-:Y:S03]  /*6390*/  F2FP.RELU.BF16.F32.PACK_AB R5, R116, R117 ;  /* 0x000000757405723e */ /* 0x004fe600000018ff */
[----:B------:R-:W-:Y:S01]  /*63a0*/  STS [R241+0x22400], R6 ;  /* 0x02240006f1007388 */ /* 0x000fe20000000800 */
[----:B---3--:R-:W-:Y:S03]  /*63b0*/  F2FP.RELU.BF16.F32.PACK_AB R4, R118, R119 ;  /* 0x000000777604723e */ /* 0x008fe600000018ff */
[----:B------:R-:W-:Y:S04]  /*63c0*/  STS [R242+0x22000], R5 ;  /* 0x02200005f2007388 */ /* 0x000fe80000000800 */
[----:B------:R-:W-:Y:S04]  /*63d0*/  STS [R242+0x22400], R4 ;  /* 0x02240004f2007388 */ /* 0x000fe80000000800 */
[----:B------:R-:W-:Y:S04]  /*63e0*/  LDSM.16.M88.4 R16, [R218+0x8000] ;  /* 0x00800000da10783b */ /* 0x000fe80000000200 */
[----:B------:R-:W1:Y:S04]  /*63f0*/  LDSM.16.M88.4 R8, [R2+0x18000] ;  /* 0x018000000208783b */ /* 0x000e680000000200 */
[----:B------:R-:W2:Y:S04]  /*6400*/  LDSM.16.M88.4 R84, [R2+0x18800] ;  /* 0x018800000254783b */ /* 0x000ea80000000200 */
[----:B------:R-:W-:Y:S04]  /*6410*/  LDSM.16.M88.4 R88, [R220+0x8000] ;  /* 0x00800000dc58783b */ /* 0x000fe80000000200 */
[----:B------:R-:W3:Y:S04]  /*6420*/  LDSM.16.M88.4 R92, [R3+0x18000] ;  /* 0x01800000035c783b */ /* 0x000ee80000000200 */
[----:B------:R-:W4:Y:S04]  /*6430*/  LDSM.16.M88.4 R96, [R3+0x18800] ;  /* 0x018800000360783b */ /* 0x000f280000000200 */
[----:B------:R-:W-:Y:S04]  /*6440*/  LDSM.16.M88.4 R100, [R223+0x8000] ;  /* 0x00800000df64783b */ /* 0x000fe80000000200 */
[----:B------:R-:W4:Y:S04]  /*6450*/  LDSM.16.M88.4 R104, [R217+0x18000] ;  /* 0x01800000d968783b */ /* 0x000f280000000200 */
        /* <DEDUP_REMOVED lines=11> */
[----:B------:R-:W3:Y:S04]  /*6510*/  LDSM.16.M88.4 R88, [R216+0x18800] ;  /* 0x01880000d858783b */ /* 0x000ee80000000200 */
[----:B------:R-:W-:Y:S01]  /*6520*/  LDSM.16.M88.4 R96, [R218+0xa000] ;  /* 0x00a00000da60783b */ /* 0x000fe20000000200 */
[C---:B------:R-:W-:Y:S06]  /*6530*/  HMMA.16816.F32.BF16 R4, R100.reuse, R104, R4 ;  /* 0x000000686404723c */ /* 0x040fec0000041804 */
        /* <DEDUP_REMOVED lines=15> */
[----:B------:R-:W-:Y:S02]  /*6630*/  FSETP.GE.FTZ.AND P0, PT, R124, RZ, PT ;  /* 0x000000ff7c00720b */ /* 0x000fe40003f16000 */
[----:B------:R-:W3:Y:S01]  /*6640*/  LDG.E R113, desc[UR4][R114.64] ;  /* 0x0000000472717981 */ /* 0x000ee2000c1e1900 */
[C---:B----4-:R-:W-:Y:S03]  /*6650*/  HMMA.16816.F32.BF16 R4, R96.reuse, R104, R4 ;  /* 0x000000686004723c */ /* 0x050fe60000041804 */
[----:B------:R-:W4:Y:S03]  /*6660*/  LDSM.16.M88.4 R88, [R3+0x1a800] ;  /* 0x01a800000358783b */ /* 0x000f260000000200 */
[C---:B------:R-:W-:Y:S01]  /*6670*/  HMMA.16816.F32.BF16 R8, R96.reuse, R106, R8 ;  /* 0x0000006a6008723c */ /* 0x040fe20000041808 */
[----:B------:R-:W-:Y:S04]  /*6680*/  LDSM.16.M88.4 R92, [R223+0xa000] ;  /* 0x00a00000df5c783b */ /* 0x000fe80000000200 */
[----:B------:R-:W4:Y:S01]  /*6690*/  LDSM.16.M88.4 R104, [R217+0x1a000] ;  /* 0x01a00000d968783b */ /* 0x000f220000000200 */
[C---:B-1----:R-:W-:Y:S03]  /*66a0*/  HMMA.16816.F32.BF16 R12, R96.reuse, R84, R12 ;  /* 0x00000054600c723c */ /* 0x042fe6000004180c */
[----:B------:R-:W3:Y:S03]  /*66b0*/  LDG.E R112, desc[UR4][R114.64+0x20] ;  /* 0x0000200472707981 */ /* 0x000ee6000c1e1900 */
        /* <DEDUP_REMOVED lines=64> */
[----:B------:R-:W4:Y:S05]  /*6ac0*/  LDSM.16.M88.4 R88, [R216+0x1e800] ;  /* 0x01e80000d858783b */ /* 0x000f2a0000000200 */
[C---:B------:R-:W-:Y:S06]  /*6ad0*/  HMMA.16816.F32.BF16 R4, R100.reuse, R104, R4 ;  /* 0x000000686404723c */ /* 0x040fec0000041804 */
[C---:B------:R-:W-:Y:S06]  /*6ae0*/  HMMA.16816.F32.BF16 R8, R100.reuse, R106, R8 ;  /* 0x0000006a6408723c */ /* 0x040fec0000041808 */
[C---:B-1----:R-:W-:Y:S06]  /*6af0*/  HMMA.16816.F32.BF16 R12, R100.reuse, R84, R12 ;  /* 0x00000054640c723c */ /* 0x042fec000004180c */
        /* <DEDUP_REMOVED lines=10> */
[-C--:B------:R-:W-:Y:S02]  /*6ba0*/  FSEL R5, R5, R113.reuse, P1 ;  /* 0x0000007105057208 */ /* 0x080fe40000800000 */
[----:B------:R-:W-:Y:S01]  /*6bb0*/  FSEL R4, R4, R113, P0 ;  /* 0x0000007104047208 */ /* 0x000fe20000000000 */
[----:B------:R-:W-:Y:S01]  /*6bc0*/  FMUL.FTZ R8, R129, R8 ;  /* 0x0000000881087220 */ /* 0x000fe20000410000 */
[----:B------:R-:W-:Y:S01]  /*6bd0*/  FSETP.GE.FTZ.AND P0, PT, R116, RZ, PT ;  /* 0x000000ff7400720b */ /* 0x000fe20003f16000 */
[----:B------:R-:W-:Y:S01]  /*6be0*/  FMUL.FTZ R5, R128, R5 ;  /* 0x0000000580057220 */ /* 0x000fe20000410000 */
[----:B------:R-:W-:Y:S01]  /*6bf0*/  FSETP.GE.FTZ.AND P1, PT, R125, RZ, PT ;  /* 0x000000ff7d00720b */ /* 0x000fe20003f36000 */
[----:B------:R-:W-:Y:S01]  /*6c00*/  FMUL.FTZ R84, R124, R4 ;  /* 0x000000047c547220 */ /* 0x000fe20000410000 */
[C---:B------:R-:W-:Y:S01]  /*6c10*/  FADD.FTZ R12, -R113.reuse, R12 ;  /* 0x0000000c710c7221 */ /* 0x040fe20000010100 */
[----:B------:R-:W-:Y:S01]  /*6c20*/  FADD.FTZ R13, -R113, R13 ;  /* 0x0000000d710d7221 */ /* 0x000fe20000010100 */
[----:B------:R-:W-:Y:S01]  /*6c30*/  F2FP.BF16.F32.PACK_AB R4, R5, R8 ;  /* 0x000000080504723e */ /* 0x000fe200000010ff */
[----:B------:R-:W-:Y:S01]  /*6c40*/  FADD.FTZ R16, -R113, R16 ;  /* 0x0000001071107221 */ /* 0x000fe20000010100 */
[-C--:B------:R-:W-:Y:S01]  /*6c50*/  FSEL R9, R9, R113.reuse, P1 ;  /* 0x0000007109097208 */ /* 0x080fe20000800000 */
[----:B------:R-:W-:Y:S01]  /*6c60*/  FADD.FTZ R6, -R112, R6 ;  /* 0x0000000670067221 */ /* 0x000fe20000010100 */
[----:B------:R-:W-:Y:S01]  /*6c70*/  FSETP.GE.FTZ.AND P2, PT, R120, RZ, PT ;  /* 0x000000ff7800720b */ /* 0x000fe20003f56000 */
[----:B------:R1:W-:Y:S01]  /*6c80*/  STS [R240+0x20000], R4 ;  /* 0x02000004f0007388 */ /* 0x0003e20000000800 */
[----:B------:R-:W-:Y:S01]  /*6c90*/  FSETP.GE.FTZ.AND P1, PT, R117, RZ, PT ;  /* 0x000000ff7500720b */ /* 0x000fe20003f36000 */
[----:B------:R-:W-:Y:S01]  /*6ca0*/  FADD.FTZ R11, -R112, R11 ;  /* 0x0000000b700b7221 */ /* 0x000fe20000010100 */
        /* <DEDUP_REMOVED lines=10> */
[----:B------:R-:W-:Y:S01]  /*6d50*/  FSETP.GE.FTZ.AND P3, PT, R123, RZ, PT ;  /* 0x000000ff7b00720b */ /* 0x000fe20003f76000 */
[----:B------:R-:W-:Y:S01]  /*6d60*/  FMUL.FTZ R9, R125, R9 ;  /* 0x000000097d097220 */ /* 0x000fe20000410000 */
[----:B------:R-:W-:Y:S01]  /*6d70*/  FSEL R6, R6, R112, P1 ;  /* 0x0000007006067208 */ /* 0x000fe20000800000 */
[----:B------:R-:W-:Y:S01]  /*6d80*/  FMUL.FTZ R16, R117, R16 ;  /* 0x0000001075107220 */ /* 0x000fe20000410000 */
[----:B------:R-:W-:Y:S01]  /*6d90*/  FSETP.GE.FTZ.AND P1, PT, R126, RZ, PT ;  /* 0x000000ff7e00720b */ /* 0x000fe20003f36000 */
[----:B------:R-:W-:Y:S01]  /*6da0*/  FMUL.FTZ R113, R116, R113 ;  /* 0x0000007174717220 */ /* 0x000fe20000410000 */
[----:B------:R-:W-:Y:S01]  /*6db0*/  F2FP.BF16.F32.PACK_AB R8, R8, R12 ;  /* 0x0000000c0808723e */ /* 0x000fe200000010ff */
[----:B------:R-:W-:Y:S01]  /*6dc0*/  FMUL.FTZ R13, R131, R6 ;  /* 0x00000006830d7220 */ /* 0x000fe20000410000 */
[----:B------:R-:W-:Y:S02]  /*6dd0*/  FSETP.GE.FTZ.AND P2, PT, R122, RZ, PT ;  /* 0x000000ff7a00720b */ /* 0x000fe40003f56000 */
[----:B------:R-:W-:Y:S01]  /*6de0*/  F2FP.BF16.F32.PACK_AB R9, R9, R84 ;  /* 0x000000540909723e */ /* 0x000fe200000010ff */
[----:B-1----:R-:W-:Y:S01]  /*6df0*/  FADD.FTZ R4, -R112, R7 ;  /* 0x0000000770047221 */ /* 0x002fe20000010100 */
[----:B------:R-:W-:Y:S02]  /*6e00*/  FSEL R15, R15, R112, P2 ;  /* 0x000000700f0f7208 */ /* 0x000fe40001000000 */
[----:B------:R-:W-:Y:S02]  /*6e10*/  F2FP.BF16.F32.PACK_AB R7, R113, R16 ;  /* 0x000000107107723e */ /* 0x000fe400000010ff */
        /* <DEDUP_REMOVED lines=23> */
[----:B------:R-:W-:Y:S03]  /*6f90*/  PLOP3.LUT P0, PT, PT, PT, UP0, 0x80, 0x0 ;  /* 0x000000000000781c */ /* 0x000fe60003f0f008 */
        /* <DEDUP_REMOVED lines=164> */
.L_x_653:
[----:B------:R-:W-:Y:S01]  /*79e0*/  LDSM.16.M88.4 R128, [R224] ;  /* 0x00000000e080783b */ /* 0x000fe20000000200 */
[----:B------:R-:W1:Y:S01]  /*79f0*/  LDC R231, c[0x0][0x270] ;  /* 0x00009c00ffe77b82 */ /* 0x000e620000000800 */
[----:B------:R-:W-:Y:S02]  /*7a00*/  @UP0 UIADD3 UR15, UP1, UR8, -0x100, URZ ;  /* 0xffffff00080f0890 */ /* 0x000fe4000ff3e03f */
[----:B------:R-:W3:Y:S02]  /*7a10*/  LDSM.16.MT88.4 R16, [R0+0x10000] ;  /* 0x010000000010783b */ /* 0x000ee40000004200 */
[----:B------:R-:W-:Y:S02]  /*7a20*/  @UP0 UIADD3.X UR14, UR9, -0x1, URZ, UP1, !UPT ;  /* 0xffffffff090e0890 */ /* 0x000fe40008ffe43f */
[----:B------:R-:W2:Y:S01]  /*7a30*/  LDSM.16.M88.4 R124, [R224+0x1000] ;  /* 0x00100000e07c783b */ /* 0x000ea20000000200 */
[----:B------:R-:W-:Y:S01]  /*7a40*/  @UP0 UMOV UR8, UR15 ;  /* 0x0000000f00080c82 */ /* 0x000fe20008000000 */
[----:B------:R-:W-:Y:S02]  /*7a50*/  @UP0 UIADD3 UR12, UP1, UR12, -0x100, URZ ;  /* 0xffffff000c0c0890 */ /* 0x000fe4000ff3e03f */
[----:B------:R-:W4:Y:S01]  /*7a60*/  LDSM.16.MT88.4 R96, [R0+0x12000] ;  /* 0x012000000060783b */ /* 0x000f220000004200 */
[----:B------:R-:W-:Y:S01]  /*7a70*/  @UP0 UMOV UR9, UR14 ;  /* 0x0000000e00090c82 */ /* 0x000fe20008000000 */
[----:B------:R-:W-:Y:S02]  /*7a80*/  @UP0 UIADD3.X UR11, UR11, -0x1, URZ, UP1, !UPT ;  /* 0xffffffff0b0b0890 */ /* 0x000fe40008ffe43f */
[----:B------:R-:W4:Y:S04]  /*7a90*/  LDSM.16.MT88.4 R112, [R0+0x14000] ;  /* 0x014000000070783b */ /* 0x000f280000004200 */
[----:B------:R-:W4:Y:S04]  /*7aa0*/  LDSM.16.MT88.4 R196, [R0+0x16000] ;  /* 0x0160000000c4783b */ /* 0x000f280000004200 */
[----:B------:R-:W-:Y:S04]  /*7ab0*/  LDSM.16.M88.4 R200, [R227] ;  /* 0x00000000e3c8783b */ /* 0x000fe80000000200 */
[----:B------:R-:W4:Y:S04]  /*7ac0*/  LDSM.16.MT88.4 R204, [R0+0x10800] ;  /* 0x0108000000cc783b */ /* 0x000f280000004200 */
[----:B------:R-:W4:Y:S04]  /*7ad0*/  LDSM.16.M88.4 R208, [R227+0x1000] ;  /* 0x00100000e3d0783b */ /* 0x000f280000000200 */
[----:B------:R-:W-:Y:S01]  /*7ae0*/  LDSM.16.MT88.4 R212, [R0+0x14800] ;  /* 0x0148000000d4783b */ /* 0x000fe20000004200 */
[-C--:B---3--:R-:W-:Y:S03]  /*7af0*/  HMMA.16816.F32.BF16 R4, R128, R16.reuse, RZ ;  /* 0x000000108004723c */ /* 0x088fe600000418ff */
[----:B-1----:R-:W-:Y:S03]  /*7b00*/  IMAD R231, R231, UR37, RZ ;  /* 0x00000025e7e77c24 */ /* 0x002fe6000f8e02ff */
[C---:B--2---:R-:W-:Y:S06]  /*7b10*/  HMMA.16816.F32.BF16 R8, R124.reuse, R16, RZ ;  /* 0x000000107c08723c */ /* 0x044fec00000418ff */
        /* <DEDUP_REMOVED lines=67> */
[C---:B------:R-:W-:Y:S01]  /*7f50*/  IMAD.U32 R196, R231.reuse, -0x40, RZ ;  /* 0xffffffc0e7c47824 */ /* 0x040fe200078e00ff */
        /* <DEDUP_REMOVED lines=10> */
[----:B------:R2:W5:Y:S01]  /*8000*/  @P0 LDG.E R244, desc[UR4][R212.64] ;  /* 0x00000004d4f40981 */ /* 0x000562000c1e1900 */
        /* <DEDUP_REMOVED lines=8> */
[----:B------:R-:W-:Y:S01]  /*8090*/  IMAD.SHL.U32 R197, R231, 0x10, RZ ;  /* 0x00000010e7c57824 */ /* 0x000fe200078e00ff */
[----:B------:R-:W-:Y:S05]  /*80a0*/  HMMA.16816.F32.BF16 R128, R200, R206, R128 ;  /* 0x000000cec880723c */ /* 0x000fea0000041880 */
[-C--:B------:R-:W-:Y:S01]  /*80b0*/  LEA R204, P1, R197, R228.reuse, 0x2 ;  /* 0x000000e4c5cc7211 */ /* 0x080fe200078210ff */
[C---:B------:R-:W-:Y:S02]  /*80c0*/  IMAD R210, R231.reuse, 0x18, RZ ;  /* 0x00000018e7d27824 */ /* 0x040fe400078e02ff */
[----:B------:R-:W-:Y:S03]  /*80d0*/  IMAD.SHL.U32 R209, R231, 0x20, RZ ;  /* 0x00000020e7d17824 */ /* 0x000fe600078e00ff */
[-C--:B------:R-:W-:Y:S01]  /*80e0*/  LEA.HI.X.SX32 R205, R197, R229.reuse, 0x2, P1 ;  /* 0x000000e5c5cd7211 */ /* 0x080fe200008f16ff */
[----:B------:R-:W-:Y:S01]  /*80f0*/  IMAD R211, R231, 0x30, RZ ;  /* 0x00000030e7d37824 */ /* 0x000fe200078e02ff */
[CC--:B------:R-:W-:Y:S03]  /*8100*/  LEA R208, P1, R209.reuse, R228.reuse, 0x2 ;  /* 0x000000e4d1d07211 */ /* 0x0c0fe600078210ff */
[----:B------:R4:W-:Y:S01]  /*8110*/  REDG.E.ADD.F32.FTZ.RN.STRONG.GPU desc[UR4][R204.64], R6 ;  /* 0x00000006cc0079a6 */ /* 0x0009e2000c10f384 */
[CC--:B-1----:R-:W-:Y:S02]  /*8120*/  LEA R4, P2, R210.reuse, R228.reuse, 0x2 ;  /* 0x000000e4d2047211 */ /* 0x0c2fe400078410ff */
[-C--:B------:R-:W-:Y:S02]  /*8130*/  LEA.HI.X.SX32 R209, R209, R229.reuse, 0x2, P1 ;  /* 0x000000e5d1d17211 */ /* 0x080fe400008f16ff */
        /* <DEDUP_REMOVED lines=8> */
[-C--:B-1----:R-:W-:Y:S02]  /*81c0*/  LEA.HI.X.SX32 R7, R211, R229.reuse, 0x2, P2 ;  /* 0x000000e5d3077211 */ /* 0x082fe400010f16ff */
        /* <DEDUP_REMOVED lines=10> */
[C---:B---3--:R-:W-:Y:S04]  /*8270*/  IMAD.IADD R7, R196.reuse, 0x1, R208 ;  /* 0x00000001c4077824 */ /* 0x048fe800078e02d0 */
[----:B------:R1:W-:Y:S01]  /*8280*/  REDG.E.ADD.F32.FTZ.RN.STRONG.GPU desc[UR4][R8.64], R18 ;  /* 0x00000012080079a6 */ /* 0x0003e2000c10f384 */
[C---:B----4-:R-:W-:Y:S01]  /*8290*/  IMAD.IADD R4, R196.reuse, 0x1, R7 ;  /* 0x00000001c4047824 */ /* 0x050fe200078e0207 */
[CC--:B------:R-:W-:Y:S03]  /*82a0*/  LEA R6, P2, R7.reuse, R228.reuse, 0x2 ;  /* 0x000000e407067211 */ /* 0x0c0fe600078410ff */
[----:B------:R-:W-:Y:S01]  /*82b0*/  IMAD.IADD R5, R196, 0x1, R4 ;  /* 0x00000001c4057824 */ /* 0x000fe200078e0204 */
[-C--:B------:R-:W-:Y:S02]  /*82c0*/  LEA.HI.X.SX32 R7, R7, R229.reuse, 0x2, P2 ;  /* 0x000000e507077211 */ /* 0x080fe400010f16ff */
[CC--:B--2---:R-:W-:Y:S03]  /*82d0*/  LEA R16, P1, R4.reuse, R228.reuse, 0x2 ;  /* 0x000000e404107211 */ /* 0x0c4fe600078210ff */
        /* <DEDUP_REMOVED lines=327> */
.L_x_654:
[----:B------:R-:W-:Y:S02]  /*9750*/  UISETP.GT.AND UP0, UPT, UR7, UR19, UPT ;  /* 0x000000130700728c */ /* 0x000fe4000bf04270 */
[----:B------:R-:W-:Y:S04]  /*9760*/  UIADD3 UR7, UR7, -0x1, URZ ;  /* 0xffffffff07077890 */ /* 0x000fe8000fffe03f */
[----:B------:R-:W-:Y:S11]  /*9770*/  PLOP3.LUT P0, PT, PT, PT, UP0, 0x80, 0x0 ;  /* 0x000000000000781c */ /* 0x000ff60003f0f008 */
[----:B------:R-:W-:Y:S02]  /*9780*/  @!UPT UIADD3 URZ, URZ, URZ, URZ ;  /* 0x0000003f3f3ff290 */ /* 0x000fe4000fffe03f */
[----:B------:R-:W-:Y:S05]  /*9790*/  @P0 BRA `(.L_x_655) ;  /* 0xffffffb400a40947 */ /* 0x000fea000383ffff */
[----:B------:R-:W2:Y:S01]  /*97a0*/  LDL R112, [R1+0x30] ;  /* 0x0000300001707983 */ /* 0x000ea20000100800 */
[----:B------:R-:W-:Y:S01]  /*97b0*/  ULDC UR7, c[0x0][0x38c] ;  /* 0x0000e30000077ab9 */ /* 0x000fe20000000800 */
[----:B------:R-:W-:Y:S02]  /*97c0*/  ULDC UR6, c[0x0][0x390] ;  /* 0x0000e40000067ab9 */ /* 0x000fe40000000800 */
[----:B------:R-:W3:Y:S01]  /*97d0*/  LDL R111, [R1+0x34] ;  /* 0x00003400016f7983 */ /* 0x000ee20000100800 */
        /* <DEDUP_REMOVED lines=199> */
[----:B------:R-:W-:Y:S01]  /*a450*/  PLOP3.LUT P0, PT, PT, PT, UP0, 0x80, 0x0 ;  /* 0x000000000000781c */ /* 0x000fe20003f0f008 */
[----:B------:R-:W-:Y:S01]  /*a460*/  @UP0 UMOV UR18, UR8 ;  /* 0x0000000800120c82 */ /* 0x000fe20008000000 */
[----:B--2---:R-:W-:Y:S04]  /*a470*/  STS [R112], R63 ;  /* 0x0000003f70007388 */ /* 0x004fe80000000800 */
[----:B------:R-:W-:Y:S04]  /*a480*/  STS [R112+0x400], R62 ;  /* 0x0004003e70007388 */ /* 0x000fe80000000800 */
[----:B---3--:R-:W-:Y:S04]  /*a490*/  STS [R111], R59 ;  /* 0x0000003b6f007388 */ /* 0x008fe80000000800 */
        /* <DEDUP_REMOVED lines=76> */
.L_x_656:
[----:B------:R-:W-:Y:S01]  /*a960*/  @UP0 UIADD3 UR14, UR34, UR40, URZ ;  /* 0x00000028220e0290 */ /* 0x000fe2000fffe03f */
[----:B------:R-:W-:Y:S01]  /*a970*/  @UP0 ULDC.64 UR8, c[0x0][0x458] ;  /* 0x0001160000080ab9 */ /* 0x000fe20000000a00 */
[----:B------:R-:W-:Y:S02]  /*a980*/  USHF.L.U32 UR11, UR20, 0x6, URZ ;  /* 0x00000006140b7899 */ /* 0x000fe4000800063f */
[----:B------:R-:W-:Y:S02]  /*a990*/  @UP0 UIMAD.WIDE.U32 UR12, UR14, UR8, URZ ;  /* 0x000000080e0c02a5 */ /* 0x000fe4000f8e003f */
[----:B------:R-:W-:-:S04]  /*a9a0*/  @UP0 UIMAD UR14, UR14, UR9, URZ ;  /* 0x000000090e0e02a4 */ /* 0x000fc8000f8e023f */
[----:B------:R-:W-:-:S03]  /*a9b0*/  @UP0 UIADD3 UR17, UR13, UR14, URZ ;  /* 0x0000000e0d110290 */ /* 0x000fc6000fffe03f */
[----:B------:R-:W-:Y:S01]  /*a9c0*/  @UP0 UMOV UR13, UR12 ;  /* 0x0000000c000d0c82 */ /* 0x000fe20008000000 */
[----:B------:R-:W-:Y:S08]  /*a9d0*/  @P0 BRA `(.L_x_657) ;  /* 0x0000000000340947 */ /* 0x000ff00003800000 */
        /* <DEDUP_REMOVED lines=13> */
.L_x_657:
        /* <DEDUP_REMOVED lines=13> */
[----:B------:R-:W-:-:S03]  /*ab80*/  USHF.R.S32.HI UR16, URZ, 0x1f, UR58 ;  /* 0x0000001f3f107899 */ /* 0x000fc6000801143a */
[----:B------:R-:W-:Y:S01]  /*ab90*/  IMAD.U32 R5, RZ, RZ, UR14 ;  /* 0x0000000eff057e24 */ /* 0x000fe2000f8e00ff */
[----:B------:R-:W-:Y:S01]  /*aba0*/  IADD3 R6, P0, R6, UR18, RZ ;  /* 0x0000001206067c10 */ /* 0x000fe2000ff1e0ff */
[----:B------:R-:W-:Y:S01]  /*abb0*/  ULDC.64 UR14, c[0x0][0x468] ;  /* 0x00011a00000e7ab9 */ /* 0x000fe20000000a00 */
[C---:B------:R-:W-:Y:S01]  /*abc0*/  ISETP.GE.AND P5, PT, R4.reuse, UR10, PT ;  /* 0x0000000a04007c0c */ /* 0x040fe2000bfa6270 */
[----:B------:R-:W-:Y:S01]  /*abd0*/  VIADD R10, R4, 0x20 ;  /* 0x00000020040a7836 */ /* 0x000fe20000000000 */
[----:B------:R-:W-:Y:S01]  /*abe0*/  UIMAD UR16, UR16, UR14, URZ ;  /* 0x0000000e101072a4 */ /* 0x000fe2000f8e023f */
[----:B------:R-:W-:Y:S01]  /*abf0*/  IADD3.X R7, R7, UR19, R5, P0, !PT ;  /* 0x0000001307077c10 */ /* 0x000fe200087fe405 */
[----:B------:R-:W-:Y:S01]  /*ac00*/  IMAD.U32 R5, RZ, RZ, UR14 ;  /* 0x0000000eff057e24 */ /* 0x000fe2000f8e00ff */
[----:B------:R1:W2:Y:S01]  /*ac10*/  LDS.128 R44, [R230+0x11000] ;  /* 0x01100000e62c7984 */ /* 0x0002a20000000c00 */
[----:B------:R-:W-:Y:S01]  /*ac20*/  UIMAD UR15, UR58, UR15, UR16 ;  /* 0x0000000f3a0f72a4 */ /* 0x000fe2000f8e0210 */
[----:B------:R-:W-:Y:S01]  /*ac30*/  ISETP.GE.AND P4, PT, R10, UR10, PT ;  /* 0x0000000a0a007c0c */ /* 0x000fe2000bf86270 */
[----:B------:R-:W-:Y:S01]  /*ac40*/  IMAD.WIDE.U32 R10, R5, UR58, R6 ;  /* 0x0000003a050a7c25 */ /* 0x000fe2000f8e0006 */
[----:B------:R1:W3:Y:S01]  /*ac50*/  LDS.128 R40, [R230+0x13000] ;  /* 0x01300000e6287984 */ /* 0x0002e20000000c00 */
[----:B------:R-:W-:-:S02]  /*ac60*/  SHF.R.S32.HI R64, RZ, 0x1f, R4 ;  /* 0x0000001fff407819 */ /* 0x000fc40000011404 */
        /* <DEDUP_REMOVED lines=30> */
.L_x_659:
[----:B------:R-:W-:Y:S05]  /*ae50*/  BSYNC B0 ;  /* 0x0000000000007941 */ /* 0x000fea0003800000 */
.L_x_658:
        /* <DEDUP_REMOVED lines=22> */
.L_x_661:
[----:B------:R-:W-:Y:S05]  /*afc0*/  BSYNC B0 ;  /* 0x0000000000007941 */ /* 0x000fea0003800000 */
.L_x_660:
        /* <DEDUP_REMOVED lines=38> */
.L_x_663:
[----:B------:R-:W-:Y:S05]  /*b230*/  BSYNC B0 ;  /* 0x0000000000007941 */ /* 0x000fea0003800000 */
.L_x_662:
        /* <DEDUP_REMOVED lines=21> */
.L_x_636:
[----:B------:R-:W-:Y:S05]  /*b390*/  BSYNC B1 ;  /* 0x0000000000017941 */ /* 0x000fea0003800000 */
.L_x_622:
[----:B-12---:R-:W2:Y:S04]  /*b3a0*/  LDL R5, [R1+0x44] ;  /* 0x0000440001057983 */ /* 0x006ea80000100800 */
[----:B------:R-:W3:Y:S01]  /*b3b0*/  LDL.LU R4, [R1+0x40] ;  /* 0x0000400001047983 */ /* 0x000ee20000300800 */
[----:B------:R-:W-:Y:S02]  /*b3c0*/  ULDC UR6, c[0x0][0xc] ;  /* 0x0000030000067ab9 */ /* 0x000fe40000000800 */
[----:B------:R-:W-:Y:S01]  /*b3d0*/  UIADD3 UR20, UR6, UR20, URZ ;  /* 0x0000001406147290 */ /* 0x000fe2000fffe03f */
[----:B--2---:R-:W-:Y:S02]  /*b3e0*/  R2UR UR8, R5 ;  /* 0x00000000050872ca */ /* 0x004fe400000e0000 */
[----:B---3--:R-:W-:-:S11]  /*b3f0*/  R2UR UR7, R4 ;  /* 0x00000000040772ca */ /* 0x008fd600000e0000 */
[----:B------:R-:W-:Y:S02]  /*b400*/  UISETP.GE.AND UP0, UPT, UR20, UR8, UPT ;  /* 0x000000081400728c */ /* 0x000fe4000bf06270 */
[----:B------:R-:W-:-:S04]  /*b410*/  UIADD3 UR7, UR7, 0x1, URZ ;  /* 0x0000000107077890 */ /* 0x000fc8000fffe03f */
[----:B------:R-:W-:Y:S02]  /*b420*/  PLOP3.LUT P0, PT, PT, PT, UP0, 0x80, 0x0 ;  /* 0x000000000000781c */ /* 0x000fe40003f0f008 */
[----:B------:R-:W-:-:S05]  /*b430*/  IMAD.U32 R4, RZ, RZ, UR7 ;  /* 0x00000007ff047e24 */ /* 0x000fca000f8e00ff */
[----:B------:R1:W-:Y:S06]  /*b440*/  STL [R1+0x40], R4 ;  /* 0x0000400401007387 */ /* 0x0003ec0000100800 */
[----:B------:R-:W-:Y:S05]  /*b450*/  @P0 BRA `(.L_x_664) ;  /* 0x0000000000040947 */ /* 0x000fea0003800000 */
[----:B------:R-:W-:Y:S05]  /*b460*/  BRA `(.L_x_665) ;  /* 0xffffff5400887947 */ /* 0x000fea000383ffff */
.L_x_664:
[----:B------:R-:W-:Y:S05]  /*b470*/  EXIT ;  /* 0x000000000000794d */ /* 0x000fea0003800000 */
.L_x_666:
        /* <DEDUP_REMOVED lines=16> */
.L_x_1049:


//--------------------- .text._ZN5flash44flash_bwd_dq_dk_dv_loop_seqk_parallel_kernelI23Flash_bwd_kernel_traitsILi256ELi64ELi64ELi8ELi4ELi2ELi2ELb0ELb1EN7cutlass10bfloat16_tE19Flash_kernel_traitsILi256ELi64ELi64ELi8ES3_EELb0ELb1ELb0ELb1ELb0ELb0ELb1EEEvNS_16Flash_bwd_paramsE --------------------------
	.section	.text._ZN5flash44flash_bwd_dq_dk_dv_loop_seqk_parallel_kernelI23Flash_bwd_kernel_traitsILi256ELi64ELi64ELi8ELi4ELi2ELi2ELb0ELb1EN7cutlass10bfloat16_tE19Flash_kernel_traitsILi256ELi64ELi64ELi8ES3_EELb0ELb1ELb0ELb1ELb0ELb0ELb1EEEvNS_16Flash_bwd_paramsE,"ax",@progbits
	.align	128
        .global         _ZN5flash44flash_bwd_dq_dk_dv_loop_seqk_parallel_kernelI23Flash_bwd_kernel_traitsILi256ELi64ELi64ELi8ELi4ELi2ELi2ELb0ELb1EN7cutlass10bfloat16_tE19Flash_kernel_traitsILi256ELi64ELi64ELi8ES3_EELb0ELb1ELb0ELb1ELb0ELb0ELb1EEEvNS_16Flash_bwd_paramsE
        .type           _ZN5flash44flash_bwd_dq_dk_dv_loop_seqk_parallel_kernelI23Flash_bwd_kernel_traitsILi256ELi64ELi64ELi8ELi4ELi2ELi2ELb0ELb1EN7cutlass10bfloat16_tE19Flash_kernel_traitsILi256ELi64ELi64ELi8ES3_EELb0ELb1ELb0ELb1ELb0ELb0ELb1EEEvNS_16Flash_bwd_paramsE,@function
        .size           _ZN5flash44flash_bwd_dq_dk_dv_loop_seqk_parallel_kernelI23Flash_bwd_kernel_traitsILi256ELi64ELi64ELi8ELi4ELi2ELi2ELb0ELb1EN7cutlass10bfloat16_tE19Flash_kernel_traitsILi256ELi64ELi64ELi8ES3_EELb0ELb1ELb0ELb1ELb0ELb0ELb1EEEvNS_16Flash_bwd_paramsE,(.L_x_1050 - _ZN5flash44flash_bwd_dq_dk_dv_loop_seqk_parallel_kernelI23Flash_bwd_kernel_traitsILi256ELi64ELi64ELi8ELi4ELi2ELi2ELb0ELb1EN7cutlass10bfloat16_tE19Flash_kernel_traitsILi256ELi64ELi64ELi8ES3_EELb0ELb1ELb0ELb1ELb0ELb0ELb1EEEvNS_16Flash_bwd_paramsE)
        .other          _ZN5flash44flash_bwd_dq_dk_dv_loop_seqk_parallel_kernelI23Flash_bwd_kernel_traitsILi256ELi64ELi64ELi8ELi4ELi2ELi2ELb0ELb1EN7cutlass10bfloat16_tE19Flash_kernel_traitsILi256ELi64ELi64ELi8ES3_EELb0ELb1ELb0ELb1ELb0ELb0ELb1EEEvNS_16Flash_bwd_paramsE,@"STO_CUDA_ENTRY STV_DEFAULT"
_ZN5flash44flash_bwd_dq_dk_dv_loop_seqk_parallel_kernelI23Flash_bwd_kernel_traitsILi256ELi64ELi64ELi8ELi4ELi2ELi2ELb0ELb1EN7cutlass10bfloat16_tE19Flash_kernel_traitsILi256ELi64ELi64ELi8ES3_EELb0ELb1ELb0ELb1ELb0ELb0ELb1EEEvNS_16Flash_bwd_paramsE:
.text._ZN5flash44flash_bwd_dq_dk_dv_loop_seqk_parallel_kernelI23Flash_bwd_kernel_traitsILi256ELi64ELi64ELi8ELi4ELi2ELi2ELb0ELb1EN7cutlass10bfloat16_tE19Flash_kernel_traitsILi256ELi64ELi64ELi8ES3_EELb0ELb1ELb0ELb1ELb0ELb0ELb1EEEvNS_16Flash_bwd_paramsE:
[----:B------:R-:W-:Y:S08]  /*0000*/  LDC R1, c[0x0][0x28] ;  /* 0x00000a00ff017b82 */ /* 0x000ff00000000800 */
[----:B------:R-:W1:Y:S01]  /*0010*/  S2UR UR19, SR_CTAID.X ;  /* 0x00000000001379c3 */ /* 0x000e620000002500 */
[----:B------:R-:W-:Y:S02]  /*0020*/  ULDC UR4, c[0x0][0x2c8] ;  /* 0x0000b20000047ab9 */ /* 0x000fe40000000800 */
[----:B------:R-:W-:-:S04]  /*0030*/  UIADD3 UR5, UR4, 0x3f, URZ ;  /* 0x0000003f04057890 */ /* 0x000fc8000fffe03f */
[----:B------:R-:W-:-:S04]  /*0040*/  USHF.R.S32.HI UR4, URZ, 0x1f, UR5 ;  /* 0x0000001f3f047899 */ /* 0x000fc80008011405 */
[----:B------:R-:W-:-:S04]  /*0050*/  ULEA.HI UR4, UR4, UR5, URZ, 0x6 ;  /* 0x0000000504047291 */ /* 0x000fc8000f8f303f */
[----:B------:R-:W-:-:S04]  /*0060*/  USHF.R.S32.HI UR61, URZ, 0x6, UR4 ;  /* 0x000000063f3d7899 */ /* 0x000fc80008011404 */
        /* <DEDUP_REMOVED lines=162> */
.L_x_711:
        /* <DEDUP_REMOVED lines=59> */
[----:B----4-:R-:W-:Y:S01]  /*0e40*/  @P1 R2UR UR20, R10 ;  /* 0x000000000a1412ca */ /* 0x010fe200000e0000 */
[----:B-1----:R-:W-:Y:S01]  /*0e50*/  USHF.L.U32 UR12, UR15, 0x6, URZ ;  /* 0x000000060f0c7899 */ /* 0x002fe2000800063f */
        /* <DEDUP_REMOVED lines=12> */
.L_x_667:
        /* <DEDUP_REMOVED lines=53> */
[----:B------:R-:W-:Y:S02]  /*1270*/  USEL UR46, UR24, UR14, !UP1 ;  /* 0x0000000e182e7287 */ /* 0x000fe4000c800000 */
[----:B------:R-:W-:Y:S01]  /*1280*/  UIADD3 UR42, UR25, UR42, URZ ;  /* 0x0000002a192a7290 */ /* 0x000fe2000fffe03f */
[----:B------:R-:W1:Y:S01]  /*1290*/  F2I.FTZ.U32.TRUNC.NTZ R7, R6 ;  /* 0x0000000600077305 */ /* 0x000e62000021f000 */
[----:B------:R-:W-:-:S02]  /*12a0*/  @UP0 UIADD3 UR18, UR20, UR39, URZ ;  /* 0x0000002714120290 */ /* 0x000fc4000fffe03f */
        /* <DEDUP_REMOVED lines=10> */
[----:B------:R-:W-:Y:S01]  /*1350*/  UIMAD UR30, UR5, UR29, URZ ;  /* 0x0000001d051e72a4 */ /* 0x000fe2000f8e023f */
[----:B------:R-:W-:Y:S01]  /*1360*/  IMAD R5, R5, R9, RZ ;  /* 0x0000000905057224 */ /* 0x000fe200078e02ff */
[----:B------:R-:W-:-:S02]  /*1370*/  @UP3 UIMAD UR18, UR47, UR50, URZ ;  /* 0x000000322f1232a4 */ /* 0x000fc4000f8e023f */
[----:B------:R-:W-:Y:S01]  /*1380*/  UIADD3 UR12, UR13, UR12, URZ ;  /* 0x0000000c0d0c7290 */ /* 0x000fe2000fffe03f */
[----:B------:R-:W-:Y:S01]  /*1390*/  IMAD.HI.U32 R5, R7, R5, R6 ;  /* 0x0000000507057227 */ /* 0x000fe200078e0006 */
[----:B------:R-:W-:Y:S01]  /*13a0*/  MOV R6, R8 ;  /* 0x0000000800067202 */ /* 0x000fe20000000f00 */
[----:B------:R-:W-:Y:S02]  /*13b0*/  ULOP3.LUT UR11, UR31, 0xffffffc0, URZ, 0xc0, !UPT ;  /* 0xffffffc01f0b7892 */ /* 0x000fe4000f8ec03f */
[----:B------:R-:W-:Y:S02]  /*13c0*/  @UP1 UIADD3 UR42, UR15, UR30, URZ ;  /* 0x0000001e0f2a1290 */ /* 0x000fe4000fffe03f */
[----:B------:R-:W-:Y:S01]  /*13d0*/  IMAD.HI.U32 R5, R5, R6, RZ ;  /* 0x0000000605057227 */ /* 0x000fe200078e00ff */
[----:B------:R-:W-:Y:S02]  /*13e0*/  @UP3 USEL UR18, UR18, UR5, !UP1 ;  /* 0x0000000512123287 */ /* 0x000fe4000c800000 */
[----:B------:R-:W-:Y:S01]  /*13f0*/  UIMAD UR21, UR8, UR12, UR21 ;  /* 0x0000000c081572a4 */ /* 0x000fe2000f8e0215 */
[----:B------:R-:W-:Y:S01]  /*1400*/  IMAD.MOV R7, RZ, RZ, -R5 ;  /* 0x000000ffff077224 */ /* 0x000fe200078e0a05 */
[----:B------:R-:W-:-:S02]  /*1410*/  UIMAD.WIDE.U32 UR14, UR8, UR5, URZ ;  /* 0x00000005080e72a5 */ /* 0x000fc4000f8e003f */
[----:B------:R-:W-:Y:S01]  /*1420*/  @!UP3 UIMAD UR12, UR47, UR59, UR55 ;  /* 0x0000003b2f0cb2a4 */ /* 0x000fe2000f8e0237 */
[C---:B------:R-:W-:Y:S01]  /*1430*/  IMAD R6, R9.reuse, R7, R6 ;  /* 0x0000000709067224 */ /* 0x040fe200078e0206 */
[----:B------:R-:W-:Y:S01]  /*1440*/  @UP3 ULDC UR13, c[0x0][0x2e4] ;  /* 0x0000b900000d3ab9 */ /* 0x000fe20000000800 */
[----:B------:R-:W-:Y:S02]  /*1450*/  UIADD3 UR11, UR11, -0x40, URZ ;  /* 0xffffffc00b0b7890 */ /* 0x000fe4000fffe03f */
[----:B------:R-:W-:Y:S01]  /*1460*/  @UP3 UIMAD UR30, UR55, UR13, UR18 ;  /* 0x0000000d371e32a4 */ /* 0x000fe2000f8e0212 */
[----:B------:R-:W-:Y:S01]  /*1470*/  ISETP.GT.U32.AND P1, PT, R9, R6, PT ;  /* 0x000000060900720c */ /* 0x000fe20003f24070 */
[----:B------:R-:W-:Y:S02]  /*1480*/  USEL UR54, UR24, UR14, !UP1 ;  /* 0x0000000e18367287 */ /* 0x000fe4000c800000 */
[----:B------:R-:W-:Y:S02]  /*1490*/  @!UP3 UIMAD UR30, UR12, UR50, URZ ;  /* 0x000000320c1eb2a4 */ /* 0x000fe4000f8e023f */
[----:B------:R-:W-:-:S02]  /*14a0*/  USHF.R.S32.HI UR24, URZ, 0x1f, UR11 ;  /* 0x0000001f3f187899 */ /* 0x000fc4000801140b */
[----:B------:R-:W-:Y:S01]  /*14b0*/  UIADD3 UR12, UP2, UR11, UR41, URZ ;  /* 0x000000290b0c7290 */ /* 0x000fe2000ff5e03f */
[----:B------:R-:W-:Y:S01]  /*14c0*/  ULDC.U8 UR22, c[0x0][0x480] ;  /* 0x0001200000167ab9 */ /* 0x000fe20000000000 */
[----:B------:R-:W-:Y:S02]  /*14d0*/  @UP0 UIADD3 UR35, UR20, UR39, URZ ;  /* 0x0000002714230290 */ /* 0x000fe4000fffe03f */
[----:B------:R-:W-:Y:S02]  /*14e0*/  UIADD3.X UR14, UR24, UR40, URZ, UP2, !UPT ;  /* 0x00000028180e7290 */ /* 0x000fe400097fe43f */
[----:B------:R-:W-:Y:S01]  /*14f0*/  @!P1 IMAD.IADD R6, R6, 0x1, -R9 ;  /* 0x0000000106069824 */ /* 0x000fe200078e0a09 */
[----:B------:R-:W-:Y:S01]  /*1500*/  @!P1 IADD3 R5, R5, 0x1, RZ ;  /* 0x0000000105059810 */ /* 0x000fe20007ffe0ff */
[----:B------:R-:W-:Y:S01]  /*1510*/  UIMAD UR13, UR9, UR12, URZ ;  /* 0x0000000c090d72a4 */ /* 0x000fe2000f8e023f */
        /* <DEDUP_REMOVED lines=14> */
[----:B------:R-:W-:Y:S01]  /*1600*/  UIADD3 UR50, UR25, UR21, URZ ;  /* 0x0000001519327290 */ /* 0x000fe2000fffe03f */
[----:B------:R-:W-:Y:S01]  /*1610*/  IMAD.MOV.U32 R18, RZ, RZ, R5 ;  /* 0x000000ffff127224 */ /* 0x000fe200078e0005 */
[----:B------:R-:W-:-:S02]  /*1620*/  @!UP1 UIADD3 UR43, UR37, UR33, URZ ;  /* 0x00000021252b9290 */ /* 0x000fc4000fffe03f */
[----:B------:R-:W-:Y:S02]  /*1630*/  USEL UR53, UR32, URZ, UP4 ;  /* 0x0000003f20357287 */ /* 0x000fe4000a000000 */
[----:B------:R-:W-:Y:S01]  /*1640*/  USHF.R.S32.HI UR48, URZ, 0x6, UR31 ;  /* 0x000000063f307899 */ /* 0x000fe2000801141f */
[----:B------:R-:W-:Y:S01]  /*1650*/  @!P2 IADD3 R18, -R18, RZ, RZ ;  /* 0x000000ff1212a210 */ /* 0x000fe20007ffe1ff */
[----:B------:R-:W-:Y:S01]  /*1660*/  @UP1 UIADD3 UR50, UR15, UR18, URZ ;  /* 0x000000120f321290 */ /* 0x000fe2000fffe03f */
[----:B------:R-:W-:Y:S01]  /*1670*/  @!P3 LOP3.LUT R18, RZ, R12, RZ, 0x33, !PT ;  /* 0x0000000cff12b212 */ /* 0x000fe200078e33ff */
[----:B------:R-:W-:Y:S02]  /*1680*/  USHF.R.S32.HI UR21, URZ, 0x1f, UR51 ;  /* 0x0000001f3f157899 */ /* 0x000fe40008011433 */
[----:B------:R-:W-:Y:S02]  /*1690*/  @UP0 UIADD3 UR35, UR9, UR35, URZ ;  /* 0x0000002309230290 */ /* 0x000fe4000fffe03f */
[----:B------:R-:W-:-:S02]  /*16a0*/  USEL UR52, UR52, URZ, UP4 ;  /* 0x0000003f34347287 */ /* 0x000fc4000a000000 */
        /* <DEDUP_REMOVED lines=17> */
.L_x_669:
        /* <DEDUP_REMOVED lines=13> */
.L_x_670:
        /* <DEDUP_REMOVED lines=11> */
.L_x_671:
[----:B------:R-:W-:-:S04]  /*1940*/  UIMAD UR5, UR47, UR59, UR55 ;  /* 0x0000003b2f0572a4 */ /* 0x000fc8000f8e0237 */
[----:B------:R-:W-:-:S12]  /*1950*/  UIMAD UR5, UR5, UR57, URZ ;  /* 0x00000039050572a4 */ /* 0x000fd8000f8e023f */
.L_x_672:
[----:B------:R-:W1:Y:S01]  /*1960*/  LDC.64 R6, c[0x0][0x420] ;  /* 0x00010800ff067b82 */ /* 0x000e620000000a00 */
[----:B------:R-:W-:Y:S01]  /*1970*/  UIMAD UR12, UR60, UR59, URZ ;  /* 0x0000003b3c0c72a4 */ /* 0x000fe2000f8e023f */
[----:B------:R-:W-:Y:S01]  /*1980*/  SHF.R.S32.HI R233, RZ, 0x1f, R232 ;  /* 0x0000001fffe97819 */ /* 0x000fe200000114e8 */
[----:B------:R-:W-:Y:S01]  /*1990*/  UIADD3 UR44, UR11, UR5, URZ ;  /* 0x000000050b2c7290 */ /* 0x000fe2000fffe03f */
[----:B------:R-:W-:Y:S01]  /*19a0*/  IADD3 R8, P0, R232, UR9, RZ ;  /* 0x00000009e8087c10 */ /* 0x000fe2000ff1e0ff */
[----:B------:R-:W-:Y:S01]  /*19b0*/  USHF.L.U32 UR5, UR12, 0x6, URZ ;  /* 0x000000060c057899 */ /* 0x000fe2000800063f */
[----:B------:R-:W-:Y:S01]  /*19c0*/  LEA.HI R10, R10, R11, RZ, 0x5 ;  /* 0x0000000b0a0a7211 */ /* 0x000fe200078f28ff */
[----:B------:R-:W-:Y:S01]  /*19d0*/  UIADD3 UR13, -UR10, UR38, UR34 ;  /* 0x000000260a0d7290 */ /* 0x000fe2000fffe122 */
[----:B------:R-:W-:Y:S01]  /*19e0*/  IADD3.X R9, R233, UR43, RZ, P0, !PT ;  /* 0x0000002be9097c10 */ /* 0x000fe200087fe4ff */
[----:B------:R-:W-:Y:S01]  /*19f0*/  UIADD3 UR45, UR11, UR30, URZ ;  /* 0x0000001e0b2d7290 */ /* 0x000fe2000fffe03f */
[----:B------:R-:W-:Y:S01]  /*1a00*/  IADD3 R16, P2, R4, UR11, RZ ;  /* 0x0000000b04107c10 */ /* 0x000fe2000ff5e0ff */
[----:B------:R-:W-:Y:S01]  /*1a10*/  ULDC UR14, c[0x0][0x398] ;  /* 0x0000e600000e7ab9 */ /* 0x000fe20000000800 */
[----:B------:R-:W-:Y:S01]  /*1a20*/  UIADD3 UR30, UP2, UP1, UR40, UR5, UR51 ;  /* 0x00000005281e7290 */ /* 0x000fe2000f95e033 */
[----:B------:R-:W-:Y:S01]  /*1a30*/  SHF.R.S32.HI R10, RZ, 0x5, R10 ;  /* 0x00000005ff0a7819 */ /* 0x000fe2000001140a */
[----:B------:R-:W-:Y:S01]  /*1a40*/  USHF.R.S32.HI UR5, URZ, 0x1f, UR5 ;  /* 0x0000001f3f057899 */ /* 0x000fe20008011405 */
[----:B------:R-:W-:Y:S01]  /*1a50*/  IADD3.X R14, R26, UR24, RZ, P2, !PT ;  /* 0x000000181a0e7c10 */ /* 0x000fe200097fe4ff */
[----:B------:R-:W-:Y:S01]  /*1a60*/  UIADD3 UR13, UR13, -UR14, URZ ;  /* 0x8000000e0d0d7290 */ /* 0x000fe2000fffe03f */
[----:B------:R-:W-:Y:S01]  /*1a70*/  IMAD.WIDE.U32 R12, R16, UR28, R232 ;  /* 0x0000001c100c7c25 */ /* 0x000fe2000f8e00e8 */
[----:B------:R-:W-:Y:S01]  /*1a80*/  USHF.R.S32.HI UR49, URZ, 0x1f, UR55 ;  /* 0x0000001f3f317899 */ /* 0x000fe20008011437 */
[----:B------:R-:W-:Y:S01]  /*1a90*/  BSSY B1, `(.L_x_668) ;  /* 0x00008e4000017945 */ /* 0x000fe20003800000 */
[----:B------:R-:W-:Y:S01]  /*1aa0*/  UIADD3.X UR5, UR18, UR5, UR21, UP2, UP1 ;  /* 0x0000000512057290 */ /* 0x000fe200097e2415 */
[----:B------:R-:W-:Y:S01]  /*1ab0*/  ULDC.64 UR14, c[0x0][0x428] ;  /* 0x00010a00000e7ab9 */ /* 0x000fe20000000a00 */
[----:B------:R-:W-:Y:S01]  /*1ac0*/  USHF.R.S32.HI UR18, URZ, 0x1f, UR13 ;  /* 0x0000001f3f127899 */ /* 0x000fe2000801140d */
[C---:B-1----:R-:W-:Y:S01]  /*1ad0*/  IMAD R5, R6.reuse, UR24, RZ ;  /* 0x0000001806057c24 */ /* 0x042fe2000f8e02ff */
[----:B------:R-:W-:Y:S01]  /*1ae0*/  ULDC.64 UR40, c[0x0][0x400] ;  /* 0x0001000000287ab9 */ /* 0x000fe20000000a00 */
[----:B------:R-:W-:Y:S01]  /*1af0*/  IMAD.WIDE.U32 R8, R6, UR11, R8 ;  /* 0x0000000b06087c25 */ /* 0x000fe2000f8e0008 */
[----:B------:R-:W-:Y:S01]  /*1b00*/  ULEA.HI UR18, UR18, UR13, URZ, 0x6 ;  /* 0x0000000d12127291 */ /* 0x000fe2000f8f303f */
[----:B------:R-:W-:Y:S01]  /*1b10*/  IADD3 R12, P2, R12, UR46, RZ ;  /* 0x0000002e0c0c7c10 */ /* 0x000fe2000ff5e0ff */
[----:B------:R-:W-:Y:S01]  /*1b20*/  ULDC.64 UR36, c[0x0][0x258] ;  /* 0x0000960000247ab9 */ /* 0x000fe20000000a00 */
[----:B------:R-:W-:Y:S01]  /*1b30*/  IMAD R11, R7, UR11, R5 ;  /* 0x0000000b070b7c24 */ /* 0x000fe2000f8e0205 */
[----:B------:R-:W-:Y:S01]  /*1b40*/  UIMAD UR11, UR49, UR14, URZ ;  /* 0x0000000e310b72a4 */ /* 0x000fe2000f8e023f */
[----:B------:R-:W-:Y:S01]  /*1b50*/  IMAD R5, R10, UR12, R252 ;  /* 0x0000000c0a057c24 */ /* 0x000fe2000f8e02fc */
[----:B------:R-:W-:Y:S01]  /*1b60*/  USHF.R.S32.HI UR18, URZ, 0x6, UR18 ;  /* 0x000000063f127899 */ /* 0x000fe20008011412 */
[----:B------:R-:W-:Y:S01]  /*1b70*/  IMAD R10, R14, UR28, RZ ;  /* 0x0000001c0e0a7c24 */ /* 0x000fe2000f8e02ff */
[----:B------:R-:W-:Y:S01]  /*1b80*/  UIMAD UR15, UR55, UR15, UR11 ;  /* 0x0000000f370f72a4 */ /* 0x000fe2000f8e020b */
[----:B------:R-:W-:Y:S01]  /*1b90*/  IMAD.IADD R9, R9, 0x1, R11 ;  /* 0x0000000109097824 */ /* 0x000fe200078e020b */
[----:B------:R-:W-:Y:S01]  /*1ba0*/  UIADD3 UR11, UP2, UP1, UR53, UR30, UR54 ;  /* 0x0000001e350b7290 */ /* 0x000fe2000f95e036 */
[----:B------:R-:W-:Y:S01]  /*1bb0*/  IMAD R20, R16, UR29, R10 ;  /* 0x0000001d10147c24 */ /* 0x000fe2000f8e020a */
[----:B------:R-:W-:Y:S01]  /*1bc0*/  UIMAD UR21, UR49, UR36, URZ ;  /* 0x00000024311572a4 */ /* 0x000fe2000f8e023f */
[----:B------:R-:W-:Y:S01]  /*1bd0*/  IMAD.U32 R15, RZ, RZ, UR14 ;  /* 0x0000000eff0f7e24 */ /* 0x000fe2000f8e00ff */
[----:B------:R-:W-:Y:S01]  /*1be0*/  UIADD3.X UR5, UR52, UR5, UR50, UP2, UP1 ;  /* 0x0000000534057290 */ /* 0x000fe200097e2432 */
[----:B------:R-:W-:Y:S01]  /*1bf0*/  IMAD.U32 R19, RZ, RZ, UR36 ;  /* 0x00000024ff137e24 */ /* 0x000fe2000f8e00ff */
[----:B------:R-:W-:Y:S01]  /*1c00*/  UISETP.LT.AND UP1, UPT, URZ, UR18, UPT ;  /* 0x000000123f00728c */ /* 0x000fe2000bf21270 */
[----:B------:R-:W-:Y:S01]  /*1c10*/  IADD3 R10, P0, R5, UR11, RZ ;  /* 0x0000000b050a7c10 */ /* 0x000fe2000ff1e0ff */
[----:B------:R-:W-:Y:S01]  /*1c20*/  IMAD.WIDE.U32 R8, R15, UR55, R8 ;  /* 0x000000370f087c25 */ /* 0x000fe2000f8e0008 */
[----:B------:R-:W-:Y:S01]  /*1c30*/  IADD3.X R13, R13, UR42, R20, P2, !PT ;  /* 0x0000002a0d0d7c10 */ /* 0x000fe200097fe414 */
[----:B------:R-:W-:Y:S01]  /*1c40*/  USEL UR18, URZ, UR18, !UP1 ;  /* 0x000000123f127287 */ /* 0x000fe2000c800000 */
[----:B------:R-:W-:Y:S01]  /*1c50*/  LEA.HI.X.SX32 R5, R5, UR5, 0x1, P0 ;  /* 0x0000000505057c11 */ /* 0x000fe200080f0eff */
[----:B------:R-:W-:Y:S01]  /*1c60*/  VIADD R11, R9, UR15 ;  /* 0x0000000f090b7c36 */ /* 0x000fe20008000000 */
[C---:B------:R-:W-:Y:S01]  /*1c70*/  LEA R204, P0, R10.reuse, UR40, 0x2 ;  /* 0x000000280acc7c11 */ /* 0x040fe2000f8010ff */
[----:B------:R-:W-:Y:S01]  /*1c80*/  UISETP.GT.AND UP1, UPT, UR48, UR18, UPT ;  /* 0x000000123000728c */ /* 0x000fe2000bf24270 */
[----:B------:R-:W-:Y:S01]  /*1c90*/  IMAD.WIDE.U32 R12, R19, UR55, R12 ;  /* 0x00000037130c7c25 */ /* 0x000fe2000f8e000c */
[----:B------:R-:W-:Y:S01]  /*1ca0*/  ULDC.64 UR12, c[0x0][0x478] ;  /* 0x00011e00000c7ab9 */ /* 0x000fe20000000a00 */
[----:B------:R-:W-:Y:S01]  /*1cb0*/  LEA.HI.X R205, R10, UR41, R5, 0x2, P0 ;  /* 0x000000290acd7c11 */ /* 0x000fe200080f1405 */
[----:B------:R-:W-:Y:S01]  /*1cc0*/  ULDC.64 UR50, c[0x0][0x2b0] ;  /* 0x0000ac0000327ab9 */ /* 0x000fe20000000a00 */
[----:B------:R-:W-:Y:S01]  /*1cd0*/  MOV R10, R8 ;  /* 0x00000008000a7202 */ /* 0x000fe20000000f00 */
[----:B------:R-:W-:Y:S01]  /*1ce0*/  IMAD R5, R26, R6, RZ ;  /* 0x000000061a057224 */ /* 0x000fe200078e02ff */
[----:B------:R-:W-:Y:S01]  /*1cf0*/  PLOP3.LUT P0, PT, PT, PT, UP1, 0x80, 0x0 ;  /* 0x000000000000781c */ /* 0x000fe20003f0f018 */
[----:B------:R-:W-:-:S02]  /*1d00*/  UIMAD UR21, UR55, UR37, UR21 ;  /* 0x00000025371572a4 */ /* 0x000fc4000f8e0215 */
[----:B------:R-:W-:Y:S01]  /*1d10*/  UIMAD.WIDE UR12, UR44, 0x4, UR12 ;  /* 0x000000042c0c78a5 */ /* 0x000fe2000f8e020c */
[C---:B------:R-:W-:Y:S01]  /*1d20*/  IMAD.WIDE.U32 R10, R4.reuse, R6, R10 ;  /* 0x00000006040a7225 */ /* 0x040fe200078e000a */
[----:B------:R-:W-:Y:S01]  /*1d30*/  UIMAD.WIDE UR36, UR45, 0x4, UR50 ;  /* 0x000000042d2478a5 */ /* 0x000fe2000f8e0232 */
[----:B------:R-:W-:Y:S02]  /*1d40*/  ULDC.64 UR26, c[0x0][0x210] ;  /* 0x00008400001a7ab9 */ /* 0x000fe40000000a00 */
[----:B------:R-:W-:Y:S01]  /*1d50*/  IMAD R5, R4, R7, R5 ;  /* 0x0000000704057224 */ /* 0x000fe200078e0205 */
[----:B------:R-:W-:Y:S01]  /*1d60*/  ULDC.64 UR24, c[0x0][0x3e0] ;  /* 0x0000f80000187ab9 */ /* 0x000fe20000000a00 */
[----:B------:R-:W-:Y:S01]  /*1d70*/  VIADD R21, R13, UR21 ;  /* 0x000000150d157c36 */ /* 0x000fe20008000000 */
[----:B------:R-:W-:Y:S01]  /*1d80*/  UMOV UR14, UR12 ;  /* 0x0000000c000e7c82 */ /* 0x000fe20008000000 */
[----:B------:R-:W-:Y:S01]  /*1d90*/  LEA R227, P3, R12, UR26, 0x1 ;  /* 0x0000001a0ce37c11 */ /* 0x000fe2000f8608ff */
[----:B------:R-:W-:Y:S01]  /*1da0*/  UIADD3 UR8, UR48, -0x1, URZ ;  /* 0xffffffff30087890 */ /* 0x000fe2000fffe03f */
[----:B------:R-:W-:Y:S01]  /*1db0*/  LEA R228, P2, R10, UR24, 0x1 ;  /* 0x000000180ae47c11 */ /* 0x000fe2000f8408ff */
[----:B------:R-:W-:Y:S01]  /*1dc0*/  UMOV UR12, UR36 ;  /* 0x00000024000c7c82 */ /* 0x000fe20008000000 */
[----:B------:R-:W-:Y:S01]  /*1dd0*/  IADD3 R17, R11, R5, RZ ;  /* 0x000000050b117210 */ /* 0x000fe20007ffe0ff */
        /* <DEDUP_REMOVED lines=23> */
.L_x_674:
        /* <DEDUP_REMOVED lines=20> */
.L_x_675:
        /* <DEDUP_REMOVED lines=38> */
.L_x_677:
[----:B------:R-:W-:Y:S05]  /*22f0*/  BSYNC B0 ;  /* 0x0000000000007941 */ /* 0x000fea0003800000 */
.L_x_676:
        /* <DEDUP_REMOVED lines=21> */
.L_x_679:
[----:B------:R-:W-:Y:S05]  /*2450*/  BSYNC B0 ;  /* 0x0000000000007941 */ /* 0x000fea0003800000 */
.L_x_678:
        /* <DEDUP_REMOVED lines=34> */
.L_x_681:
[----:B------:R-:W-:Y:S05]  /*2680*/  BSYNC B0 ;  /* 0x0000000000007941 */ /* 0x000fea0003800000 */
.L_x_680:
        /* <DEDUP_REMOVED lines=23> */
.L_x_673:
        /* <DEDUP_REMOVED lines=53> */
.L_x_684:
[----:B------:R-:W-:Y:S05]  /*2b50*/  BSYNC B0 ;  /* 0x0000000000007941 */ /* 0x000fea0003800000 */
.L_x_683:
        /* <DEDUP_REMOVED lines=45> */
.L_x_686:
[----:B------:R-:W-:Y:S05]  /*2e30*/  BSYNC B0 ;  /* 0x0000000000007941 */ /* 0x000fea0003800000 */
.L_x_685:
        /* <DEDUP_REMOVED lines=44> */
.L_x_688:
[----:B------:R-:W-:Y:S05]  /*3100*/  BSYNC B0 ;  /* 0x0000000000007941 */ /* 0x000fea0003800000 */
.L_x_687:
        /* <DEDUP_REMOVED lines=47> */
.L_x_690:
[----:B------:R-:W-:Y:S05]  /*3400*/  BSYNC B0 ;  /* 0x0000000000007941 */ /* 0x000fea0003800000 */
.L_x_689:
        /* <DEDUP_REMOVED lines=69> */
.L_x_692:
[----:B------:R-:W-:Y:S05]  /*3860*/  BSYNC B0 ;  /* 0x0000000000007941 */ /* 0x000fea0003800000 */
.L_x_691:
        /* <DEDUP_REMOVED lines=59> */
.L_x_694:
[----:B------:R-:W-:Y:S05]  /*3c20*/  BSYNC B0 ;  /* 0x0000000000007941 */ /* 0x000fea0003800000 */
.L_x_693:
        /* <DEDUP_REMOVED lines=64> */
.L_x_696:
[----:B------:R-:W-:Y:S05]  /*4030*/  BSYNC B0 ;  /* 0x0000000000007941 */ /* 0x000fea0003800000 */
.L_x_695:
        /* <DEDUP_REMOVED lines=57> */
.L_x_698:
[----:B------:R-:W-:Y:S05]  /*43d0*/  BSYNC B0 ;  /* 0x0000000000007941 */ /* 0x000fea0003800000 */
.L_x_697:
        /* <DEDUP_REMOVED lines=17> */
[----:B------:R-:W-:-:S04]  /*44f0*/  @UP1 UIADD3 UR5, UR17, UR5, URZ ;  /* 0x0000000511051290 */ /* 0x000fc8000fffe03f */
[----:B------:R-:W-:Y:S01]  /*4500*/  @UP1 ULEA.HI.X UR23, UR16, UR23, UR5, 0x2, UP0 ;  /* 0x0000001710171291 */ /* 0x000fe200080f1405 */
[----:B-1-3--:R-:W-:Y:S02]  /*4510*/  IMAD.U32 R4, RZ, RZ, UR22 ;  /* 0x00000016ff047e24 */ /* 0x00afe4000f8e00ff */
[----:B------:R-:W-:Y:S01]  /*4520*/  @UP1 ULDC UR5, c[0x0][0x2e8] ;  /* 0x0000ba0000051ab9 */ /* 0x000fe20000000800 */
[C---:B------:R-:W-:Y:S01]  /*4530*/  IMAD.SHL.U32 R243, R250.reuse, 0x4, RZ ;  /* 0x00000004faf37824 */ /* 0x040fe200078e00ff */
[----:B------:R-:W-:Y:S01]  /*4540*/  SHF.L.U64.HI R242, R250, 0x2, R251 ;  /* 0x00000002faf27819 */ /* 0x000fe200000102fb */
[----:B------:R-:W-:Y:S01]  /*4550*/  IMAD.U32 R5, RZ, RZ, UR23 ;  /* 0x00000017ff057e24 */ /* 0x000fe2000f8e00ff */
[----:B------:R-:W-:Y:S01]  /*4560*/  UIADD3 UR22, UR38, 0x40, UR34 ;  /* 0x0000004026167890 */ /* 0x000fe2000fffe022 */
[----:B------:R-:W-:Y:S02]  /*4570*/  CS2R R190, SRZ ;  /* 0x0000000000be7805 */ /* 0x000fe4000001ff00 */
[----:B------:R-:W-:-:S02]  /*4580*/  CS2R R188, SRZ ;  /* 0x0000000000bc7805 */ /* 0x000fc4000001ff00 */
[----:B------:R-:W-:Y:S01]  /*4590*/  CS2R R194, SRZ ;  /* 0x0000000000c27805 */ /* 0x000fe2000001ff00 */
[----:B------:R1:W3:Y:S01]  /*45a0*/  @P0 LDG.E R6, desc[UR6][R4.64] ;  /* 0x0000000604060981 */ /* 0x0002e2000c1e1900 */
        /* <DEDUP_REMOVED lines=24> */
[C---:B-1----:R-:W-:Y:S01]  /*4730*/  IMAD.SHL.U32 R4, R250.reuse, 0x4, RZ ;  /* 0x00000004fa047824 */ /* 0x042fe200078e00ff */
[----:B------:R-:W-:Y:S02]  /*4740*/  SHF.L.U64.HI R5, R250, 0x2, R251 ;  /* 0x00000002fa057819 */ /* 0x000fe400000102fb */
[----:B------:R-:W-:Y:S02]  /*4750*/  CS2R R144, SRZ ;  /* 0x0000000000907805 */ /* 0x000fe4000001ff00 */
[----:B------:R-:W-:Y:S02]  /*4760*/  CS2R R138, SRZ ;  /* 0x00000000008a7805 */ /* 0x000fe4000001ff00 */
[----:B------:R-:W-:Y:S02]  /*4770*/  CS2R R136, SRZ ;  /* 0x0000000000887805 */ /* 0x000fe4000001ff00 */
[----:B------:R-:W-:-:S02]  /*4780*/  IADD3 R4, P1, R4, UR12, RZ ;  /* 0x0000000c04047c10 */ /* 0x000fc4000ff3e0ff */
[----:B------:R-:W-:Y:S02]  /*4790*/  CS2R R134, SRZ ;  /* 0x0000000000867805 */ /* 0x000fe4000001ff00 */
[----:B------:R-:W-:Y:S02]  /*47a0*/  CS2R R132, SRZ ;  /* 0x0000000000847805 */ /* 0x000fe4000001ff00 */
[----:B------:R-:W-:Y:S02]  /*47b0*/  CS2R R78, SRZ ;  /* 0x00000000004e7805 */ /* 0x000fe4000001ff00 */
[----:B------:R-:W-:Y:S02]  /*47c0*/  IADD3.X R5, R5, UR11, RZ, P1, !PT ;  /* 0x0000000b05057c10 */ /* 0x000fe40008ffe4ff */
[----:B------:R-:W-:Y:S02]  /*47d0*/  CS2R R76, SRZ ;  /* 0x00000000004c7805 */ /* 0x000fe4000001ff00 */
[----:B------:R-:W-:-:S02]  /*47e0*/  CS2R R82, SRZ ;  /* 0x0000000000527805 */ /* 0x000fc4000001ff00 */
        /* <DEDUP_REMOVED lines=31> */
[----:B-1----:R-:W3:Y:S01]  /*49e0*/  @P0 MUFU.RCP R4, UR5 ;  /* 0x0000000500040d08 */ /* 0x002ee20008001000 */
[----:B------:R-:W-:Y:S01]  /*49f0*/  IMAD.U32 R5, RZ, RZ, UR38 ;  /* 0x00000026ff057e24 */ /* 0x000fe2000f8e00ff */
[----:B------:R-:W-:Y:S01]  /*4a00*/  UMOV UR5, URZ ;  /* 0x0000003f00057c82 */ /* 0x000fe20008000000 */
[----:B------:R-:W-:Y:S01]  /*4a10*/  ULDC UR23, c[0x0][0x2dc] ;  /* 0x0000b70000177ab9 */ /* 0x000fe20000000800 */
[----:B------:R-:W-:Y:S01]  /*4a20*/  UIADD3 UR22, UR22, -UR10, URZ ;  /* 0x8000000a16167290 */ /* 0x000fe2000fffe03f */
        /* <DEDUP_REMOVED lines=9> */
[----:B------:R-:W-:Y:S01]  /*4ac0*/  I2FP.F32.S32 R244, R4 ;  /* 0x0000000400f47245 */ /* 0x000fe20000201400 */
[----:B--2---:R-:W-:-:S06]  /*4ad0*/  ULDC UR9, c[0x0][0x39c] ;  /* 0x0000e70000097ab9 */ /* 0x004fcc0000000800 */
.L_x_701:
[----:B------:R-:W0:Y:S01]  /*4ae0*/  LDGDEPBAR ;  /* 0x00000000000079af */ /* 0x000e220000000000 */
[----:B------:R-:W-:Y:S01]  /*4af0*/  USHF.L.U32 UR15, UR8, 0x6, URZ ;  /* 0x00000006080f7899 */ /* 0x000fe2000800063f */
[----:B-----5:R-:W-:Y:S01]  /*4b00*/  FSETP.NEU.FTZ.AND P1, PT, R237, -INF , PT ;  /* 0xff800000ed00780b */ /* 0x020fe20003f3d000 */
[----:B------:R-:W-:Y:S01]  /*4b10*/  USHF.L.U32 UR17, UR19, 0x6, URZ ;  /* 0x0000000613117899 */ /* 0x000fe2000800063f */
[----:B------:R-:W-:Y:S01]  /*4b20*/  MOV R196, 0x8 ;  /* 0x0000000800c47802 */ /* 0x000fe20000000f00 */
[----:B------:R-:W-:Y:S02]  /*4b30*/  UISETP.GE.AND UP0, UPT, UR15, UR22, UPT ;  /* 0x000000160f00728c */ /* 0x000fe4000bf06270 */
[----:B------:R-:W-:Y:S04]  /*4b40*/  UIADD3 UR17, UR17, 0x40, URZ ;  /* 0x0000004011117890 */ /* 0x000fe8000fffe03f */
[----:B------:R-:W-:Y:S06]  /*4b50*/  UISETP.LT.AND UP0, UPT, UR17, UR10, UP0 ;  /* 0x0000000a1100728c */ /* 0x000fec0008701270 */
[----:B------:R-:W-:Y:S01]  /*4b60*/  PLOP3.LUT P0, PT, PT, PT, UP0, 0x80, 0x0 ;  /* 0x000000000000781c */ /* 0x000fe20003f0f008 */
[----:B------:R-:W-:Y:S01]  /*4b70*/  UISETP.GT.AND UP0, UPT, UR8, UR18, UPT ;  /* 0x000000120800728c */ /* 0x000fe2000bf04270 */
[----:B------:R-:W-:Y:S04]  /*4b80*/  DEPBAR.LE SB0, 0x0 ;  /* 0x000080000000791a */ /* 0x000fe80000000000 */
[----:B------:R-:W-:Y:S06]  /*4b90*/  BAR.SYNC.DEFER_BLOCKING 0x0 ;  /* 0x0000000000007b1d */ /* 0x000fec0000010000 */
[----:B------:R-:W-:Y:S05]  /*4ba0*/  LDSM.16.M88.4 R16, [R210] ;  /* 0x00000000d210783b */ /* 0x000fea0000000200 */
[----:B-1----:R-:W1:Y:S05]  /*4bb0*/  LDSM.16.M88.4 R8, [R3+UR4+0x10000] ;  /* 0x010000040308783b */ /* 0x002e6a0008000200 */
        /* <DEDUP_REMOVED lines=113> */
[----:B------:R2:W3:Y:S02]  /*52d0*/  MUFU.TANH R123, R4 ;  /* 0x00000004007b7308 */ /* 0x0004e40000002400 */
[----:B------:R-:W-:Y:S01]  /*52e0*/  FMUL.FTZ R10, R10, UR9 ;  /* 0x000000090a0a7c20 */ /* 0x000fe20008410000 */
[----:B------:R-:W-:Y:S01]  /*52f0*/  FMUL.FTZ R8, R8, UR9 ;  /* 0x0000000908087c20 */ /* 0x000fe20008410000 */
[----:B------:R-:W-:Y:S01]  /*5300*/  FMUL.FTZ R9, R9, UR9 ;  /* 0x0000000909097c20 */ /* 0x000fe20008410000 */
[----:B------:R-:W-:Y:S01]  /*5310*/  FMUL.FTZ R11, R11, UR9 ;  /* 0x000000090b0b7c20 */ /* 0x000fe20008410000 */
[C---:B-1----:R-:W-:Y:S04]  /*5320*/  HMMA.16816.F32.BF16 R12, R108.reuse, R84, R12 ;  /* 0x000000546c0c723c */ /* 0x042fe8000004180c */
[----:B------:R1:W-:Y:S02]  /*5330*/  MUFU.TANH R130, R10 ;  /* 0x0000000a00827308 */ /* 0x0003e40000002400 */
[----:B------:R-:W-:Y:S08]  /*5340*/  HMMA.16816.F32.BF16 R16, R108, R86, R16 ;  /* 0x000000566c10723c */ /* 0x000ff00000041810 */
[----:B------:R4:W-:Y:S03]  /*5350*/  MUFU.TANH R129, R11 ;  /* 0x0000000b00817308 */ /* 0x0009e60000002400 */
[----:B--2---:R-:W-:Y:S07]  /*5360*/  MOV R4, UR19 ;  /* 0x0000001300047c02 */ /* 0x004fee0008000f00 */
[----:B------:R2:W-:Y:S01]  /*5370*/  MUFU.TANH R121, R8 ;  /* 0x0000000800797308 */ /* 0x0005e20000002400 */
[----:B------:R-:W-:Y:S02]  /*5380*/  LEA R4, R4, R248, 0x6 ;  /* 0x000000f804047211 */ /* 0x000fe400078e30ff */
[----:B-1----:R-:W-:Y:S01]  /*5390*/  @!P0 IADD3 R10, R247, UR15, RZ ;  /* 0x0000000ff70a8c10 */ /* 0x002fe2000fffe0ff */
[----:B------:R-:W-:Y:S06]  /*53a0*/  FMUL.FTZ R12, R12, UR9 ;  /* 0x000000090c0c7c20 */ /* 0x000fec0008410000 */
[----:B------:R1:W3:Y:S01]  /*53b0*/  MUFU.TANH R131, R6 ;  /* 0x0000000600837308 */ /* 0x0002e20000002400 */
[----:B----4-:R-:W-:Y:S01]  /*53c0*/  I2FP.F32.S32 R11, R4 ;  /* 0x00000004000b7245 */ /* 0x010fe20000201400 */
[----:B------:R-:W-:Y:S01]  /*53d0*/  FMUL.FTZ R13, R13, UR9 ;  /* 0x000000090d0d7c20 */ /* 0x000fe20008410000 */
[----:B------:R-:W-:Y:S01]  /*53e0*/  FMUL.FTZ R14, R14, UR9 ;  /* 0x000000090e0e7c20 */ /* 0x000fe20008410000 */
[----:B------:R-:W-:Y:S01]  /*53f0*/  FMUL.FTZ R15, R15, UR9 ;  /* 0x000000090f0f7c20 */ /* 0x000fe20008410000 */
[----:B------:R-:W-:Y:S01]  /*5400*/  FMUL.FTZ R16, R16, UR9 ;  /* 0x0000000910107c20 */ /* 0x000fe20008410000 */
[----:B------:R-:W-:Y:S01]  /*5410*/  FMUL.FTZ R17, R17, UR9 ;  /* 0x0000000911117c20 */ /* 0x000fe20008410000 */
[----:B------:R-:W-:Y:S03]  /*5420*/  FMUL.FTZ R18, R18, UR9 ;  /* 0x0000000912127c20 */ /* 0x000fe60008410000 */
[----:B------:R3:W-:Y:S01]  /*5430*/  MUFU.TANH R128, R7 ;  /* 0x0000000700807308 */ /* 0x0007e20000002400 */
[----:B--2---:R-:W-:Y:S01]  /*5440*/  @!P0 VIMNMX R8, R10, UR10, PT ;  /* 0x0000000a0a088c48 */ /* 0x004fe2000bfe0100 */
[----:B------:R-:W-:Y:S03]  /*5450*/  FMUL.FTZ R19, R19, UR9 ;  /* 0x0000000913137c20 */ /* 0x000fe60008410000 */
[----:B------:R-:W-:Y:S05]  /*5460*/  @!P0 ISETP.GE.AND P2, PT, R4, R8, PT ;  /* 0x000000080400820c */ /* 0x000fea0003f46270 */
[----:B------:R2:W-:Y:S01]  /*5470*/  MUFU.TANH R118, R12 ;  /* 0x0000000c00767308 */ /* 0x0005e20000002400 */
[----:B-1----:R-:W-:Y:S05]  /*5480*/  FMUL.FTZ R6, R237, 1.4426950216293334961 ;  /* 0x3fb8aa3bed067820 */ /* 0x002fea0000410000 */
[----:B------:R-:W-:Y:S04]  /*5490*/  FSEL R6, R6, RZ, P1 ;  /* 0x000000ff06067208 */ /* 0x000fe80000800000 */
[----:B------:R1:W-:Y:S01]  /*54a0*/  MUFU.TANH R120, R9 ;  /* 0x0000000900787308 */ /* 0x0003e20000002400 */
[----:B---3--:R-:W-:Y:S01]  /*54b0*/  FFMA.FTZ R7, R11, UR5, R123 ;  /* 0x000000050b077c23 */ /* 0x008fe2000801007b */
[----:B------:R-:W-:Y:S04]  /*54c0*/  FSETP.NEU.FTZ.AND P1, PT, R238, -INF , PT ;  /* 0xff800000ee00780b */ /* 0x000fe80003f3d000 */
[----:B------:R-:W-:Y:S04]  /*54d0*/  @!P0 FSEL R7, R7, -INF , !P2 ;  /* 0xff80000007078808 */ /* 0x000fe80005000000 */
[----:B------:R-:W3:Y:S01]  /*54e0*/  MUFU.TANH R122, R5 ;  /* 0x00000005007a7308 */ /* 0x000ee20000002400 */
[----:B--2---:R-:W-:Y:S01]  /*54f0*/  FFMA.FTZ R12, R7, UR16, -R6 ;  /* 0x00000010070c7c23 */ /* 0x004fe20008010806 */
[----:B------:R-:W-:Y:S01]  /*5500*/  @!P0 VIADDMNMX R7, R10, R196, UR10, PT ;  /* 0x0000000a0a078e46 */ /* 0x000fe2000b8001c4 */
[----:B------:R-:W-:Y:S07]  /*5510*/  FFMA.FTZ R10, R11, UR5, R131 ;  /* 0x000000050b0a7c23 */ /* 0x000fee0008010083 */
[----:B------:R2:W-:Y:S01]  /*5520*/  MUFU.EX2 R203, R12 ;  /* 0x0000000c00cb7308 */ /* 0x0005e20000000800 */
[C---:B-1----:R-:W-:Y:S02]  /*5530*/  @!P0 IADD3 R9, R4.reuse, 0x1, RZ ;  /* 0x0000000104098810 */ /* 0x042fe40007ffe0ff */
[-C--:B------:R-:W-:Y:S02]  /*5540*/  @!P0 ISETP.GE.AND P3, PT, R4, R7.reuse, PT ;  /* 0x000000070400820c */ /* 0x080fe40003f66270 */
[----:B------:R-:W-:Y:S02]  /*5550*/  @!P0 ISETP.GE.AND P2, PT, R9, R8, PT ;  /* 0x000000080900820c */ /* 0x000fe40003f46270 */
[----:B------:R-:W-:Y:S03]  /*5560*/  @!P0 FSEL R10, R10, -INF , !P3 ;  /* 0xff8000000a0a8808 */ /* 0x000fe60005800000 */
[----:B------:R-:W1:Y:S01]  /*5570*/  MUFU.TANH R119, R13 ;  /* 0x0000000d00777308 */ /* 0x000e620000002400 */
[----:B---3--:R-:W-:Y:S05]  /*5580*/  FFMA.FTZ R5, R244, UR5, R122 ;  /* 0x00000005f4057c23 */ /* 0x008fea000801007a */
[----:B------:R-:W-:Y:S02]  /*5590*/  @!P0 FSEL R5, R5, -INF , !P2 ;  /* 0xff80000005058808 */ /* 0x000fe40005000000 */
[----:B------:R-:W-:Y:S01]  /*55a0*/  @!P0 ISETP.GE.AND P2, PT, R9, R7, PT ;  /* 0x000000070900820c */ /* 0x000fe20003f46270 */
[----:B--2---:R-:W-:Y:S01]  /*55b0*/  FMUL.FTZ R12, R238, 1.4426950216293334961 ;  /* 0x3fb8aa3bee0c7820 */ /* 0x004fe20000410000 */
[----:B------:R-:W-:Y:S01]  /*55c0*/  FFMA.FTZ R9, R244, UR5, R128 ;  /* 0x00000005f4097c23 */ /* 0x000fe20008010080 */
[----:B------:R-:W-:Y:S01]  /*55d0*/  FFMA.FTZ R11, R5, UR16, -R6 ;  /* 0x00000010050b7c23 */ /* 0x000fe20008010806 */
[----:B------:R2:W3:Y:S02]  /*55e0*/  MUFU.TANH R127, R14 ;  /* 0x0000000e007f7308 */ /* 0x0004e40000002400 */
[----:B------:R-:W-:Y:S02]  /*55f0*/  FSEL R5, R12, RZ, P1 ;  /* 0x000000ff0c057208 */ /* 0x000fe40000800000 */
[----:B------:R-:W-:Y:S02]  /*5600*/  @!P0 FSEL R9, R9, -INF , !P2 ;  /* 0xff80000009098808 */ /* 0x000fe40005000000 */
[----:B------:R-:W-:Y:S01]  /*5610*/  IADD3 R12, R4, 0x9, RZ ;  /* 0x00000009040c7810 */ /* 0x000fe20007ffe0ff */
[--C-:B------:R-:W-:Y:S03]  /*5620*/  FFMA.FTZ R10, R10, UR16, -R5.reuse ;  /* 0x000000100a0a7c23 */ /* 0x100fe60008010805 */
[----:B------:R4:W-:Y:S01]  /*5630*/  MUFU.EX2 R200, R11 ;  /* 0x0000000b00c87308 */ /* 0x0009e20000000800 */
[----:B------:R-:W-:Y:S09]  /*5640*/  FFMA.FTZ R9, R9, UR16, -R5 ;  /* 0x0000001009097c23 */ /* 0x000ff20008010805 */
[----:B------:R1:W-:Y:S01]  /*5650*/  MUFU.EX2 R226, R10 ;  /* 0x0000000a00e27308 */ /* 0x0003e20000000800 */
[----:B--2---:R-:W-:Y:S09]  /*5660*/  I2FP.F32.S32 R14, R12 ;  /* 0x0000000c000e7245 */ /* 0x004ff20000201400 */
[----:B------:R2:W-:Y:S01]  /*5670*/  MUFU.EX2 R225, R9 ;  /* 0x0000000900e17308 */ /* 0x0005e20000000800 */
[C---:B----4-:R-:W-:Y:S04]  /*5680*/  IADD3 R11, R4.reuse, 0x8, RZ ;  /* 0x00000008040b7810 */ /* 0x050fe80007ffe0ff */
[----:B------:R-:W-:Y:S02]  /*5690*/  I2FP.F32.S32 R13, R11 ;  /* 0x0000000b000d7245 */ /* 0x000fe40000201400 */
[CC--:B------:R-:W-:Y:S03]  /*56a0*/  @!P0 ISETP.GE.AND P1, PT, R11.reuse, R8.reuse, PT ;  /* 0x000000080b00820c */ /* 0x0c0fe60003f26270 */
[----:B------:R-:W4:Y:S01]  /*56b0*/  MUFU.TANH R126, R15 ;  /* 0x0000000f007e7308 */ /* 0x000f220000002400 */
[-C--:B------:R-:W-:Y:S01]  /*56c0*/  @!P0 ISETP.GE.AND P2, PT, R11, R7.reuse, PT ;  /* 0x000000070b00820c */ /* 0x080fe20003f46270 */
[C---:B-1----:R-:W-:Y:S01]  /*56d0*/  FFMA.FTZ R10, R13.reuse, UR5, R121 ;  /* 0x000000050d0a7c23 */ /* 0x042fe20008010079 */
[----:B------:R-:W-:Y:S01]  /*56e0*/  FFMA.FTZ R13, R13, UR5, R130 ;  /* 0x000000050d0d7c23 */ /* 0x000fe20008010082 */
[----:B------:R-:W-:Y:S03]  /*56f0*/  IADD3 R11, R4, 0x11, RZ ;  /* 0x00000011040b7810 */ /* 0x000fe60007ffe0ff */
[----:B------:R-:W-:Y:S03]  /*5700*/  @!P0 FSEL R10, R10, -INF , !P1 ;  /* 0xff8000000a0a8808 */ /* 0x000fe60004800000 */
[----:B------:R-:W1:Y:S01]  /*5710*/  MUFU.TANH R117, R16 ;  /* 0x0000001000757308 */ /* 0x000e620000002400 */
[----:B--2---:R-:W-:Y:S01]  /*5720*/  FFMA.FTZ R9, R14, UR5, R120 ;  /* 0x000000050e097c23 */ /* 0x004fe20008010078 */
[----:B------:R-:W-:Y:S01]  /*5730*/  @!P0 ISETP.GE.AND P1, PT, R12, R8, PT ;  /* 0x000000080c00820c */ /* 0x000fe20003f26270 */
[--C-:B------:R-:W-:Y:S01]  /*5740*/  FFMA.FTZ R10, R10, UR16, -R6.reuse ;  /* 0x000000100a0a7c23 */ /* 0x100fe20008010806 */
[----:B------:R-:W-:Y:S02]  /*5750*/  @!P0 FSEL R13, R13, -INF , !P2 ;  /* 0xff8000000d0d8808 */ /* 0x000fe40005000000 */
[----:B------:R-:W-:Y:S04]  /*5760*/  @!P0 FSEL R9, R9, -INF , !P1 ;  /* 0xff80000009098808 */ /* 0x000fe80004800000 */
[----:B------:R2:W-:Y:S01]  /*5770*/  MUFU.EX2 R202, R10 ;  /* 0x0000000a00ca7308 */ /* 0x0005e20000000800 */
[-C--:B------:R-:W-:Y:S01]  /*5780*/  @!P0 ISETP.GE.AND P1, PT, R12, R7.reuse, PT ;  /* 0x000000070c00820c */ /* 0x080fe20003f26270 */
[----:B------:R-:W-:Y:S01]  /*5790*/  FFMA.FTZ R12, R13, UR16, -R5 ;  /* 0x000000100d0c7c23 */ /* 0x000fe20008010805 */
[----:B------:R-:W-:Y:S07]  /*57a0*/  FFMA.FTZ R9, R9, UR16, -R6 ;  /* 0x0000001009097c23 */ /* 0x000fee0008010806 */
[----:B------:R3:W-:Y:S10]  /*57b0*/  MUFU.EX2 R199, R9 ;  /* 0x0000000900c77308 */ /* 0x0007f40000000800 */
[----:B------:R4:W-:Y:S01]  /*57c0*/  MUFU.EX2 R224, R12 ;  /* 0x0000000c00e07308 */ /* 0x0009e20000000800 */
[----:B--2---:R-:W-:Y:S04]  /*57d0*/  IADD3 R10, R4, 0x10, RZ ;  /* 0x00000010040a7810 */ /* 0x004fe80007ffe0ff */
[----:B------:R-:W-:Y:S02]  /*57e0*/  I2FP.F32.S32 R13, R10 ;  /* 0x0000000a000d7245 */ /* 0x000fe40000201400 */
[----:B------:R-:W-:Y:S03]  /*57f0*/  @!P0 ISETP.GE.AND P2, PT, R10, R7, PT ;  /* 0x000000070a00820c */ /* 0x000fe60003f46270 */
[----:B------:R-:W-:Y:S01]  /*5800*/  MUFU.TANH R116, R17 ;  /* 0x0000001100747308 */ /* 0x000fe20000002400 */
[----:B---3--:R-:W-:Y:S01]  /*5810*/  FFMA.FTZ R9, R14, UR5, R129 ;  /* 0x000000050e097c23 */ /* 0x008fe20008010081 */
[----:B------:R-:W-:Y:S04]  /*5820*/  I2FP.F32.S32 R14, R11 ;  /* 0x0000000b000e7245 */ /* 0x000fe80000201400 */
[----:B------:R-:W-:Y:S02]  /*5830*/  @!P0 FSEL R9, R9, -INF , !P1 ;  /* 0xff80000009098808 */ /* 0x000fe40004800000 */
[-C--:B------:R-:W-:Y:S01]  /*5840*/  @!P0 ISETP.GE.AND P1, PT, R10, R8.reuse, PT ;  /* 0x000000080a00820c */ /* 0x080fe20003f26270 */
[----:B----4-:R-:W-:Y:S01]  /*5850*/  FFMA.FTZ R12, R13, UR5, R118 ;  /* 0x000000050d0c7c23 */ /* 0x010fe20008010076 */
[----:B------:R-:W-:Y:S01]  /*5860*/  IADD3 R10, R4, 0x19, RZ ;  /* 0x00000019040a7810 */ /* 0x000fe20007ffe0ff */
[----:B------:R-:W-:Y:S01]  /*5870*/  FFMA.FTZ R9, R9, UR16, -R5 ;  /* 0x0000001009097c23 */ /* 0x000fe20008010805 */
[----:B------:R-:W2:Y:S02]  /*5880*/  MUFU.TANH R125, R18 ;  /* 0x00000012007d7308 */ /* 0x000ea40000002400 */
[----:B------:R-:W-:Y:S02]  /*5890*/  @!P0 FSEL R12, R12, -INF , !P1 ;  /* 0xff8000000c0c8808 */ /* 0x000fe40004800000 */
[----:B------:R-:W-:Y:S03]  /*58a0*/  @!P0 ISETP.GE.AND P1, PT, R11, R8, PT ;  /* 0x000000080b00820c */ /* 0x000fe60003f26270 */
[--C-:B------:R-:W-:Y:S03]  /*58b0*/  FFMA.FTZ R12, R12, UR16, -R6.reuse ;  /* 0x000000100c0c7c23 */ /* 0x100fe60008010806 */
[----:B------:R3:W-:Y:S10]  /*58c0*/  MUFU.EX2 R223, R9 ;  /* 0x0000000900df7308 */ /* 0x0007f40000000800 */
[----:B------:R4:W-:Y:S10]  /*58d0*/  MUFU.EX2 R201, R12 ;  /* 0x0000000c00c97308 */ /* 0x0009f40000000800 */
[----:B------:R-:W2:Y:S01]  /*58e0*/  MUFU.TANH R124, R19 ;  /* 0x00000013007c7308 */ /* 0x000ea20000002400 */
[----:B---3--:R-:W-:Y:S05]  /*58f0*/  FFMA.FTZ R9, R14, UR5, R119 ;  /* 0x000000050e097c23 */ /* 0x008fea0008010077 */
[----:B------:R-:W-:Y:S02]  /*5900*/  @!P0 FSEL R9, R9, -INF , !P1 ;  /* 0xff80000009098808 */ /* 0x000fe40004800000 */
[-C--:B------:R-:W-:Y:S01]  /*5910*/  @!P0 ISETP.GE.AND P1, PT, R11, R7.reuse, PT ;  /* 0x000000070b00820c */ /* 0x080fe20003f26270 */
[----:B----4-:R-:W-:Y:S01]  /*5920*/  FFMA.FTZ R12, R13, UR5, R127 ;  /* 0x000000050d0c7c23 */ /* 0x010fe2000801007f */
[----:B------:R-:W-:Y:S01]  /*5930*/  IADD3 R11, R4, 0x18, RZ ;  /* 0x00000018040b7810 */ /* 0x000fe20007ffe0ff */
[----:B------:R-:W-:Y:S01]  /*5940*/  FFMA.FTZ R9, R9, UR16, -R6 ;  /* 0x0000001009097c23 */ /* 0x000fe20008010806 */
[----:B------:R-:W-:Y:S02]  /*5950*/  I2FP.F32.S32 R13, R10 ;  /* 0x0000000a000d7245 */ /* 0x000fe40000201400 */
[----:B------:R-:W-:Y:S01]  /*5960*/  @!P0 FSEL R12, R12, -INF , !P2 ;  /* 0xff8000000c0c8808 */ /* 0x000fe20005000000 */
[----:B------:R3:W4:Y:S01]  /*5970*/  MUFU.EX2 R198, R9 ;  /* 0x0000000900c67308 */ /* 0x0007220000000800 */
[----:B------:R-:W-:Y:S03]  /*5980*/  @!P0 ISETP.GE.AND P2, PT, R11, R7, PT ;  /* 0x000000070b00820c */ /* 0x000fe60003f46270 */
[----:B------:R-:W-:Y:S01]  /*5990*/  FFMA.FTZ R4, R12, UR16, -R5 ;  /* 0x000000100c047c23 */ /* 0x000fe20008010805 */
[----:B------:R-:W-:Y:S05]  /*59a0*/  I2FP.F32.S32 R12, R11 ;  /* 0x0000000b000c7245 */ /* 0x000fea0000201400 */
[----:B------:R1:W-:Y:S01]  /*59b0*/  MUFU.EX2 R222, R4 ;  /* 0x0000000400de7308 */ /* 0x0003e20000000800 */
[----:B---3--:R-:W-:Y:S05]  /*59c0*/  FFMA.FTZ R9, R14, UR5, R126 ;  /* 0x000000050e097c23 */ /* 0x008fea000801007e */
[----:B------:R-:W-:Y:S02]  /*59d0*/  @!P0 FSEL R9, R9, -INF , !P1 ;  /* 0xff80000009098808 */ /* 0x000fe40004800000 */
[-C--:B------:R-:W-:Y:S01]  /*59e0*/  @!P0 ISETP.GE.AND P1, PT, R11, R8.reuse, PT ;  /* 0x000000080b00820c */ /* 0x080fe20003f26270 */
[----:B-1----:R-:W-:Y:S02]  /*59f0*/  FFMA.FTZ R4, R12, UR5, R117 ;  /* 0x000000050c047c23 */ /* 0x002fe40008010075 */
[----:B------:R-:W-:Y:S03]  /*5a00*/  FFMA.FTZ R9, R9, UR16, -R5 ;  /* 0x0000001009097c23 */ /* 0x000fe60008010805 */
[----:B------:R-:W-:Y:S01]  /*5a10*/  @!P0 FSEL R4, R4, -INF , !P1 ;  /* 0xff80000004048808 */ /* 0x000fe20004800000 */
[----:B------:R1:W3:Y:S01]  /*5a20*/  MUFU.EX2 R221, R9 ;  /* 0x0000000900dd7308 */ /* 0x0002e20000000800 */
[----:B------:R-:W-:Y:S01]  /*5a30*/  @!P0 ISETP.GE.AND P1, PT, R10, R8, PT ;  /* 0x000000080a00820c */ /* 0x000fe20003f26270 */
[----:B--2---:R-:W-:Y:S02]  /*5a40*/  FFMA.FTZ R8, R12, UR5, R125 ;  /* 0x000000050c087c23 */ /* 0x004fe4000801007d */
[----:B------:R-:W-:Y:S03]  /*5a50*/  FFMA.FTZ R4, R4, UR16, -R6 ;  /* 0x0000001004047c23 */ /* 0x000fe60008010806 */
[----:B------:R-:W-:Y:S03]  /*5a60*/  @!P0 FSEL R8, R8, -INF , !P2 ;  /* 0xff80000008088808 */ /* 0x000fe60005000000 */
[----:B------:R2:W-:Y:S02]  /*5a70*/  MUFU.EX2 R197, R4 ;  /* 0x0000000400c57308 */ /* 0x0005e40000000800 */
[--C-:B------:R-:W-:Y:S08]  /*5a80*/  FFMA.FTZ R8, R8, UR16, -R5.reuse ;  /* 0x0000001008087c23 */ /* 0x100ff00008010805 */
[----:B------:R3:W-:Y:S01]  /*5a90*/  MUFU.EX2 R207, R8 ;  /* 0x0000000800cf7308 */ /* 0x0007e20000000800 */
[----:B-1----:R-:W-:Y:S05]  /*5aa0*/  FFMA.FTZ R9, R13, UR5, R116 ;  /* 0x000000050d097c23 */ /* 0x002fea0008010074 */
[----:B------:R-:W-:Y:S02]  /*5ab0*/  @!P0 FSEL R9, R9, -INF , !P1 ;  /* 0xff80000009098808 */ /* 0x000fe40004800000 */
[----:B------:R-:W-:Y:S01]  /*5ac0*/  @!P0 ISETP.GE.AND P1, PT, R10, R7, PT ;  /* 0x000000070a00820c */ /* 0x000fe20003f26270 */
[----:B--2---:R-:W-:Y:S01]  /*5ad0*/  FFMA.FTZ R4, R13, UR5, R124 ;  /* 0x000000050d047c23 */ /* 0x004fe2000801007c */
[----:B----4-:R-:W-:Y:S01]  /*5ae0*/  F2FP.BF16.F32.PACK_AB R7, R198, R201 ;  /* 0x000000c9c607723e */ /* 0x010fe200000010ff */
[----:B------:R-:W-:Y:S03]  /*5af0*/  FFMA.FTZ R6, R9, UR16, -R6 ;  /* 0x0000001009067c23 */ /* 0x000fe60008010806 */
[----:B------:R-:W-:Y:S01]  /*5b00*/  @!P0 FSEL R4, R4, -INF , !P1 ;  /* 0xff80000004048808 */ /* 0x000fe20004800000 */
[----:B------:R1:W2:Y:S01]  /*5b10*/  MUFU.EX2 R196, R6 ;  /* 0x0000000600c47308 */ /* 0x0002a20000000800 */
[----:B------:R-:W-:Y:S02]  /*5b20*/  IADD3 R114, P0, R243, UR14, RZ ;  /* 0x0000000ef3727c10 */ /* 0x000fe4000ff1e0ff */
[----:B---3--:R-:W-:Y:S01]  /*5b30*/  F2FP.BF16.F32.PACK_AB R8, R223, R224 ;  /* 0x000000e0df08723e */ /* 0x008fe200000010ff */
[----:B------:R-:W-:Y:S01]  /*5b40*/  FFMA.FTZ R5, R4, UR16, -R5 ;  /* 0x0000001004057c23 */ /* 0x000fe20008010805 */
[----:B------:R-:W-:Y:S02]  /*5b50*/  F2FP.BF16.F32.PACK_AB R4, R199, R202 ;  /* 0x000000cac704723e */ /* 0x000fe400000010ff */
[----:B------:R-:W-:Y:S03]  /*5b60*/  IADD3.X R115, R242, UR13, RZ, P0, !PT ;  /* 0x0000000df2737c10 */ /* 0x000fe600087fe4ff */
[----:B------:R3:W4:Y:S01]  /*5b70*/  MUFU.EX2 R206, R5 ;  /* 0x0000000500ce7308 */ /* 0x0007220000000800 */
[----:B------:R-:W-:Y:S01]  /*5b80*/  PLOP3.LUT P0, PT, PT, PT, UP0, 0x80, 0x0 ;  /* 0x000000000000781c */ /* 0x000fe20003f0f008 */
[----:B------:R-:W4:Y:S05]  /*5b90*/  LDG.E R113, desc[UR6][R114.64] ;  /* 0x0000000672717981 */ /* 0x000f2a000c1e1900 */
[----:B------:R-:W4:Y:S01]  /*5ba0*/  LDG.E R112, desc[UR6][R114.64+0x20] ;  /* 0x0000200672707981 */ /* 0x000f22000c1e1900 */
[----:B-1----:R-:W-:Y:S05]  /*5bb0*/  F2FP.BF16.F32.PACK_AB R6, R200, R203 ;  /* 0x000000cbc806723e */ /* 0x002fea00000010ff */
[----:B------:R1:W-:Y:S01]  /*5bc0*/  STS [R234+0x22000], R6 ;  /* 0x02200006ea007388 */ /* 0x0003e20000000800 */
[----:B---3--:R-:W-:Y:S05]  /*5bd0*/  F2FP.BF16.F32.PACK_AB R5, R225, R226 ;  /* 0x000000e2e105723e */ /* 0x008fea00000010ff */
[----:B------:R2:W-:Y:S05]  /*5be0*/  STS [R234+0x22400], R5 ;  /* 0x02240005ea007388 */ /* 0x0005ea0000000800 */
[----:B------:R4:W-:Y:S05]  /*5bf0*/  STS [R236+0x22000], R4 ;  /* 0x02200004ec007388 */ /* 0x0009ea0000000800 */
[----:B------:R-:W-:Y:S05]  /*5c00*/  STS [R236+0x22400], R8 ;  /* 0x02240008ec007388 */ /* 0x000fea0000000800 */
[----:B------:R-:W-:Y:S01]  /*5c10*/  STS [R231+0x22000], R7 ;  /* 0x02200007e7007388 */ /* 0x000fe20000000800 */
[----:B-1----:R-:W-:Y:S05]  /*5c20*/  F2FP.BF16.F32.PACK_AB R6, R221, R222 ;  /* 0x000000dedd06723e */ /* 0x002fea00000010ff */
[----:B------:R-:W-:Y:S01]  /*5c30*/  STS [R231+0x22400], R6 ;  /* 0x02240006e7007388 */ /* 0x000fe20000000800 */
[----:B--2---:R-:W-:Y:S02]  /*5c40*/  F2FP.BF16.F32.PACK_AB R5, R196, R197 ;  /* 0x000000c5c405723e */ /* 0x004fe400000010ff */
[----:B----4-:R-:W-:Y:S03]  /*5c50*/  F2FP.BF16.F32.PACK_AB R4, R206, R207 ;  /* 0x000000cfce04723e */ /* 0x010fe600000010ff */
        /* <DEDUP_REMOVED lines=368> */
.L_x_699:
        /* <DEDUP_REMOVED lines=472> */
.L_x_700:
        /* <DEDUP_REMOVED lines=222> */
.L_x_702:
        /* <DEDUP_REMOVED lines=19> */
.L_x_703:
        /* <DEDUP_REMOVED lines=58> */
.L_x_705:
[----:B------:R-:W-:Y:S05]  /*a390*/  BSYNC B0 ;  /* 0x0000000000007941 */ /* 0x000fea0003800000 */
.L_x_704:
        /* <DEDUP_REMOVED lines=22> */
.L_x_707:
[----:B------:R-:W-:Y:S05]  /*a500*/  BSYNC B0 ;  /* 0x0000000000007941 */ /* 0x000fea0003800000 */
.L_x_706:
        /* <DEDUP_REMOVED lines=38> */
.L_x_709:
[----:B------:R-:W-:Y:S05]  /*a770*/  BSYNC B0 ;  /* 0x0000000000007941 */ /* 0x000fea0003800000 */
.L_x_708:
        /* <DEDUP_REMOVED lines=21> */
.L_x_682:
[----:B------:R-:W-:Y:S05]  /*a8d0*/  BSYNC B1 ;  /* 0x0000000000017941 */ /* 0x000fea0003800000 */
.L_x_668:
[----:B------:R-:W-:Y:S01]  /*a8e0*/  ULDC UR5, c[0x0][0xc] ;  /* 0x0000030000057ab9 */ /* 0x000fe20000000800 */
[----:B------:R-:W-:Y:S02]  /*a8f0*/  UIADD3 UR58, UR58, 0x1, URZ ;  /* 0x000000013a3a7890 */ /* 0x000fe4000fffe03f */
[----:B------:R-:W-:-:S04]  /*a900*/  UIADD3 UR19, UR5, UR19, URZ ;  /* 0x0000001305137290 */ /* 0x000fc8000fffe03f */
[----:B------:R-:W-:-:S06]  /*a910*/  UISETP.GE.AND UP0, UPT, UR19, UR61, UPT ;  /* 0x0000003d1300728c */ /* 0x000fcc000bf06270 */
[----:B------:R-:W-:-:S13]  /*a920*/  PLOP3.LUT P0, PT, PT, PT, UP0, 0x80, 0x0 ;  /* 0x000000000000781c */ /* 0x000fda0003f0f008 */
[----:B------:R-:W-:Y:S05]  /*a930*/  @P0 BRA `(.L_x_710) ;  /* 0x0000000000040947 */ /* 0x000fea0003800000 */
[----:B------:R-:W-:Y:S05]  /*a940*/  BRA `(.L_x_711) ;  /* 0xffffff6000507947 */ /* 0x000fea000383ffff */
.L_x_710:
[----:B------:R-:W-:Y:S05]  /*a950*/  EXIT ;  /* 0x000000000000794d */ /* 0x000fea0003800000 */
.L_x_712:
        /* <DEDUP_REMOVED lines=10> */
.L_x_1050:


//--------------------- .text._ZN5flash25flash_bwd_dot_do_o_kernelILb0E23Flash_bwd_kernel_traitsILi256ELi64ELi64ELi8ELi4ELi2ELi2ELb0ELb1EN7cutlass10bfloat16_tE19Flash_kernel_traitsILi256ELi64ELi64ELi8ES3_EEEEvNS_16Flash_bwd_paramsE --------------------------
	.section	.text._ZN5flash25flash_bwd_dot_do_o_kernelILb0E23Flash_bwd_kernel_traitsILi256ELi64ELi64ELi8ELi4ELi2ELi2ELb0ELb1EN7cutlass10bfloat16_tE19Flash_kernel_traitsILi256ELi64ELi64ELi8ES3_EEEEvNS_16Flash_bwd_paramsE,"ax",@progbits
	.align	128
        .global         _ZN5flash25flash_bwd_dot_do_o_kernelILb0E23Flash_bwd_kernel_traitsILi256ELi64ELi64ELi8ELi4ELi2ELi2ELb0ELb1EN7cutlass10bfloat16_tE19Flash_kernel_traitsILi256ELi64ELi64ELi8ES3_EEEEvNS_16Flash_bwd_paramsE
        .type           _ZN5flash25flash_bwd_dot_do_o_kernelILb0E23Flash_bwd_kernel_traitsILi256ELi64ELi64ELi8ELi4ELi2ELi2ELb0ELb1EN7cutlass10bfloat16_tE19Flash_kernel_traitsILi256ELi64ELi64ELi8ES3_EEEEvNS_16Flash_bwd_paramsE,@function
        .size           _ZN5flash25flash_bwd_dot_do_o_kernelILb0E23Flash_bwd_kernel_traitsILi256ELi64ELi64ELi8ELi4ELi2ELi2ELb0ELb1EN7cutlass10bfloat16_tE19Flash_kernel_traitsILi256ELi64ELi64ELi8ES3_EEEEvNS_16Flash_bwd_paramsE,(.L_x_1051 - _ZN5flash25flash_bwd_dot_do_o_kernelILb0E23Flash_bwd_kernel_traitsILi256ELi64ELi64ELi8ELi4ELi2ELi2ELb0ELb1EN7cutlass10bfloat16_tE19Flash_kernel_traitsILi256ELi64ELi64ELi8ES3_EEEEvNS_16Flash_bwd_paramsE)
        .other          _ZN5flash25flash_bwd_dot_do_o_kernelILb0E23Flash_bwd_kernel_traitsILi256ELi64ELi64ELi8ELi4ELi2ELi2ELb0ELb1EN7cutlass10bfloat16_tE19Flash_kernel_traitsILi256ELi64ELi64ELi8ES3_EEEEvNS_16Flash_bwd_paramsE,@"STO_CUDA_ENTRY STV_DEFAULT"
_ZN5flash25flash_bwd_dot_do_o_kernelILb0E23Flash_bwd_kernel_traitsILi256ELi64ELi64ELi8ELi4ELi2ELi2ELb0ELb1EN7cutlass10bfloat16_tE19Flash_kernel_traitsILi256ELi64ELi64ELi8ES3_EEEEvNS_16Flash_bwd_paramsE:
.text._ZN5flash25flash_bwd_dot_do_o_kernelILb0E23Flash_bwd_kernel_traitsILi256ELi64ELi64ELi8ELi4ELi2ELi2ELb0ELb1EN7cutlass10bfloat16_tE19Flash_kernel_traitsILi256ELi64ELi64ELi8ES3_EEEEvNS_16Flash_bwd_paramsE:
        /* <DEDUP_REMOVED lines=56> */
.L_x_713:
[----:B------:R-:W0:Y:S08]  /*0380*/  LDC R6, c[0x0][0x270] ;  /* 0x00009c00ff067b82 */ /* 0x000e300000000800 */
[----:B------:R-:W1:Y:S01]  /*0390*/  LDC R3, c[0x0][0x2d4] ;  /* 0x0000b500ff037b82 */ /* 0x000e620000000800 */
[----:B0-----:R-:W-:-:S04]  /*03a0*/  IMAD R6, R9, R6, UR5 ;  /* 0x0000000509067e24 */ /* 0x001fc8000f8e0206 */
[----:B-1----:R-:W-:-:S07]  /*03b0*/  IMAD R6, R6, R3, RZ ;  /* 0x0000000306067224 */ /* 0x002fce00078e02ff */
.L_x_714:
        /* <DEDUP_REMOVED lines=74> */
.L_x_716:
[----:B------:R-:W-:Y:S05]  /*0860*/  BSYNC B0 ;  /* 0x0000000000007941 */ /* 0x000fea0003800000 */
.L_x_715:
        /* <DEDUP_REMOVED lines=23> */
.L_x_718:
[----:B------:R-:W-:Y:S05]  /*09e0*/  BSYNC B0 ;  /* 0x0000000000007941 */ /* 0x000fea0003800000 */
.L_x_717:
        /* <DEDUP_REMOVED lines=30> */
.L_x_720:
[----:B------:R-:W-:Y:S05]  /*0bd0*/  BSYNC B0 ;  /* 0x0000000000007941 */ /* 0x000fea0003800000 */
.L_x_719:
        /* <DEDUP_REMOVED lines=31> */
.L_x_722:
[----:B------:R-:W-:Y:S05]  /*0dd0*/  BSYNC B0 ;  /* 0x0000000000007941 */ /* 0x000fea0003800000 */
.L_x_721:
        /* <DEDUP_REMOVED lines=219> */
.L_x_723:
        /* <DEDUP_REMOVED lines=15> */
.L_x_1051:


//--------------------- .text._ZN5flash25flash_bwd_dot_do_o_kernelILb1E23Flash_bwd_kernel_traitsILi256ELi64ELi64ELi8ELi4ELi2ELi2ELb0ELb1EN7cutlass10bfloat16_tE19Flash_kernel_traitsILi256ELi64ELi64ELi8ES3_EEEEvNS_16Flash_bwd_paramsE --------------------------
	.section	.text._ZN5flash25flash_bwd_dot_do_o_kernelILb1E23Flash_bwd_kernel_traitsILi256ELi64ELi64ELi8ELi4ELi2ELi2ELb0ELb1EN7cutlass10bfloat16_tE19Flash_kernel_traitsILi256ELi64ELi64ELi8ES3_EEEEvNS_16Flash_bwd_paramsE,"ax",@progbits
	.align	128
        .global         _ZN5flash25flash_bwd_dot_do_o_kernelILb1E23Flash_bwd_kernel_traitsILi256ELi64ELi64ELi8ELi4ELi2ELi2ELb0ELb1EN7cutlass10bfloat16_tE19Flash_kernel_traitsILi256ELi64ELi64ELi8ES3_EEEEvNS_16Flash_bwd_paramsE
        .type           _ZN5flash25flash_bwd_dot_do_o_kernelILb1E23Flash_bwd_kernel_traitsILi256ELi64ELi64ELi8ELi4ELi2ELi2ELb0ELb1EN7cutlass10bfloat16_tE19Flash_kernel_traitsILi256ELi64ELi64ELi8ES3_EEEEvNS_16Flash_bwd_paramsE,@function
        .size           _ZN5flash25flash_bwd_dot_do_o_kernelILb1E23Flash_bwd_kernel_traitsILi256ELi64ELi64ELi8ELi4ELi2ELi2ELb0ELb1EN7cutlass10bfloat16_tE19Flash_kernel_traitsILi256ELi64ELi64ELi8ES3_EEEEvNS_16Flash_bwd_paramsE,(.L_x_1052 - _ZN5flash25flash_bwd_dot_do_o_kernelILb1E23Flash_bwd_kernel_traitsILi256ELi64ELi64ELi8ELi4ELi2ELi2ELb0ELb1EN7cutlass10bfloat16_tE19Flash_kernel_traitsILi256ELi64ELi64ELi8ES3_EEEEvNS_16Flash_bwd_paramsE)
        .other          _ZN5flash25flash_bwd_dot_do_o_kernelILb1E23Flash_bwd_kernel_traitsILi256ELi64ELi64ELi8ELi4ELi2ELi2ELb0ELb1EN7cutlass10bfloat16_tE19Flash_kernel_traitsILi256ELi64ELi64ELi8ES3_EEEEvNS_16Flash_bwd_paramsE,@"STO_CUDA_ENTRY STV_DEFAULT"
_ZN5flash25flash_bwd_dot_do_o_kernelILb1E23Flash_bwd_kernel_traitsILi256ELi64ELi64ELi8ELi4ELi2ELi2ELb0ELb1EN7cutlass10bfloat16_tE19Flash_kernel_traitsILi256ELi64ELi64ELi8ES3_EEEEvNS_16Flash_bwd_paramsE:
.text._ZN5flash25flash_bwd_dot_do_o_kernelILb1E23Flash_bwd_kernel_traitsILi256ELi64ELi64ELi8ELi4ELi2ELi2ELb0ELb1EN7cutlass10bfloat16_tE19Flash_kernel_traitsILi256ELi64ELi64ELi8ES3_EEEEvNS_16Flash_bwd_paramsE:
        /* <DEDUP_REMOVED lines=65> */
.L_x_724:
        /* <DEDUP_REMOVED lines=27> */
.L_x_725:
[----:B------:R-:W-:-:S04]  /*05c0*/  IMAD R38, R15, R31, R36 ;  /* 0x0000001f0f267224 */ /* 0x000fc800078e0224 */
[----:B------:R-:W-:-:S07]  /*05d0*/  IMAD R38, R38, R16, RZ ;  /* 0x0000001026267224 */ /* 0x000fce00078e02ff */
.L_x_726:
        /* <DEDUP_REMOVED lines=81> */
.L_x_728:
[----:B------:R-:W-:Y:S05]  /*0af0*/  BSYNC B0 ;  /* 0x0000000000007941 */ /* 0x000fea0003800000 */
.L_x_727:
        /* <DEDUP_REMOVED lines=24> */
.L_x_730:
[----:B------:R-:W-:Y:S05]  /*0c80*/  BSYNC B0 ;  /* 0x0000000000007941 */ /* 0x000fea0003800000 */
.L_x_729:
        /* <DEDUP_REMOVED lines=35> */
.L_x_732:
[----:B------:R-:W-:Y:S05]  /*0ec0*/  BSYNC B0 ;  /* 0x0000000000007941 */ /* 0x000fea0003800000 */
.L_x_731:
        /* <DEDUP_REMOVED lines=32> */
.L_x_734:
[----:B------:R-:W-:Y:S05]  /*10d0*/  BSYNC B0 ;  /* 0x0000000000007941 */ /* 0x000fea0003800000 */
.L_x_733:
        /* <DEDUP_REMOVED lines=240> */
.L_x_735:
        /* <DEDUP_REMOVED lines=10> */
.L_x_1052:


//--------------------- .text._ZN5flash27flash_bwd_convert_dq_kernelI23Flash_bwd_kernel_traitsILi256ELi64ELi64ELi8ELi4ELi2ELi2ELb0ELb0EN7cutlass10bfloat16_tE19Flash_kernel_traitsILi256ELi64ELi64ELi8ES3_EEEEvNS_16Flash_bwd_paramsEi --------------------------
	.section	.text._ZN5flash27flash_bwd_convert_dq_kernelI23Flash_bwd_kernel_traitsILi256ELi64ELi64ELi8ELi4ELi2ELi2ELb0ELb0EN7cutlass10bfloat16_tE19Flash_kernel_traitsILi256ELi64ELi64ELi8ES3_EEEEvNS_16Flash_bwd_paramsEi,"ax",@progbits
	.align	128
        .global         _ZN5flash27flash_bwd_convert_dq_kernelI23Flash_bwd_kernel_traitsILi256ELi64ELi64ELi8ELi4ELi2ELi2ELb0ELb0EN7cutlass10bfloat16_tE19Flash_kernel_traitsILi256ELi64ELi64ELi8ES3_EEEEvNS_16Flash_bwd_paramsEi
        .type           _ZN5flash27flash_bwd_convert_dq_kernelI23Flash_bwd_kernel_traitsILi256ELi64ELi64ELi8ELi4ELi2ELi2ELb0ELb0EN7cutlass10bfloat16_tE19Flash_kernel_traitsILi256ELi64ELi64ELi8ES3_EEEEvNS_16Flash_bwd_paramsEi,@function
        .size           _ZN5flash27flash_bwd_convert_dq_kernelI23Flash_bwd_kernel_traitsILi256ELi64ELi64ELi8ELi4ELi2ELi2ELb0ELb0EN7cutlass10bfloat16_tE19Flash_kernel_traitsILi256ELi64ELi64ELi8ES3_EEEEvNS_16Flash_bwd_paramsEi,(.L_x_1053 - _ZN5flash27flash_bwd_convert_dq_kernelI23Flash_bwd_kernel_traitsILi256ELi64ELi64ELi8ELi4ELi2ELi2ELb0ELb0EN7cutlass10bfloat16_tE19Flash_kernel_traitsILi256ELi64ELi64ELi8ES3_EEEEvNS_16Flash_bwd_paramsEi)
        .other          _ZN5flash27flash_bwd_convert_dq_kernelI23Flash_bwd_kernel_traitsILi256ELi64ELi64ELi8ELi4ELi2ELi2ELb0ELb0EN7cutlass10bfloat16_tE19Flash_kernel_traitsILi256ELi64ELi64ELi8ES3_EEEEvNS_16Flash_bwd_paramsEi,@"STO_CUDA_ENTRY STV_DEFAULT"
_ZN5flash27flash_bwd_convert_dq_kernelI23Flash_bwd_kernel_traitsILi256ELi64ELi64ELi8ELi4ELi2ELi2ELb0ELb0EN7cutlass10bfloat16_tE19Flash_kernel_traitsILi256ELi64ELi64ELi8ES3_EEEEvNS_16Flash_bwd_paramsEi:
.text._ZN5flash27flash_bwd_convert_dq_kernelI23Flash_bwd_kernel_traitsILi256ELi64ELi64ELi8ELi4ELi2ELi2ELb0ELb0EN7cutlass10bfloat16_tE19Flash_kernel_traitsILi256ELi64ELi64ELi8ES3_EEEEvNS_16Flash_bwd_paramsEi:
        /* <DEDUP_REMOVED lines=40> */
.L_x_736:
        /* <DEDUP_REMOVED lines=106> */
.L_x_738:
        /* <DEDUP_REMOVED lines=172> */
.L_x_737:
        /* <DEDUP_REMOVED lines=207> */
.L_x_740:
[----:B------:R-:W-:Y:S05]  /*20d0*/  BSYNC B0 ;  /* 0x0000000000007941 */ /* 0x000fea0003800000 */
.L_x_739:
        /* <DEDUP_REMOVED lines=24> */
.L_x_741:
        /* <DEDUP_REMOVED lines=10> */
.L_x_1053:


//--------------------- .text._ZN5flash44flash_bwd_dq_dk_dv_loop_seqk_parallel_kernelI23Flash_bwd_kernel_traitsILi256ELi64ELi64ELi8ELi4ELi2ELi2ELb0ELb0EN7cutlass10bfloat16_tE19Flash_kernel_traitsILi256ELi64ELi64ELi8ES3_EELb1ELb1ELb0ELb0ELb0ELb0ELb0EEEvNS_16Flash_bwd_paramsE --------------------------
	.section	.text._ZN5flash44flash_bwd_dq_dk_dv_loop_seqk_parallel_kernelI23Flash_bwd_kernel_traitsILi256ELi64ELi64ELi8ELi4ELi2ELi2ELb0ELb0EN7cutlass10bfloat16_tE19Flash_kernel_traitsILi256ELi64ELi64ELi8ES3_EELb1ELb1ELb0ELb0ELb0ELb0ELb0EEEvNS_16Flash_bwd_paramsE,"ax",@progbits
	.align	128
        .global         _ZN5flash44flash_bwd_dq_dk_dv_loop_seqk_parallel_kernelI23Flash_bwd_kernel_traitsILi256ELi64ELi64ELi8ELi4ELi2ELi2ELb0ELb0EN7cutlass10bfloat16_tE19Flash_kernel_traitsILi256ELi64ELi64ELi8ES3_EELb1ELb1ELb0ELb0ELb0ELb0ELb0EEEvNS_16Flash_bwd_paramsE
        .type           _ZN5flash44flash_bwd_dq_dk_dv_loop_seqk_parallel_kernelI23Flash_bwd_kernel_traitsILi256ELi64ELi64ELi8ELi4ELi2ELi2ELb0ELb0EN7cutlass10bfloat16_tE19Flash_kernel_traitsILi256ELi64ELi64ELi8ES3_EELb1ELb1ELb0ELb0ELb0ELb0ELb0EEEvNS_16Flash_bwd_paramsE,@function
        .size           _ZN5flash44flash_bwd_dq_dk_dv_loop_seqk_parallel_kernelI23Flash_bwd_kernel_traitsILi256ELi64ELi64ELi8ELi4ELi2ELi2ELb0ELb0EN7cutlass10bfloat16_tE19Flash_kernel_traitsILi256ELi64ELi64ELi8ES3_EELb1ELb1ELb0ELb0ELb0ELb0ELb0EEEvNS_16Flash_bwd_paramsE,(.L_x_1054 - _ZN5flash44flash_bwd_dq_dk_dv_loop_seqk_parallel_kernelI23Flash_bwd_kernel_traitsILi256ELi64ELi64ELi8ELi4ELi2ELi2ELb0ELb0EN7cutlass10bfloat16_tE19Flash_kernel_traitsILi256ELi64ELi64ELi8ES3_EELb1ELb1ELb0ELb0ELb0ELb0ELb0EEEvNS_16Flash_bwd_paramsE)
        .other          _ZN5flash44flash_bwd_dq_dk_dv_loop_seqk_parallel_kernelI23Flash_bwd_kernel_traitsILi256ELi64ELi64ELi8ELi4ELi2ELi2ELb0ELb0EN7cutlass10bfloat16_tE19Flash_kernel_traitsILi256ELi64ELi64ELi8ES3_EELb1ELb1ELb0ELb0ELb0ELb0ELb0EEEvNS_16Flash_bwd_paramsE,@"STO_CUDA_ENTRY STV_DEFAULT"
_ZN5flash44flash_bwd_dq_dk_dv_loop_seqk_parallel_kernelI23Flash_bwd_kernel_traitsILi256ELi64ELi64ELi8ELi4ELi2ELi2ELb0ELb0EN7cutlass10bfloat16_tE19Flash_kernel_traitsILi256ELi64ELi64ELi8ES3_EELb1ELb1ELb0ELb0ELb0ELb0ELb0EEEvNS_16Flash_bwd_paramsE:
.text._ZN5flash44flash_bwd_dq_dk_dv_loop_seqk_parallel_kernelI23Flash_bwd_kernel_traitsILi256ELi64ELi64ELi8ELi4ELi2ELi2ELb0ELb0EN7cutlass10bfloat16_tE19Flash_kernel_traitsILi256ELi64ELi64ELi8ES3_EELb1ELb1ELb0ELb0ELb0ELb0ELb0EEEvNS_16Flash_bwd_paramsE:
        /* <DEDUP_REMOVED lines=14> */
[----:B------:R-:W-:Y:S01]  /*00e0*/  UMOV UR6, URZ ;  /* 0x0000003f00067c82 */ /* 0x000fe20008000000 */
[----:B------:R-:W-:-:S05]  /*00f0*/  IMAD.MOV.U32 R240, RZ, RZ, 0x20 ;  /* 0x00000020fff07424 */ /* 0x000fca00078e00ff */
[----:B------:R-:W3:Y:S08]  /*0100*/  S2UR UR52, SR_CTAID.Y ;  /* 0x00000000003479c3 */ /* 0x000ef00000002600 */
[----:B------:R-:W4:Y:S01]  /*0110*/  S2UR UR59, SR_CTAID.Z ;  /* 0x00000000003b79c3 */ /* 0x000f220000002700 */
[----:B--2---:R-:W-:Y:S01]  /*0120*/  ULEA UR4, UR4, UR5, 0x18 ;  /* 0x0000000504047291 */ /* 0x004fe2000f8ec03f */
[----:B-1----:R-:W-:Y:S01]  /*0130*/  SHF.R.S32.HI R6, RZ, 0x1f, R3 ;  /* 0x0000001fff067819 */ /* 0x002fe20000011403 */
[----:B---3--:R-:W-:-:S03]  /*0140*/  USHF.L.U32 UR5, UR52, 0x7, URZ ;  /* 0x0000000734057899 */ /* 0x008fc6000800063f */
        /* <DEDUP_REMOVED lines=18> */
[----:B------:R-:W-:Y:S01]  /*0270*/  SHF.R.S32.HI R5, RZ, 0x2, R6 ;  /* 0x00000002ff057819 */ /* 0x000fe20000011406 */
[----:B------:R-:W-:Y:S01]  /*0280*/  IMAD.SHL.U32 R11, R11, 0x40, RZ ;  /* 0x000000400b0b7824 */ /* 0x000fe200078e00ff */
[----:B------:R-:W-:-:S02]  /*0290*/  LEA.HI R19, R19, R8, RZ, 0x2 ;  /* 0x0000000813137211 */ /* 0x000fc400078f10ff */
[----:B------:R-:W-:Y:S02]  /*02a0*/  LEA.HI R7, R7, R8, RZ, 0x1 ;  /* 0x0000000807077211 */ /* 0x000fe400078f08ff */
[----:B------:R-:W-:Y:S02]  /*02b0*/  LOP3.LUT R19, R19, 0xfffffffc, RZ, 0xc0, !PT ;  /* 0xfffffffc13137812 */ /* 0x000fe400078ec0ff */
[----:B------:R-:W-:Y:S02]  /*02c0*/  LOP3.LUT R7, R7, 0xfffffffe, RZ, 0xc0, !PT ;  /* 0xfffffffe07077812 */ /* 0x000fe400078ec0ff */
[----:B------:R-:W-:Y:S01]  /*02d0*/  LOP3.LUT R11, R11, 0x1c0, RZ, 0xc0, !PT ;  /* 0x000001c00b0b7812 */ /* 0x000fe200078ec0ff */
[C---:B------:R-:W-:Y:S01]  /*02e0*/  IMAD.IADD R16, R8.reuse, 0x1, -R19 ;  /* 0x0000000108107824 */ /* 0x040fe200078e0a13 */
[----:B------:R-:W-:Y:S01]  /*02f0*/  SHF.R.S32.HI R17, RZ, 0x4, R2 ;  /* 0x00000004ff117819 */ /* 0x000fe20000011402 */
[----:B------:R-:W-:Y:S01]  /*0300*/  IMAD.IADD R7, R8, 0x1, -R7 ;  /* 0x0000000108077824 */ /* 0x000fe200078e0a07 */
[----:B------:R-:W-:-:S02]  /*0310*/  SHF.R.S32.HI R6, RZ, 0x1f, R6 ;  /* 0x0000001fff067819 */ /* 0x000fc40000011406 */
[----:B------:R-:W-:Y:S01]  /*0320*/  SHF.R.U32.HI R8, RZ, 0x3, R11 ;  /* 0x00000003ff087819 */ /* 0x000fe2000001160b */
[----:B------:R-:W-:Y:S01]  /*0330*/  STL [R1], R16 ;  /* 0x0000001001007387 */ /* 0x000fe20000100800 */
[----:B------:R-:W-:Y:S02]  /*0340*/  LEA.HI R2, R2, R17, RZ, 0x1 ;  /* 0x0000001102027211 */ /* 0x000fe400078f08ff */
[C---:B------:R-:W-:Y:S01]  /*0350*/  LOP3.LUT P4, RZ, R4.reuse, 0x4, RZ, 0xc0, !PT ;  /* 0x0000000404ff7812 */ /* 0x040fe2000788c0ff */
[----:B------:R-:W-:Y:S01]  /*0360*/  STL [R1+0x10], R20 ;  /* 0x0000101401007387 */ /* 0x000fe20000100800 */
[----:B------:R-:W-:Y:S02]  /*0370*/  LOP3.LUT R11, R11, 0x38, R20, 0xf8, !PT ;  /* 0x000000380b0b7812 */ /* 0x000fe400078ef814 */
[C---:B------:R-:W-:Y:S01]  /*0380*/  LOP3.LUT P3, RZ, R4.reuse, 0x2, RZ, 0xc0, !PT ;  /* 0x0000000204ff7812 */ /* 0x040fe2000786c0ff */
[----:B------:R-:W-:Y:S01]  /*0390*/  IMAD.SHL.U32 R4, R4, 0x40, RZ ;  /* 0x0000004004047824 */ /* 0x000fe200078e00ff */
[----:B------:R-:W-:-:S02]  /*03a0*/  LEA.HI R6, R6, R5, RZ, 0x3 ;  /* 0x0000000506067211 */ /* 0x000fc400078f18ff */
[----:B------:R-:W-:Y:S02]  /*03b0*/  LOP3.LUT R2, R2, 0xfffffffe, RZ, 0xc0, !PT ;  /* 0xfffffffe02027812 */ /* 0x000fe400078ec0ff */
[----:B------:R-:W-:Y:S01]  /*03c0*/  LOP3.LUT R8, R11, R8, RZ, 0x3c, !PT ;  /* 0x000000080b087212 */ /* 0x000fe200078e3cff */
[----:B------:R-:W-:Y:S01]  /*03d0*/  IMAD.SHL.U32 R11, R7, 0x10, RZ ;  /* 0x00000010070b7824 */ /* 0x000fe200078e00ff */
[----:B------:R-:W-:Y:S01]  /*03e0*/  LOP3.LUT R6, R6, 0xfffffff8, RZ, 0xc0, !PT ;  /* 0xfffffff806067812 */ /* 0x000fe200078ec0ff */
[----:B------:R-:W-:Y:S01]  /*03f0*/  IMAD.IADD R2, R17, 0x1, -R2 ;  /* 0x0000000111027824 */ /* 0x000fe200078e0a02 */
[----:B------:R-:W-:Y:S02]  /*0400*/  LOP3.LUT R4, R4, 0x1c0, RZ, 0xc0, !PT ;  /* 0x000001c004047812 */ /* 0x000fe400078ec0ff */
[----:B------:R-:W-:Y:S01]  /*0410*/  SHF.R.S32.HI R17, RZ, 0x7, R10 ;  /* 0x00000007ff117819 */ /* 0x000fe2000001140a */
[----:B------:R-:W-:Y:S01]  /*0420*/  IMAD.IADD R6, R5, 0x1, -R6 ;  /* 0x0000000105067824 */ /* 0x000fe200078e0a06 */
[----:B------:R-:W-:Y:S01]  /*0430*/  LOP3.LUT R250, R4, 0x10, R11, 0xf8, !PT ;  /* 0x0000001004fa7812 */ /* 0x000fe200078ef80b */
[C---:B------:R-:W-:Y:S01]  /*0440*/  IMAD.SHL.U32 R10, R2.reuse, 0x200, RZ ;  /* 0x00000200020a7824 */ /* 0x040fe200078e00ff */
[----:B------:R-:W-:Y:S01]  /*0450*/  SHF.R.S32.HI R5, RZ, 0x1f, R0 ;  /* 0x0000001fff057819 */ /* 0x000fe20000011400 */
[----:B------:R-:W-:Y:S01]  /*0460*/  IMAD.SHL.U32 R251, R2, 0x20, RZ ;  /* 0x0000002002fb7824 */ /* 0x000fe200078e00ff */
[----:B------:R-:W-:-:S02]  /*0470*/  LOP3.LUT R14, R4, 0x8, R15, 0xf8, !PT ;  /* 0x00000008040e7812 */ /* 0x000fc400078ef80f */
[----:B------:R-:W-:Y:S02]  /*0480*/  SHF.R.U32.HI R11, RZ, 0x3, R4 ;  /* 0x00000003ff0b7819 */ /* 0x000fe40000011604 */
[----:B------:R-:W-:Y:S02]  /*0490*/  LOP3.LUT R250, R250, 0x8, R15, 0xf8, !PT ;  /* 0x00000008fafa7812 */ /* 0x000fe400078ef80f */
[----:B------:R-:W-:Y:S02]  /*04a0*/  LEA.HI R5, R5, R0, RZ, 0x2 ;  /* 0x0000000005057211 */ /* 0x000fe400078f10ff */
[----:B------:R-:W-:Y:S02]  /*04b0*/  SHF.R.S32.HI R0, RZ, 0x1f, R13 ;  /* 0x0000001fff007819 */ /* 0x000fe4000001140d */
[----:B------:R-:W-:Y:S02]  /*04c0*/  LOP3.LUT R12, R6, 0x1, RZ, 0xc0, !PT ;  /* 0x00000001060c7812 */ /* 0x000fe400078ec0ff */
[----:B------:R-:W-:Y:S01]  /*04d0*/  LOP3.LUT R241, R14, R11, RZ, 0x3c, !PT ;  /* 0x0000000b0ef17212 */ /* 0x000fe200078e3cff */
[----:B------:R-:W-:Y:S01]  /*04e0*/  IMAD R14, R17, 0x800, R10 ;  /* 0x00000800110e7824 */ /* 0x000fe200078e020a */
[----:B------:R-:W-:Y:S01]  /*04f0*/  LOP3.LUT R250, R10, R250, R11, 0xf6, !PT ;  /* 0x000000fa0afa7212 */ /* 0x000fe200078ef60b */
[----:B------:R-:W-:Y:S01]  /*0500*/  IMAD.SHL.U32 R10, R3, 0x2, RZ ;  /* 0x00000002030a7824 */ /* 0x000fe200078e00ff */
[----:B------:R-:W-:Y:S01]  /*0510*/  SHF.R.S32.HI R11, RZ, 0x6, R9 ;  /* 0x00000006ff0b7819 */ /* 0x000fe20000011409 */
[----:B------:R-:W-:Y:S01]  /*0520*/  IMAD.SHL.U32 R9, R6, 0x40, RZ ;  /* 0x0000004006097824 */ /* 0x000fe200078e00ff */
[----:B------:R-:W-:Y:S01]  /*0530*/  LEA.HI R0, R0, R13, RZ, 0x3 ;  /* 0x0000000d00007211 */ /* 0x000fe200078f18ff */
[----:B------:R-:W-:Y:S01]  /*0540*/  IMAD.IADD R241, R14, 0x1, R241 ;  /* 0x000000010ef17824 */ /* 0x000fe200078e02f1 */
[----:B------:R-:W-:Y:S01]  /*0550*/  ISETP.NE.U32.AND P0, PT, R12, 0x1, PT ;  /* 0x000000010c00780c */ /* 0x000fe20003f05070 */
[----:B------:R-:W-:Y:S01]  /*0560*/  IMAD.SHL.U32 R12, R17, 0x20, RZ ;  /* 0x00000020110c7824 */ /* 0x000fe200078e00ff */
[C---:B------:R-:W-:Y:S01]  /*0570*/  LOP3.LUT R4, R0.reuse, 0xfffffff8, RZ, 0xc0, !PT ;  /* 0xfffffff800047812 */ /* 0x040fe200078ec0ff */
[----:B------:R-:W-:Y:S01]  /*0580*/  IMAD R8, R11, 0x200, R8 ;  /* 0x000002000b087824 */ /* 0x000fe200078e0208 */
[----:B------:R-:W-:Y:S01]  /*0590*/  LOP3.LUT R9, R9, 0x1c0, RZ, 0xc0, !PT ;  /* 0x000001c009097812 */ /* 0x000fe200078ec0ff */
[----:B------:R-:W-:Y:S01]  /*05a0*/  IMAD.SHL.U32 R0, R0, 0x40, RZ ;  /* 0x0000004000007824 */ /* 0x000fe200078e00ff */
[----:B------:R-:W-:Y:S01]  /*05b0*/  R2P PR, R6, 0x6 ;  /* 0x0000000606007804 */ /* 0x000fe20000000000 */
[----:B------:R-:W-:Y:S01]  /*05c0*/  IMAD.SHL.U32 R6, R11, 0x8, RZ ;  /* 0x000000080b067824 */ /* 0x000fe200078e00ff */
[----:B------:R-:W-:Y:S01]  /*05d0*/  LOP3.LUT R12, R9, 0x20, R12, 0xf8, !PT ;  /* 0x00000020090c7812 */ /* 0x000fe200078ef80c */
[----:B------:R-:W-:Y:S01]  /*05e0*/  IMAD.IADD R4, R13, 0x1, -R4 ;  /* 0x000000010d047824 */ /* 0x000fe200078e0a04 */
[----:B------:R-:W-:Y:S01]  /*05f0*/  SHF.R.U32.HI R3, RZ, 0x3, R9 ;  /* 0x00000003ff037819 */ /* 0x000fe20000011609 */
[----:B------:R1:W-:Y:S01]  /*0600*/  STL [R1+0x4], R8 ;  /* 0x0000040801007387 */ /* 0x0003e20000100800 */
[----:B------:R-:W-:Y:S01]  /*0610*/  LOP3.LUT R6, R6, 0x18, RZ, 0xc0, !PT ;  /* 0x0000001806067812 */ /* 0x000fe200078ec0ff */
[----:B------:R-:W-:Y:S01]  /*0620*/  IMAD.SHL.U32 R4, R4, 0x40, RZ ;  /* 0x0000004004047824 */ /* 0x000fe200078e00ff */
[----:B------:R-:W-:-:S02]  /*0630*/  LOP3.LUT R11, R12, R3, RZ, 0x3c, !PT ;  /* 0x000000030c0b7212 */ /* 0x000fc400078e3cff */
[----:B------:R-:W-:Y:S02]  /*0640*/  LOP3.LUT R251, R6, 0x20, R251, 0xf8, !PT ;  /* 0x0000002006fb7812 */ /* 0x000fe400078ef8fb */
[----:B------:R-:W-:Y:S01]  /*0650*/  LOP3.LUT R6, R3, R9, R6, 0x1e, !PT ;  /* 0x0000000903067212 */ /* 0x000fe200078e1e06 */
[----:B------:R-:W-:Y:S01]  /*0660*/  IMAD R9, R7, 0x400, R10 ;  /* 0x0000040007097824 */ /* 0x000fe200078e020a */
[----:B------:R-:W-:Y:S02]  /*0670*/  LOP3.LUT R4, R4, 0x1c0, RZ, 0xc0, !PT ;  /* 0x000001c004047812 */ /* 0x000fe400078ec0ff */
[----:B------:R-:W-:Y:S02]  /*0680*/  LOP3.LUT R0, R0, 0xfffffe00, RZ, 0xc0, !PT ;  /* 0xfffffe0000007812 */ /* 0x000fe400078ec0ff */
[----:B------:R-:W-:Y:S02]  /*0690*/  SHF.R.U32.HI R249, RZ, 0x3, R4 ;  /* 0x00000003fff97819 */ /* 0x000fe40000011604 */
[----:B------:R-:W-:Y:S01]  /*06a0*/  SEL R240, R240, 0xffffffe0, !P3 ;  /* 0xffffffe0f0f07807 */ /* 0x000fe20005800000 */
[----:B------:R-:W-:Y:S01]  /*06b0*/  IMAD R252, R16, 0x400, R0 ;  /* 0x0000040010fc7824 */ /* 0x000fe200078e0200 */
[----:B------:R-:W-:-:S02]  /*06c0*/  LOP3.LUT R251, R249, R251, R4, 0x1e, !PT ;  /* 0x000000fbf9fb7212 */ /* 0x000fc400078e1e04 */
[----:B------:R-:W-:Y:S02]  /*06d0*/  LEA R241, R241, UR4, 0x1 ;  /* 0x00000004f1f17c11 */ /* 0x000fe4000f8e08ff */
[----:B------:R-:W-:Y:S02]  /*06e0*/  LOP3.LUT R251, R251, R0, RZ, 0xfc, !PT ;  /* 0x00000000fbfb7212 */ /* 0x000fe400078efcff */
[----:B------:R-:W-:Y:S01]  /*06f0*/  LEA R250, R250, UR4, 0x1 ;  /* 0x00000004fafa7c11 */ /* 0x000fe2000f8e08ff */
[----:B------:R-:W-:Y:S02]  /*0700*/  IMAD.IADD R240, R240, 0x1, R241 ;  /* 0x00000001f0f07824 */ /* 0x000fe400078e02f1 */
[----:B-1----:R-:W-:-:S04]  /*0710*/  IMAD R8, R16, 0x400, R10 ;  /* 0x0000040010087824 */ /* 0x002fc800078e020a */
[----:B------:R-:W-:Y:S02]  /*0720*/  IMAD.IADD R3, R8, 0x1, R11 ;  /* 0x0000000108037824 */ /* 0x000fe400078e020b */
[----:B------:R-:W-:Y:S02]  /*0730*/  IMAD.SHL.U32 R11, R2, 0x8, RZ ;  /* 0x00000008020b7824 */ /* 0x000fe400078e00ff */
[----:B------:R-:W-:Y:S01]  /*0740*/  IMAD.IADD R2, R9, 0x1, R6 ;  /* 0x0000000109027824 */ /* 0x000fe200078e0206 */
[----:B------:R-:W-:Y:S02]  /*0750*/  LEA R9, R3, UR4, 0x1 ;  /* 0x0000000403097c11 */ /* 0x000fe4000f8e08ff */
[----:B------:R-:W-:Y:S01]  /*0760*/  LOP3.LUT R6, R4, 0x8, R11, 0xf8, !PT ;  /* 0x0000000804067812 */ /* 0x000fe200078ef80b */
[----:B------:R-:W-:Y:S02]  /*0770*/  IMAD R4, R7, 0x400, R0 ;  /* 0x0000040007047824 */ /* 0x000fe400078e0200 */
[----:B------:R-:W-:Y:S01]  /*0780*/  IMAD.U32 R0, RZ, RZ, UR5 ;  /* 0x00000005ff007e24 */ /* 0x000fe2000f8e00ff */
[----:B------:R-:W-:Y:S01]  /*0790*/  LOP3.LUT R249, R6, R249, RZ, 0x3c, !PT ;  /* 0x000000f906f97212 */ /* 0x000fe200078e3cff */
[----:B------:R-:W-:Y:S01]  /*07a0*/  IMAD.U32 R6, RZ, RZ, UR6 ;  /* 0x00000006ff067e24 */ /* 0x000fe2000f8e00ff */
[----:B------:R-:W-:Y:S01]  /*07b0*/  USHF.R.S32.HI UR6, URZ, 0x1f, UR52 ;  /* 0x0000001f3f067899 */ /* 0x000fe20008011434 */
[----:B------:R-:W-:Y:S01]  /*07c0*/  IMAD.MOV.U32 R0, RZ, RZ, 0x40 ;  /* 0x00000040ff007424 */ /* 0x000fe200078e00ff */
[----:B----4-:R-:W-:Y:S01]  /*07d0*/  USHF.R.S32.HI UR5, URZ, 0x1f, UR59 ;  /* 0x0000001f3f057899 */ /* 0x010fe2000801143b */
[----:B------:R-:W-:Y:S01]  /*07e0*/  IMAD.IADD R252, R252, 0x1, R249 ;  /* 0x00000001fcfc7824 */ /* 0x000fe200078e02f9 */
[----:B------:R1:W-:Y:S01]  /*07f0*/  STL [R1+0x8], R6 ;  /* 0x0000080601007387 */ /* 0x0003e20000100800 */
[----:B------:R-:W-:-:S03]  /*0800*/  IMAD.IADD R249, R249, 0x1, R4 ;  /* 0x00000001f9f97824 */ /* 0x000fc600078e0204 */
[----:B------:R-:W-:Y:S02]  /*0810*/  IMAD.U32 R4, RZ, RZ, UR5 ;  /* 0x00000005ff047e24 */ /* 0x000fe4000f8e00ff */
[----:B------:R-:W-:Y:S02]  /*0820*/  IMAD.MOV.U32 R4, RZ, RZ, -0x10 ;  /* 0xfffffff0ff047424 */ /* 0x000fe400078e00ff */
[----:B------:R-:W-:Y:S01]  /*0830*/  IMAD.U32 R7, RZ, RZ, UR5 ;  /* 0x00000005ff077e24 */ /* 0x000fe2000f8e00ff */
[----:B------:R-:W-:Y:S01]  /*0840*/  UIADD3 UR5, UR4, 0x28000, URZ ;  /* 0x0002800004057890 */ /* 0x000fe2000fffe03f */
[C---:B------:R-:W-:Y:S01]  /*0850*/  VIADD R7, R9.reuse, 0x20 ;  /* 0x0000002009077836 */ /* 0x040fe20000000000 */
[----:B------:R-:W-:Y:S01]  /*0860*/  SEL R4, R4, 0x10, !P0 ;  /* 0x0000001004047807 */ /* 0x000fe20004000000 */
[----:B------:R-:W-:-:S03]  /*0870*/  @P1 VIADD R7, R9, 0xffffffe0 ;  /* 0xffffffe009071836 */ /* 0x000fc60000000000 */
[----:B------:R-:W-:Y:S01]  /*0880*/  LEA R249, R249, UR5, 0x1 ;  /* 0x00000005f9f97c11 */ /* 0x000fe2000f8e08ff */
[----:B-1----:R-:W-:Y:S01]  /*0890*/  IMAD.U32 R6, RZ, RZ, UR6 ;  /* 0x00000006ff067e24 */ /* 0x002fe2000f8e00ff */
[----:B------:R-:W-:Y:S01]  /*08a0*/  SHF.R.S32.HI R6, RZ, 0x2, R5 ;  /* 0x00000002ff067819 */ /* 0x000fe20000011405 */
[----:B------:R-:W-:Y:S01]  /*08b0*/  UIADD3 UR6, UR4, 0x18000, URZ ;  /* 0x0001800004067890 */ /* 0x000fe2000fffe03f */
[----:B------:R-:W-:-:S03]  /*08c0*/  SEL R5, R0, 0xffffffc0, !P4 ;  /* 0xffffffc000057807 */ /* 0x000fc60006000000 */
[----:B------:R-:W-:Y:S02]  /*08d0*/  IMAD R0, R16, 0x10, R6 ;  /* 0x0000001010007824 */ /* 0x000fe400078e0206 */
[----:B------:R-:W-:Y:S01]  /*08e0*/  LEA R8, R2, UR6, 0x1 ;  /* 0x0000000602087c11 */ /* 0x000fe2000f8e08ff */
[C---:B------:R-:W-:Y:S01]  /*08f0*/  IMAD.IADD R3, R5.reuse, 0x1, R241 ;  /* 0x0000000105037824 */ /* 0x040fe200078e02f1 */
[----:B------:R-:W-:Y:S01]  /*0900*/  ULDC.64 UR6, c[0x0][0x208] ;  /* 0x0000820000067ab9 */ /* 0x000fe20000000a00 */
[----:B------:R1:W-:Y:S01]  /*0910*/  STL [R1+0x18], R0 ;  /* 0x0000180001007387 */ /* 0x0003e20000100800 */
[----:B------:R-:W-:Y:S02]  /*0920*/  IMAD.IADD R2, R5, 0x1, R240 ;  /* 0x0000000105027824 */ /* 0x000fe400078e02f0 */
[C---:B------:R-:W-:Y:S01]  /*0930*/  VIADD R6, R8.reuse, 0x40 ;  /* 0x0000004008067836 */ /* 0x040fe20000000000 */
[----:B------:R2:W-:Y:S01]  /*0940*/  STL [R1+0x1c], R9 ;  /* 0x00001c0901007387 */ /* 0x0005e20000100800 */
[----:B------:R-:W-:-:S03]  /*0950*/  @P2 VIADD R6, R8, 0xffffffc0 ;  /* 0xffffffc008062836 */ /* 0x000fc60000000000 */
[----:B------:R2:W-:Y:S01]  /*0960*/  STL [R1+0x20], R8 ;  /* 0x0000200801007387 */ /* 0x0005e20000100800 */
[----:B-1----:R-:W-:Y:S02]  /*0970*/  IMAD.IADD R0, R5, 0x1, R250 ;  /* 0x0000000105007824 */ /* 0x002fe400078e02fa */
[----:B------:R-:W-:Y:S02]  /*0980*/  IMAD.IADD R5, R9, 0x1, R4 ;  /* 0x0000000109057824 */ /* 0x000fe400078e0204 */
[----:B------:R-:W-:-:S03]  /*0990*/  IMAD.IADD R4, R4, 0x1, R7 ;  /* 0x0000000104047824 */ /* 0x000fc600078e0207 */
[----:B------:R2:W-:Y:S04]  /*09a0*/  STL [R1+0x2c], R5 ;  /* 0x00002c0501007387 */ /* 0x0005e80000100800 */
[----:B------:R2:W-:Y:S04]  /*09b0*/  STL [R1+0x24], R7 ;  /* 0x0000240701007387 */ /* 0x0005e80000100800 */
[----:B------:R2:W-:Y:S04]  /*09c0*/  STL [R1+0x28], R6 ;  /* 0x0000280601007387 */ /* 0x0005e80000100800 */
[----:B------:R2:W-:Y:S02]  /*09d0*/  STL [R1+0x44], R4 ;  /* 0x0000440401007387 */ /* 0x0005e40000100800 */
.L_x_788:
        /* <DEDUP_REMOVED lines=23> */
[----:B--2---:R-:W-:Y:S01]  /*0b50*/  IMAD.U32 R6, RZ, RZ, UR10 ;  /* 0x0000000aff067e24 */ /* 0x004fe2000f8e00ff */
[----:B------:R-:W-:Y:S01]  /*0b60*/  UISETP.NE.AND UP4, UPT, UR18, URZ, UPT ;  /* 0x0000003f1200728c */ /* 0x000fe2000bf85270 */
[----:B------:R-:W-:Y:S01]  /*0b70*/  IMAD.U32 R17, RZ, RZ, UR9 ;  /* 0x00000009ff117e24 */ /* 0x000fe2000f8e00ff */
[----:B------:R-:W-:Y:S01]  /*0b80*/  UISETP.EQ.U32.AND UP1, UPT, UR14, URZ, UPT ;  /* 0x0000003f0e00728c */ /* 0x000fe2000bf22070 */
[----:B------:R-:W-:Y:S01]  /*0b90*/  PLOP3.LUT P3, PT, PT, PT, UP2, 0x80, 0x0 ;  /* 0x000000000000781c */ /* 0x000fe20003f6f028 */
[----:B------:R-:W-:Y:S01]  /*0ba0*/  IMAD.U32 R7, RZ, RZ, UR11 ;  /* 0x0000000bff077e24 */ /* 0x000fe2000f8e00ff */
[----:B------:R-:W-:Y:S01]  /*0bb0*/  UIADD3 UR10, UP0, UR17, UR14, URZ ;  /* 0x0000000e110a7290 */ /* 0x000fe2000ff1e03f */
[----:B---3--:R-:W2:Y:S01]  /*0bc0*/  @P0 LDG.E R4, desc[UR6][R16.64] ;  /* 0x0000000610040981 */ /* 0x008ea2000c1e1900 */
[----:B------:R-:W-:Y:S01]  /*0bd0*/  UISETP.EQ.OR.EX UP1, UPT, UR15, URZ, !UP4, UP1 ;  /* 0x0000003f0f00728c */ /* 0x000fe2000e722710 */
[----:B------:R-:W-:Y:S01]  /*0be0*/  IMAD.U32 R14, RZ, RZ, UR16 ;  /* 0x00000010ff0e7e24 */ /* 0x000fe2000f8e00ff */
[----:B------:R-:W1:Y:S01]  /*0bf0*/  S2R R10, SR_TID.X ;  /* 0x00000000000a7919 */ /* 0x000e620000002100 */
[----:B------:R-:W-:-:S03]  /*0c00*/  UIADD3.X UR5, UR5, UR15, URZ, UP0, !UPT ;  /* 0x0000000f05057290 */ /* 0x000fc600087fe43f */
[----:B------:R-:W-:Y:S01]  /*0c10*/  PLOP3.LUT P2, PT, PT, PT, UP1, 0x80, 0x0 ;  /* 0x000000000000781c */ /* 0x000fe20003f4f018 */
[----:B------:R-:W3:Y:S01]  /*0c20*/  @P1 LDG.E R6, desc[UR6][R6.64] ;  /* 0x0000000606061981 */ /* 0x000ee2000c1e1900 */
[----:B------:R-:W-:Y:S01]  /*0c30*/  IMAD.U32 R15, RZ, RZ, UR13 ;  /* 0x0000000dff0f7e24 */ /* 0x000fe2000f8e00ff */
[----:B------:R-:W-:Y:S01]  /*0c40*/  UMOV UR23, URZ ;  /* 0x0000003f00177c82 */ /* 0x000fe20008000000 */
[----:B------:R-:W-:Y:S01]  /*0c50*/  IMAD.U32 R12, RZ, RZ, UR10 ;  /* 0x0000000aff0c7e24 */ /* 0x000fe2000f8e00ff */
[----:B------:R-:W-:Y:S01]  /*0c60*/  @!UP3 ULDC.64 UR8, c[0x0][0x318] ;  /* 0x0000c6000008bab9 */ /* 0x000fe20000000a00 */
[----:B------:R-:W-:Y:S01]  /*0c70*/  IMAD.U32 R13, RZ, RZ, UR5 ;  /* 0x00000005ff0d7e24 */ /* 0x000fe2000f8e00ff */
[----:B------:R-:W4:Y:S04]  /*0c80*/  @P3 LDG.E R8, desc[UR6][R14.64] ;  /* 0x000000060e083981 */ /* 0x000f28000c1e1900 */
[----:B------:R-:W5:Y:S04]  /*0c90*/  @P3 LDG.E R5, desc[UR6][R14.64+0x4] ;  /* 0x000004060e053981 */ /* 0x000f68000c1e1900 */
        /* <DEDUP_REMOVED lines=12> */
[----:B-1----:R-:W-:Y:S01]  /*0d60*/  SHF.R.S32.HI R9, RZ, 0x1f, R10 ;  /* 0x0000001fff097819 */ /* 0x002fe2000001140a */
[----:B------:R-:W-:Y:S01]  /*0d70*/  USHF.L.U32 UR13, UR16, 0x6, URZ ;  /* 0x00000006100d7899 */ /* 0x000fe2000800063f */
[----:B--2---:R-:W-:Y:S02]  /*0d80*/  @P0 R2UR UR10, R4 ;  /* 0x00000000040a02ca */ /* 0x004fe400000e0000 */
[----:B------:R-:W-:-:S04]  /*0d90*/  ISETP.NE.U32.AND P0, PT, RZ, UR14, PT ;  /* 0x0000000eff007c0c */ /* 0x000fc8000bf05070 */
[----:B------:R-:W-:Y:S02]  /*0da0*/  ISETP.NE.AND.EX P0, PT, RZ, UR15, PT, P0 ;  /* 0x0000000fff007c0c */ /* 0x000fe4000bf05300 */
[----:B---3--:R-:W-:Y:S02]  /*0db0*/  @P1 R2UR UR23, R6 ;  /* 0x00000000061712ca */ /* 0x008fe400000e0000 */
[----:B----4-:R-:W-:Y:S02]  /*0dc0*/  @P3 R2UR UR5, R8 ;  /* 0x00000000080532ca */ /* 0x010fe400000e0000 */
[----:B-----5:R-:W-:-:S09]  /*0dd0*/  @P3 R2UR UR17, R5 ;  /* 0x00000000051132ca */ /* 0x020fd200000e0000 */
        /* <DEDUP_REMOVED lines=9> */
.L_x_742:
[----:B------:R-:W2:Y:S01]  /*0e70*/  LDL R4, [R1+0x8] ;  /* 0x0000080001047983 */ /* 0x000ea20000100800 */
[----:B------:R-:W-:Y:S01]  /*0e80*/  @!UP3 UIADD3 UR10, UR9, UR8, -UR23 ;  /* 0x00000008090ab290 */ /* 0x000fe2000fffe817 */
[----:B------:R-:W-:Y:S01]  /*0e90*/  LEA.HI R6, R9, R10, RZ, 0x3 ;  /* 0x0000000a09067211 */ /* 0x000fe200078f18ff */
[----:B------:R-:W-:Y:S02]  /*0ea0*/  @UP2 UIADD3 UR17, UR17, -UR5, URZ ;  /* 0x8000000511112290 */ /* 0x000fe4000fffe03f */
[----:B------:R-:W-:Y:S01]  /*0eb0*/  UISETP.GT.AND UP0, UPT, UR10, UR32, UPT ;  /* 0x000000200a00728c */ /* 0x000fe2000bf04270 */
[----:B------:R-:W-:-:S04]  /*0ec0*/  SHF.R.S32.HI R6, RZ, 0x3, R6 ;  /* 0x00000003ff067819 */ /* 0x000fc80000011406 */
[----:B------:R-:W-:Y:S01]  /*0ed0*/  SHF.R.S32.HI R7, RZ, 0x1f, R6 ;  /* 0x0000001fff077819 */ /* 0x000fe20000011406 */
[----:B------:R-:W-:Y:S01]  /*0ee0*/  @!UP2 ULDC UR17, c[0x0][0x2c4] ;  /* 0x0000b1000011aab9 */ /* 0x000fe20000000800 */
[----:B------:R-:W-:Y:S02]  /*0ef0*/  PLOP3.LUT P0, PT, PT, PT, UP0, 0x80, 0x0 ;  /* 0x000000000000781c */ /* 0x000fe40003f0f008 */
[----:B--2---:R-:W-:-:S13]  /*0f00*/  R2UR UR14, R4 ;  /* 0x00000000040e72ca */ /* 0x004fda00000e0000 */
[----:B------:R-:W-:-:S06]  /*0f10*/  UIMAD UR8, UR11, UR14, UR13 ;  /* 0x0000000e0b0872a4 */ /* 0x000fcc000f8e020d */
[----:B------:R-:W-:Y:S01]  /*0f20*/  IMAD.U32 R12, RZ, RZ, UR8 ;  /* 0x00000008ff0c7e24 */ /* 0x000fe2000f8e00ff */
[----:B------:R-:W-:-:S04]  /*0f30*/  IADD3 R13, P1, R6, UR8, RZ ;  /* 0x00000008060d7c10 */ /* 0x000fc8000ff3e0ff */
[----:B------:R-:W-:Y:S01]  /*0f40*/  LEA.HI.X.SX32 R12, R12, R7, 0x1, P1 ;  /* 0x000000070c0c7211 */ /* 0x000fe200008f0eff */
[----:B------:R-:W-:Y:S08]  /*0f50*/  @!P0 BRA `(.L_x_743) ;  /* 0x000000a800888947 */ /* 0x000ff00003800000 */
        /* <DEDUP_REMOVED lines=9> */
[----:B------:R-:W-:Y:S01]  /*0ff0*/  ULDC.U8 UR18, c[0x0][0x3d8] ;  /* 0x0000f60000127ab9 */ /* 0x000fe20000000000 */
[----:B------:R-:W-:Y:S02]  /*1000*/  @!UP1 UIMAD UR11, UR60, UR8, URZ ;  /* 0x000000083c0b92a4 */ /* 0x000fe4000f8e023f */
[----:B------:R-:W-:Y:S02]  /*1010*/  UIMAD UR54, UR16, UR15, UR35 ;  /* 0x0000000f103672a4 */ /* 0x000fe4000f8e0223 */
[----:B------:R-:W-:Y:S02]  /*1020*/  @!UP1 UIMAD UR36, UR52, UR9, UR11 ;  /* 0x00000009342492a4 */ /* 0x000fe4000f8e020b */
[----:B------:R-:W-:Y:S01]  /*1030*/  UIADD3 UR11, UR17, 0x3f, URZ ;  /* 0x0000003f110b7890 */ /* 0x000fe2000fffe03f */
[----:B------:R-:W-:Y:S01]  /*1040*/  @UP1 ULDC.64 UR14, c[0x0][0x420] ;  /* 0x00010800000e1ab9 */ /* 0x000fe20000000a00 */
[----:B-1----:R-:W-:Y:S01]  /*1050*/  IABS R11, R4 ;  /* 0x00000004000b7213 */ /* 0x002fe20000000000 */
[----:B------:R-:W-:Y:S01]  /*1060*/  @UP1 UIMAD.WIDE.U32 UR46, UR5, UR14, URZ ;  /* 0x0000000e052e12a5 */ /* 0x000fe2000f8e003f */
[----:B------:R-:W-:Y:S01]  /*1070*/  ISETP.NE.AND P3, PT, R4, RZ, PT ;  /* 0x000000ff0400720c */ /* 0x000fe20003f65270 */
[----:B------:R-:W-:Y:S01]  /*1080*/  ULDC UR61, c[0x0][0x2d4] ;  /* 0x0000b500003d7ab9 */ /* 0x000fe20000000800 */
[----:B------:R-:W1:Y:S01]  /*1090*/  I2F.RP R14, R11 ;  /* 0x0000000b000e7306 */ /* 0x000e620000209400 */
[----:B------:R-:W-:-:S02]  /*10a0*/  UISETP.NE.AND UP3, UPT, UR18, URZ, UPT ;  /* 0x0000003f1200728c */ /* 0x000fc4000bf65270 */
[----:B------:R-:W-:Y:S01]  /*10b0*/  USHF.R.S32.HI UR22, URZ, 0x1f, UR11 ;  /* 0x0000001f3f167899 */ /* 0x000fe2000801140b */
[----:B------:R-:W-:Y:S01]  /*10c0*/  ULDC.64 UR26, c[0x0][0x240] ;  /* 0x00009000001a7ab9 */ /* 0x000fe20000000a00 */
[----:B------:R-:W-:Y:S02]  /*10d0*/  USHF.R.S32.HI UR43, URZ, 0x1f, UR61 ;  /* 0x0000001f3f2b7899 */ /* 0x000fe4000801143d */
[----:B------:R-:W-:Y:S01]  /*10e0*/  UISETP.NE.AND UP0, UPT, UR39, -0x1, UPT ;  /* 0xffffffff2700788c */ /* 0x000fe2000bf05270 */
[----:B------:R-:W-:Y:S01]  /*10f0*/  ULDC UR24, c[0x0][0x2dc] ;  /* 0x0000b70000187ab9 */ /* 0x000fe20000000800 */
[----:B------:R-:W-:Y:S01]  /*1100*/  ULDC UR48, c[0x0][0x270] ;  /* 0x00009c0000307ab9 */ /* 0x000fe20000000800 */
[----:B------:R-:W-:Y:S02]  /*1110*/  @UP1 UIMAD UR40, UR5, UR15, UR47 ;  /* 0x0000000f052812a4 */ /* 0x000fe4000f8e022f */
[----:B------:R-:W-:Y:S01]  /*1120*/  @!UP1 UIMAD.WIDE.U32 UR44, UR52, UR8, URZ ;  /* 0x00000008342c92a5 */ /* 0x000fe2000f8e003f */
[----:B-1----:R-:W1:Y:S01]  /*1130*/  MUFU.RCP R14, R14 ;  /* 0x0000000e000e7308 */ /* 0x002e620000001000 */
[----:B------:R-:W-:-:S02]  /*1140*/  USHF.L.U64.HI UR16, UR52, 0x7, UR60 ;  /* 0x0000000734107899 */ /* 0x000fc4000801023c */
[----:B------:R-:W-:Y:S02]  /*1150*/  UIMAD.WIDE.U32 UR20, UR5, UR26, URZ ;  /* 0x0000001a051472a5 */ /* 0x000fe4000f8e003f */
[----:B------:R-:W-:Y:S02]  /*1160*/  UIMAD.WIDE UR8, UR24, UR48, URZ ;  /* 0x00000030180872a5 */ /* 0x000fe4000f8e023f */
[----:B------:R-:W-:Y:S02]  /*1170*/  UIMAD.WIDE.U32 UR14, UR52, UR61, URZ ;  /* 0x0000003d340e72a5 */ /* 0x000fe4000f8e003f */
[----:B------:R-:W-:Y:S02]  /*1180*/  ULEA.HI UR22, UR22, UR11, URZ, 0x6 ;  /* 0x0000000b16167291 */ /* 0x000fe4000f8f303f */
[----:B------:R-:W-:Y:S02]  /*1190*/  UIMAD UR11, UR43, UR52, URZ ;  /* 0x000000342b0b72a4 */ /* 0x000fe4000f8e023f */
[----:B------:R-:W-:-:S02]  /*11a0*/  USEL UR37, UR16, URZ, UP2 ;  /* 0x0000003f10257287 */ /* 0x000fc40009000000 */
[----:B------:R-:W-:Y:S01]  /*11b0*/  USEL UR41, UR28, UR20, !UP1 ;  /* 0x000000141c297287 */ /* 0x000fe2000c800000 */
[----:B-1----:R-:W-:Y:S01]  /*11c0*/  VIADD R14, R14, 0xffffffe ;  /* 0x0ffffffe0e0e7836 */ /* 0x002fe20000000000 */
[----:B------:R-:W-:Y:S02]  /*11d0*/  UIADD3 UR38, UR29, UR38, URZ ;  /* 0x000000261d267290 */ /* 0x000fe4000fffe03f */
[----:B------:R-:W-:Y:S01]  /*11e0*/  USHF.L.U32 UR13, UR52, 0x7, URZ ;  /* 0x00000007340d7899 */ /* 0x000fe2000800063f */
[----:B------:R-:W1:Y:S01]  /*11f0*/  F2I.FTZ.U32.TRUNC.NTZ R15, R14 ;  /* 0x0000000e000f7305 */ /* 0x000e62000021f000 */
[----:B------:R-:W-:Y:S01]  /*1200*/  ULDC UR49, c[0x0][0x2c4] ;  /* 0x0000b10000317ab9 */ /* 0x000fe20000000800 */
[----:B------:R-:W-:Y:S02]  /*1210*/  UIMAD.WIDE.U32 UR28, UR8, UR14, URZ ;  /* 0x0000000e081c72a5 */ /* 0x000fe4000f8e003f */
[----:B------:R-:W-:Y:S02]  /*1220*/  UIMAD UR16, UR9, UR14, URZ ;  /* 0x0000000e091072a4 */ /* 0x000fe4000f8e023f */
[----:B------:R-:W-:-:S02]  /*1230*/  UIMAD UR14, UR60, UR61, UR11 ;  /* 0x0000003d3c0e72a4 */ /* 0x000fc4000f8e020b */
[----:B------:R-:W-:Y:S02]  /*1240*/  @UP3 UIMAD UR11, UR52, UR49, URZ ;  /* 0x00000031340b32a4 */ /* 0x000fe4000f8e023f */
[----:B------:R-:W-:Y:S02]  /*1250*/  USEL UR42, UR13, URZ, UP2 ;  /* 0x0000003f0d2a7287 */ /* 0x000fe40009000000 */
[----:B------:R-:W-:Y:S02]  /*1260*/  @UP0 UIADD3 UR13, UR23, UR39, URZ ;  /* 0x00000027170d0290 */ /* 0x000fe4000fffe03f */
[----:B------:R-:W-:Y:S01]  /*1270*/  UIADD3 UR14, UR15, UR14, URZ ;  /* 0x0000000e0f0e7290 */ /* 0x000fe2000fffe03f */
[----:B-1----:R-:W-:Y:S01]  /*1280*/  IMAD.MOV R5, RZ, RZ, -R15 ;  /* 0x000000ffff057224 */ /* 0x002fe200078e0a0f */
[----:B------:R-:W-:Y:S01]  /*1290*/  ULDC.U8 UR19, c[0x0][0x480] ;  /* 0x0001200000137ab9 */ /* 0x000fe20000000000 */
[----:B------:R-:W-:Y:S01]  /*12a0*/  IMAD.MOV.U32 R14, RZ, RZ, RZ ;  /* 0x000000ffff0e7224 */ /* 0x000fe200078e00ff */
[----:B------:R-:W-:Y:S01]  /*12b0*/  @UP3 USEL UR15, UR11, UR5, !UP1 ;  /* 0x000000050b0f3287 */ /* 0x000fe2000c800000 */
[----:B------:R-:W-:Y:S01]  /*12c0*/  IMAD R8, R5, R11, RZ ;  /* 0x0000000b05087224 */ /* 0x000fe200078e02ff */
[----:B------:R-:W-:Y:S01]  /*12d0*/  IABS R5, UR59 ;  /* 0x0000003b00057c13 */ /* 0x000fe20008000000 */
[----:B------:R-:W-:-:S02]  /*12e0*/  ULOP3.LUT UR11, UR22, 0xffffffc0, URZ, 0xc0, !UPT ;  /* 0xffffffc0160b7892 */ /* 0x000fc4000f8ec03f */
[----:B------:R-:W-:Y:S01]  /*12f0*/  IMAD.HI.U32 R8, R15, R8, R14 ;  /* 0x000000080f087227 */ /* 0x000fe200078e000e */
[----:B------:R-:W-:Y:S02]  /*1300*/  UISETP.NE.AND UP4, UPT, UR19, URZ, UPT ;  /* 0x0000003f1300728c */ /* 0x000fe4000bf85270 */
[----:B------:R-:W-:Y:S01]  /*1310*/  UIMAD UR35, UR5, UR27, URZ ;  /* 0x0000001b052372a4 */ /* 0x000fe2000f8e023f */
[----:B------:R-:W-:Y:S02]  /*1320*/  @UP0 ULDC.64 UR18, c[0x0][0x248] ;  /* 0x0000920000120ab9 */ /* 0x000fe40000000a00 */
[----:B------:R-:W-:Y:S01]  /*1330*/  IMAD.HI.U32 R14, R8, R5, RZ ;  /* 0x00000005080e7227 */ /* 0x000fe200078e00ff */
[----:B------:R-:W-:Y:S02]  /*1340*/  @UP0 UIMAD.WIDE.U32 UR30, UR13, UR18, URZ ;  /* 0x000000120d1e02a5 */ /* 0x000fe4000f8e003f */
[----:B------:R-:W-:Y:S02]  /*1350*/  @UP0 UIMAD UR51, UR13, UR19, URZ ;  /* 0x000000130d3302a4 */ /* 0x000fe4000f8e023f */
[----:B------:R-:W-:Y:S01]  /*1360*/  IADD3 R8, -R14, RZ, RZ ;  /* 0x000000ff0e087210 */ /* 0x000fe20007ffe1ff */
[----:B------:R-:W-:Y:S01]  /*1370*/  UIADD3 UR11, UR11, -0x40, URZ ;  /* 0xffffffc00b0b7890 */ /* 0x000fe2000fffe03f */
[----:B------:R-:W-:Y:S01]  /*1380*/  @UP3 ULDC UR13, c[0x0][0x2e4] ;  /* 0x0000b900000d3ab9 */ /* 0x000fe20000000800 */
[----:B------:R-:W-:-:S02]  /*1390*/  UIMAD UR16, UR8, UR14, UR16 ;  /* 0x0000000e081072a4 */ /* 0x000fc4000f8e0210 */
[C---:B------:R-:W-:Y:S01]  /*13a0*/  IMAD R8, R11.reuse, R8, R5 ;  /* 0x000000080b087224 */ /* 0x040fe200078e0205 */
[----:B------:R-:W-:Y:S01]  /*13b0*/  @!UP3 UIMAD UR14, UR52, UR48, UR59 ;  /* 0x00000030340eb2a4 */ /* 0x000fe2000f8e023b */
[----:B------:R-:W-:Y:S01]  /*13c0*/  LOP3.LUT R5, R4, UR59, RZ, 0x3c, !PT ;  /* 0x0000003b04057c12 */ /* 0x000fe2000f8e3cff */
[----:B------:R-:W-:Y:S02]  /*13d0*/  @UP1 UIADD3 UR38, UR21, UR35, URZ ;  /* 0x0000002315261290 */ /* 0x000fe4000fffe03f */
[----:B------:R-:W-:Y:S01]  /*13e0*/  ISETP.GT.U32.AND P1, PT, R11, R8, PT ;  /* 0x000000080b00720c */ /* 0x000fe20003f24070 */
[----:B------:R-:W-:Y:S01]  /*13f0*/  @UP3 UIMAD UR48, UR59, UR13, UR15 ;  /* 0x0000000d3b3032a4 */ /* 0x000fe2000f8e020f */
[----:B------:R-:W-:Y:S01]  /*1400*/  ISETP.GE.AND P2, PT, R5, RZ, PT ;  /* 0x000000ff0500720c */ /* 0x000fe20003f46270 */
[----:B------:R-:W-:Y:S02]  /*1410*/  USHF.R.S32.HI UR35, URZ, 0x1f, UR11 ;  /* 0x0000001f3f237899 */ /* 0x000fe4000801140b */
[----:B------:R-:W-:-:S02]  /*1420*/  UIADD3 UR13, UP2, UR11, UR42, URZ ;  /* 0x0000002a0b0d7290 */ /* 0x000fc4000ff5e03f */
[----:B------:R-:W-:Y:S02]  /*1430*/  @!UP3 UIMAD UR48, UR14, UR49, URZ ;  /* 0x000000310e30b2a4 */ /* 0x000fe4000f8e023f */
[----:B------:R-:W-:Y:S02]  /*1440*/  UIADD3.X UR15, UR35, UR37, URZ, UP2, !UPT ;  /* 0x00000025230f7290 */ /* 0x000fe400097fe43f */
[----:B------:R-:W-:Y:S02]  /*1450*/  UIMAD UR14, UR9, UR13, URZ ;  /* 0x0000000d090e72a4 */ /* 0x000fe4000f8e023f */
[----:B------:R-:W-:Y:S01]  /*1460*/  @!P1 IMAD.IADD R8, R8, 0x1, -R11 ;  /* 0x0000000108089824 */ /* 0x000fe200078e0a0b */
[----:B------:R-:W-:Y:S01]  /*1470*/  @UP0 UIADD3 UR33, UR23, UR39, URZ ;  /* 0x0000002717210290 */ /* 0x000fe2000fffe03f */
[----:B------:R-:W-:Y:S01]  /*1480*/  @!P1 VIADD R14, R14, 0x1 ;  /* 0x000000010e0e9836 */ /* 0x000fe20000000000 */
[----:B------:R-:W-:Y:S01]  /*1490*/  PLOP3.LUT P1, PT, PT, PT, UP0, 0x80, 0x0 ;  /* 0x000000000000781c */ /* 0x000fe20003f2f008 */
[----:B------:R-:W-:Y:S01]  /*14a0*/  UIMAD UR53, UR59, UR24, URZ ;  /* 0x000000183b3572a4 */ /* 0x000fe2000f8e023f */
[----:B------:R-:W-:Y:S01]  /*14b0*/  ISETP.GE.U32.AND P0, PT, R8, R11, PT ;  /* 0x0000000b0800720c */ /* 0x000fe20003f06070 */
[----:B------:R-:W-:Y:S01]  /*14c0*/  UIADD3 UR49, UR29, UR16, URZ ;  /* 0x000000101d317290 */ /* 0x000fe2000fffe03f */
[----:B------:R-:W-:Y:S01]  /*14d0*/  @UP0 ULDC.64 UR24, c[0x0][0x250] ;  /* 0x0000940000180ab9 */ /* 0x000fe20000000a00 */
[----:B------:R-:W-:-:S02]  /*14e0*/  UIMAD.WIDE.U32 UR42, UR8, UR13, URZ ;  /* 0x0000000d082a72a5 */ /* 0x000fc4000f8e003f */
[----:B------:R-:W-:Y:S02]  /*14f0*/  UIMAD.WIDE.U32 UR20, UR8, UR5, URZ ;  /* 0x00000005081472a5 */ /* 0x000fe4000f8e003f */
[----:B------:R-:W-:Y:S02]  /*1500*/  UIMAD UR16, UR9, UR5, URZ ;  /* 0x00000005091072a4 */ /* 0x000fe4000f8e023f */
[----:B------:R-:W-:Y:S02]  /*1510*/  UIMAD UR13, UR8, UR15, UR14 ;  /* 0x0000000f080d72a4 */ /* 0x000fe4000f8e020e */
[----:B------:R-:W-:Y:S02]  /*1520*/  @UP0 UIMAD.WIDE.U32 UR8, UR33, UR24, URZ ;  /* 0x00000018210802a5 */ /* 0x000fe4000f8e003f */
[----:B------:R-:W-:Y:S01]  /*1530*/  @P0 IADD3 R14, R14, 0x1, RZ ;  /* 0x000000010e0e0810 */ /* 0x000fe20007ffe0ff */
[----:B------:R-:W-:Y:S01]  /*1540*/  @UP0 UIMAD UR14, UR33, UR25, URZ ;  /* 0x00000019210e02a4 */ /* 0x000fe2000f8e023f */
[----:B------:R-:W-:Y:S01]  /*1550*/  PLOP3.LUT P0, PT, PT, PT, UP3, 0x80, 0x0 ;  /* 0x000000000000781c */ /* 0x000fe20003f0f038 */
[----:B------:R-:W-:-:S02]  /*1560*/  @!UP1 UIADD3 UR40, UR45, UR36, URZ ;  /* 0x000000242d289290 */ /* 0x000fc4000fffe03f */
[----:B------:R-:W-:Y:S01]  /*1570*/  IMAD.MOV.U32 R11, RZ, RZ, R14 ;  /* 0x000000ffff0b7224 */ /* 0x000fe200078e000e */
[----:B------:R-:W-:Y:S02]  /*1580*/  USHF.R.S32.HI UR50, URZ, 0x6, UR22 ;  /* 0x000000063f327899 */ /* 0x000fe40008011416 */
[----:B------:R-:W-:Y:S02]  /*1590*/  USEL UR55, UR54, URZ, UP4 ;  /* 0x0000003f36377287 */ /* 0x000fe4000a000000 */
[----:B------:R-:W-:Y:S01]  /*15a0*/  USEL UR58, UR28, UR20, !UP1 ;  /* 0x000000141c3a7287 */ /* 0x000fe2000c800000 */
[----:B------:R-:W-:Y:S01]  /*15b0*/  @!P2 IADD3 R11, -R11, RZ, RZ ;  /* 0x000000ff0b0ba210 */ /* 0x000fe20007ffe1ff */
[----:B------:R-:W-:Y:S01]  /*15c0*/  USHF.R.S32.HI UR57, URZ, 0x1f, UR53 ;  /* 0x0000001f3f397899 */ /* 0x000fe20008011435 */
[----:B------:R-:W-:Y:S01]  /*15d0*/  @!P3 LOP3.LUT R11, RZ, R4, RZ, 0x33, !PT ;  /* 0x00000004ff0bb212 */ /* 0x000fe200078e33ff */
[----:B------:R-:W-:Y:S02]  /*15e0*/  USEL UR56, UR34, URZ, UP4 ;  /* 0x0000003f22387287 */ /* 0x000fe4000a000000 */
[----:B------:R-:W-:-:S02]  /*15f0*/  @UP0 UIADD3 UR37, UR9, UR14, URZ ;  /* 0x0000000e09250290 */ /* 0x000fc4000fffe03f */
        /* <DEDUP_REMOVED lines=18> */
.L_x_744:
        /* <DEDUP_REMOVED lines=13> */
.L_x_745:
        /* <DEDUP_REMOVED lines=11> */
.L_x_746:
[----:B------:R-:W-:Y:S02]  /*18a0*/  ULDC UR5, c[0x0][0x270] ;  /* 0x00009c0000057ab9 */ /* 0x000fe40000000800 */
[----:B------:R-:W-:-:S04]  /*18b0*/  UIMAD UR5, UR52, UR5, UR59 ;  /* 0x00000005340572a4 */ /* 0x000fc8000f8e023b */
[----:B------:R-:W-:-:S12]  /*18c0*/  UIMAD UR5, UR5, UR61, URZ ;  /* 0x0000003d050572a4 */ /* 0x000fd8000f8e023f */
.L_x_747:
[----:B------:R-:W2:Y:S01]  /*18d0*/  LDL.64 R16, [R1+0x10] ;  /* 0x0000100001107983 */ /* 0x000ea20000100a00 */
[----:B------:R-:W1:Y:S01]  /*18e0*/  LDC.64 R4, c[0x0][0x420] ;  /* 0x00010800ff047b82 */ /* 0x000e620000000a00 */
[----:B------:R-:W-:Y:S01]  /*18f0*/  ULDC UR8, c[0x0][0x2dc] ;  /* 0x0000b70000087ab9 */ /* 0x000fe20000000800 */
[----:B------:R-:W-:Y:S01]  /*1900*/  ULDC UR9, c[0x0][0x270] ;  /* 0x00009c0000097ab9 */ /* 0x000fe20000000800 */
[----:B------:R3:W2:Y:S01]  /*1910*/  LDL.64 R36, [R1+0x10] ;  /* 0x0000100001247983 */ /* 0x0006a20000100a00 */
[----:B------:R-:W-:Y:S01]  /*1920*/  UIMAD UR13, UR8, UR9, URZ ;  /* 0x00000009080d72a4 */ /* 0x000fe2000f8e023f */
[----:B------:R-:W-:Y:S01]  /*1930*/  LEA.HI R15, R9, R10, RZ, 0x5 ;  /* 0x0000000a090f7211 */ /* 0x000fe200078f28ff */
[----:B------:R-:W-:Y:S01]  /*1940*/  UIADD3 UR9, -UR10, UR17, UR32 ;  /* 0x000000110a097290 */ /* 0x000fe2000fffe120 */
[----:B------:R-:W-:Y:S01]  /*1950*/  BSSY B1, `(.L_x_743) ;  /* 0x0000a02000017945 */ /* 0x000fe20003800000 */
[----:B------:R-:W-:Y:S01]  /*1960*/  USHF.R.S32.HI UR51, URZ, 0x1f, UR59 ;  /* 0x0000001f3f337899 */ /* 0x000fe2000801143b */
[----:B------:R-:W-:Y:S01]  /*1970*/  ULDC UR8, c[0x0][0x398] ;  /* 0x0000e60000087ab9 */ /* 0x000fe20000000800 */
[----:B------:R-:W-:Y:S01]  /*1980*/  ULDC.64 UR20, c[0x0][0x428] ;  /* 0x00010a0000147ab9 */ /* 0x000fe20000000a00 */
[----:B------:R-:W-:Y:S01]  /*1990*/  UIADD3 UR9, UR9, -UR8, URZ ;  /* 0x8000000809097290 */ /* 0x000fe2000fffe03f */
[----:B------:R-:W-:Y:S01]  /*19a0*/  MOV R20, UR20 ;  /* 0x0000001400147c02 */ /* 0x000fe20008000f00 */
[----:B------:R-:W-:-:S02]  /*19b0*/  UIMAD UR15, UR51, UR20, URZ ;  /* 0x00000014330f72a4 */ /* 0x000fc4000f8e023f */
[----:B------:R-:W-:Y:S02]  /*19c0*/  USHF.L.U32 UR8, UR13, 0x6, URZ ;  /* 0x000000060d087899 */ /* 0x000fe4000800063f */
[----:B------:R-:W-:Y:S02]  /*19d0*/  UIADD3 UR34, UR11, UR5, URZ ;  /* 0x000000050b227290 */ /* 0x000fe4000fffe03f */
[----:B------:R-:W-:Y:S02]  /*19e0*/  UIADD3 UR16, UR11, UR48, URZ ;  /* 0x000000300b107290 */ /* 0x000fe4000fffe03f */
[----:B------:R-:W-:Y:S01]  /*19f0*/  UIMAD UR21, UR59, UR21, UR15 ;  /* 0x000000153b1572a4 */ /* 0x000fe2000f8e020f */
[----:B-1----:R-:W-:Y:S01]  /*1a00*/  IMAD R26, R4, UR35, RZ ;  /* 0x00000023041a7c24 */ /* 0x002fe2000f8e02ff */
[----:B------:R-:W-:Y:S01]  /*1a10*/  USHF.R.S32.HI UR15, URZ, 0x1f, UR8 ;  /* 0x0000001f3f0f7899 */ /* 0x000fe20008011408 */
[----:B------:R-:W-:Y:S01]  /*1a20*/  IMAD R21, R7, R4, RZ ;  /* 0x0000000407157224 */ /* 0x000fe200078e02ff */
[----:B------:R-:W-:Y:S01]  /*1a30*/  ULDC.64 UR30, c[0x0][0x400] ;  /* 0x00010000001e7ab9 */ /* 0x000fe20000000a00 */
[----:B------:R-:W-:Y:S01]  /*1a40*/  IMAD R26, R5, UR11, R26 ;  /* 0x0000000b051a7c24 */ /* 0x000fe2000f8e021a */
[----:B------:R-:W-:Y:S01]  /*1a50*/  ULDC.64 UR28, c[0x0][0x258] ;  /* 0x00009600001c7ab9 */ /* 0x000fe20000000a00 */
[----:B------:R-:W-:Y:S01]  /*1a60*/  USHF.R.S32.HI UR20, URZ, 0x1f, UR9 ;  /* 0x0000001f3f147899 */ /* 0x000fe20008011409 */
[----:B------:R-:W-:Y:S01]  /*1a70*/  IMAD R21, R6, R5, R21 ;  /* 0x0000000506157224 */ /* 0x000fe200078e0215 */
[----:B------:R-:W-:Y:S01]  /*1a80*/  ULDC.64 UR46, c[0x0][0x478] ;  /* 0x00011e00002e7ab9 */ /* 0x000fe20000000a00 */
[----:B------:R-:W-:Y:S01]  /*1a90*/  ULDC.64 UR44, c[0x0][0x2b0] ;  /* 0x0000ac00002c7ab9 */ /* 0x000fe20000000a00 */
[----:B------:R-:W-:-:S02]  /*1aa0*/  ULEA.HI UR20, UR20, UR9, URZ, 0x6 ;  /* 0x0000000914147291 */ /* 0x000fc4000f8f303f */
[----:B------:R-:W-:Y:S02]  /*1ab0*/  UIADD3 UR5, UR50, -0x1, URZ ;  /* 0xffffffff32057890 */ /* 0x000fe4000fffe03f */
[----:B------:R-:W-:Y:S01]  /*1ac0*/  USHF.R.S32.HI UR20, URZ, 0x6, UR20 ;  /* 0x000000063f147899 */ /* 0x000fe20008011414 */
[----:B--2---:R-:W-:-:S04]  /*1ad0*/  IMAD.MOV.U32 R36, RZ, RZ, R16 ;  /* 0x000000ffff247224 */ /* 0x004fc800078e0010 */
[C---:B------:R-:W-:Y:S01]  /*1ae0*/  VIADD R35, R36.reuse, 0x40 ;  /* 0x0000004024237836 */ /* 0x040fe20000000000 */
[----:B------:R-:W-:Y:S01]  /*1af0*/  SHF.R.S32.HI R37, RZ, 0x1f, R36 ;  /* 0x0000001fff257819 */ /* 0x000fe20000011424 */
[C---:B------:R-:W-:Y:S01]  /*1b00*/  VIADD R34, R36.reuse, 0x80 ;  /* 0x0000008024227836 */ /* 0x040fe20000000000 */
[C---:B------:R-:W-:Y:S02]  /*1b10*/  IADD3 R16, P0, R36.reuse, UR14, RZ ;  /* 0x0000000e24107c10 */ /* 0x040fe4000ff1e0ff */
[----:B------:R-:W-:Y:S01]  /*1b20*/  IADD3 R33, R36, 0xc0, RZ ;  /* 0x000000c024217810 */ /* 0x000fe20007ffe0ff */
[----:B------:R3:W-:Y:S01]  /*1b30*/  STL [R1+0x14], R37 ;  /* 0x0000142501007387 */ /* 0x0007e20000100800 */
[----:B------:R-:W-:Y:S02]  /*1b40*/  IADD3.X R17, R37, UR40, RZ, P0, !PT ;  /* 0x0000002825117c10 */ /* 0x000fe400087fe4ff */
[----:B------:R-:W-:Y:S01]  /*1b50*/  IADD3 R18, P0, R6, UR11, RZ ;  /* 0x0000000b06127c10 */ /* 0x000fe2000ff1e0ff */
[----:B------:R-:W-:Y:S01]  /*1b60*/  IMAD.WIDE.U32 R16, R4, UR11, R16 ;  /* 0x0000000b04107c25 */ /* 0x000fe2000f8e0010 */
[----:B------:R-:W-:-:S02]  /*1b70*/  UIADD3 UR11, UP2, UP1, UR42, UR8, UR53 ;  /* 0x000000082a0b7290 */ /* 0x000fc4000f95e035 */
[----:B------:R-:W-:Y:S01]  /*1b80*/  IADD3.X R23, R7, UR35, RZ, P0, !PT ;  /* 0x0000002307177c10 */ /* 0x000fe200087fe4ff */
[----:B------:R-:W-:Y:S01]  /*1b90*/  UIMAD.WIDE UR34, UR34, 0x4, UR46 ;  /* 0x00000004222278a5 */ /* 0x000fe2000f8e022e */
[----:B------:R-:W-:Y:S01]  /*1ba0*/  IMAD.IADD R27, R17, 0x1, R26 ;  /* 0x00000001111b7824 */ /* 0x000fe200078e021a */
[----:B------:R-:W-:Y:S01]  /*1bb0*/  LOP3.LUT R17, R15, 0xffffffe0, RZ, 0xc0, !PT ;  /* 0xffffffe00f117812 */ /* 0x000fe200078ec0ff */
[----:B------:R-:W-:Y:S01]  /*1bc0*/  UIADD3.X UR8, UR54, UR15, UR57, UP2, UP1 ;  /* 0x0000000f36087290 */ /* 0x000fe200097e2439 */
[----:B------:R-:W-:Y:S01]  /*1bd0*/  SHF.R.S32.HI R15, RZ, 0x5, R15 ;  /* 0x00000005ff0f7819 */ /* 0x000fe2000001140f */
[----:B------:R-:W-:Y:S01]  /*1be0*/  UIADD3 UR11, UP2, UP1, UR56, UR11, UR58 ;  /* 0x0000000b380b7290 */ /* 0x000fe2000f95e03a */
[----:B------:R-:W-:Y:S01]  /*1bf0*/  IMAD.MOV.U32 R26, RZ, RZ, R16 ;  /* 0x000000ffff1a7224 */ /* 0x000fe200078e0010 */
[----:B------:R-:W-:Y:S01]  /*1c00*/  UMOV UR15, UR35 ;  /* 0x00000023000f7c82 */ /* 0x000fe20008000000 */
[----:B------:R-:W-:Y:S01]  /*1c10*/  IMAD.IADD R8, R10, 0x1, -R17 ;  /* 0x000000010a087824 */ /* 0x000fe200078e0a11 */
[----:B------:R-:W-:Y:S01]  /*1c20*/  UIADD3.X UR8, UR55, UR8, UR49, UP2, UP1 ;  /* 0x0000000837087290 */ /* 0x000fe200097e2431 */
[----:B------:R-:W-:Y:S01]  /*1c30*/  IMAD R19, R23, UR26, RZ ;  /* 0x0000001a17137c24 */ /* 0x000fe2000f8e02ff */
[----:B------:R-:W-:Y:S01]  /*1c40*/  UISETP.LT.AND UP1, UPT, URZ, UR20, UPT ;  /* 0x000000143f00728c */ /* 0x000fe2000bf21270 */
[----:B------:R-:W-:Y:S01]  /*1c50*/  IMAD R15, R15, UR13, R8 ;  /* 0x0000000d0f0f7c24 */ /* 0x000fe2000f8e0208 */
[----:B------:R-:W-:Y:S01]  /*1c60*/  UIMAD UR13, UR51, UR28, URZ ;  /* 0x0000001c330d72a4 */ /* 0x000fe2000f8e023f */
[----:B------:R-:W-:Y:S01]  /*1c70*/  IMAD.WIDE.U32 R24, R18, UR26, R36 ;  /* 0x0000001a12187c25 */ /* 0x000fe2000f8e0024 */
[----:B------:R-:W-:-:S02]  /*1c80*/  USEL UR20, URZ, UR20, !UP1 ;  /* 0x000000143f147287 */ /* 0x000fc4000c800000 */
[C---:B------:R-:W-:Y:S01]  /*1c90*/  IADD3 R16, P0, R15.reuse, UR11, RZ ;  /* 0x0000000b0f107c10 */ /* 0x040fe2000ff1e0ff */
[----:B------:R-:W-:Y:S01]  /*1ca0*/  IMAD R19, R18, UR27, R19 ;  /* 0x0000001b12137c24 */ /* 0x000fe2000f8e0213 */
[----:B------:R-:W-:Y:S01]  /*1cb0*/  IADD3 R24, P2, R24, UR41, RZ ;  /* 0x0000002918187c10 */ /* 0x000fe2000ff5e0ff */
[----:B------:R-:W-:Y:S01]  /*1cc0*/  IMAD.WIDE.U32 R26, R20, UR59, R26 ;  /* 0x0000003b141a7c25 */ /* 0x000fe2000f8e001a */
[----:B------:R-:W-:Y:S01]  /*1cd0*/  LEA.HI.X.SX32 R15, R15, UR8, 0x1, P0 ;  /* 0x000000080f0f7c11 */ /* 0x000fe200080f0eff */
[----:B------:R-:W-:Y:S01]  /*1ce0*/  UIMAD UR13, UR59, UR29, UR13 ;  /* 0x0000001d3b0d72a4 */ /* 0x000fe2000f8e020d */
[C---:B------:R-:W-:Y:S01]  /*1cf0*/  LEA R28, P0, R16.reuse, UR30, 0x2 ;  /* 0x0000001e101c7c11 */ /* 0x040fe2000f8010ff */
[----:B------:R-:W-:Y:S01]  /*1d00*/  VIADD R27, R27, UR21 ;  /* 0x000000151b1b7c36 */ /* 0x000fe20008000000 */
[----:B------:R-:W-:Y:S01]  /*1d10*/  IADD3.X R25, R25, UR38, R19, P2, !PT ;  /* 0x0000002619197c10 */ /* 0x000fe200097fe413 */
[----:B------:R-:W-:Y:S01]  /*1d20*/  UISETP.GT.AND UP1, UPT, UR50, UR20, UPT ;  /* 0x000000143200728c */ /* 0x000fe2000bf24270 */
[----:B------:R-:W-:Y:S01]  /*1d30*/  LEA.HI.X R29, R16, UR31, R15, 0x2, P0 ;  /* 0x0000001f101d7c11 */ /* 0x000fe200080f140f */
[----:B------:R-:W-:Y:S01]  /*1d40*/  IMAD.WIDE.U32 R26, R6, R4, R26 ;  /* 0x00000004061a7225 */ /* 0x000fe200078e001a */
[----:B------:R-:W-:Y:S01]  /*1d50*/  MOV R16, UR28 ;  /* 0x0000001c00107c02 */ /* 0x000fe20008000f00 */
[----:B------:R-:W-:Y:S01]  /*1d60*/  ULDC.64 UR28, c[0x0][0x210] ;  /* 0x00008400001c7ab9 */ /* 0x000fe20000000a00 */
[----:B------:R-:W-:Y:S01]  /*1d70*/  ULDC.64 UR30, c[0x0][0x3e0] ;  /* 0x0000f800001e7ab9 */ /* 0x000fe20000000a00 */
[----:B------:R-:W-:Y:S01]  /*1d80*/  IMAD.IADD R21, R27, 0x1, R21 ;  /* 0x000000011b157824 */ /* 0x000fe200078e0215 */
[----:B------:R-:W-:Y:S01]  /*1d90*/  LEA R41, P2, R26, UR30, 0x1 ;  /* 0x0000001e1a297c11 */ /* 0x000fe2000f8408ff */
[----:B------:R-:W-:Y:S01]  /*1da0*/  IMAD.WIDE.U32 R24, R16, UR59, R24 ;  /* 0x0000003b10187c25 */ /* 0x000fe2000f8e0018 */
[----:B------:R3:W-:Y:S01]  /*1db0*/  STL.64 [R1+0x70], R28 ;  /* 0x0000701c01007387 */ /* 0x0007e20000100a00 */
[----:B------:R-:W-:Y:S01]  /*1dc0*/  PLOP3.LUT P0, PT, PT, PT, UP1, 0x80, 0x0 ;  /* 0x000000000000781c */ /* 0x000fe20003f0f018 */
[----:B------:R-:W-:Y:S01]  /*1dd0*/  UIMAD.WIDE UR8, UR16, 0x4, UR44 ;  /* 0x00000004100878a5 */ /* 0x000fe2000f8e022c */
[----:B------:R-:W-:Y:S01]  /*1de0*/  LEA.HI.X R40, R26, UR31, R21, 0x1, P2 ;  /* 0x0000001f1a287c11 */ /* 0x000fe200090f0c15 */
[----:B------:R3:W-:Y:S01]  /*1df0*/  STL [R1+0x40], R35 ;  /* 0x0000402301007387 */ /* 0x0007e20000100800 */
[C---:B------:R-:W-:Y:S01]  /*1e00*/  LEA R39, P3, R24.reuse, UR28, 0x1 ;  /* 0x0000001c18277c11 */ /* 0x040fe2000f8608ff */
[----:B------:R-:W-:Y:S01]  /*1e10*/  UMOV UR16, UR34 ;  /* 0x0000002200107c82 */ /* 0x000fe20008000000 */
[----:B------:R-:W-:Y:S01]  /*1e20*/  IADD3 R17, R25, UR13, RZ ;  /* 0x0000000d19117c10 */ /* 0x000fe2000fffe0ff */
[----:B------:R3:W-:Y:S03]  /*1e30*/  STL [R1+0x3c], R34 ;  /* 0x00003c2201007387 */ /* 0x0007e60000100800 */
[----:B------:R-:W-:Y:S01]  /*1e40*/  LEA.HI.X R38, R24, UR29, R17, 0x1, P3 ;  /* 0x0000001d18267c11 */ /* 0x000fe200098f0c11 */
[----:B------:R3:W-:Y:S04]  /*1e50*/  STL [R1+0x4c], R39 ;  /* 0x00004c2701007387 */ /* 0x0007e80000100800 */
[----:B------:R3:W-:Y:S04]  /*1e60*/  STL [R1+0x54], R41 ;  /* 0x0000542901007387 */ /* 0x0007e80000100800 */
        /* <DEDUP_REMOVED lines=23> */
.L_x_749:
        /* <DEDUP_REMOVED lines=20> */
.L_x_750:
        /* <DEDUP_REMOVED lines=37> */
.L_x_752:
[----:B------:R-:W-:Y:S05]  /*2370*/  BSYNC B0 ;  /* 0x0000000000007941 */ /* 0x000fea0003800000 */
.L_x_751:
        /* <DEDUP_REMOVED lines=21> */
.L_x_754:
[----:B------:R-:W-:Y:S05]  /*24d0*/  BSYNC B0 ;  /* 0x0000000000007941 */ /* 0x000fea0003800000 */
.L_x_753:
        /* <DEDUP_REMOVED lines=33> */
.L_x_756:
[----:B------:R-:W-:Y:S05]  /*26f0*/  BSYNC B0 ;  /* 0x0000000000007941 */ /* 0x000fea0003800000 */
.L_x_755:
        /* <DEDUP_REMOVED lines=22> */
.L_x_748:
        /* <DEDUP_REMOVED lines=19> */
[----:B---3--:R-:W2:Y:S01]  /*2990*/  LDC.64 R28, c[0x0][0x3e0] ;  /* 0x0000f800ff1c7b82 */ /* 0x008ea20000000a00 */
        /* <DEDUP_REMOVED lines=39> */
.L_x_759:
[----:B------:R-:W-:Y:S05]  /*2c10*/  BSYNC B0 ;  /* 0x0000000000007941 */ /* 0x000fea0003800000 */
.L_x_758:
[----:B------:R1:W-:Y:S01]  /*2c20*/  @P5 STS.128 [R32+0x11000], RZ ;  /* 0x011000ff20005388 */ /* 0x0003e20000000c00 */
[----:B--2---:R-:W-:Y:S01]  /*2c30*/  VIADD R22, R42, 0x4000 ;  /* 0x000040002a167836 */ /* 0x004fe20000000000 */
        /* <DEDUP_REMOVED lines=8> */
[----:B---34-:R-:W-:Y:S01]  /*2cc0*/  IMAD.WIDE.U32 R28, R4, 0x20, RZ ;  /* 0x00000020041c7825 */ /* 0x018fe200078e00ff */
        /* <DEDUP_REMOVED lines=14> */
[C---:B------:R-:W-:Y:S02]  /*2db0*/  @!P4 LEA.HI.X R5, R26.reuse, UR31, R21, 0x1, P1 ;  /* 0x0000001f1a05cc11 */ /* 0x040fe400088f0c15 */
[----:B------:R-:W-:Y:S01]  /*2dc0*/  ISETP.GE.AND P1, PT, R33, UR14, PT ;  /* 0x0000000e21007c0c */ /* 0x000fe2000bf26270 */
[----:B------:R2:W-:Y:S01]  /*2dd0*/  @P4 STS.128 [R32+0x13000], RZ ;  /* 0x013000ff20004388 */ /* 0x0005e20000000c00 */
        /* <DEDUP_REMOVED lines=19> */
.L_x_761:
[----:B------:R-:W-:Y:S05]  /*2f10*/  BSYNC B0 ;  /* 0x0000000000007941 */ /* 0x000fea0003800000 */
.L_x_760:
[----:B--234-:R-:W-:Y:S01]  /*2f20*/  LEA R28, R22, UR4, 0x1 ;  /* 0x00000004161c7c11 */ /* 0x01cfe2000f8e08ff */
        /* <DEDUP_REMOVED lines=20> */
.L_x_763:
[----:B------:R-:W3:Y:S01]  /*3070*/  LDC.64 R4, c[0x0][0x210] ;  /* 0x00008400ff047b82 */ /* 0x000ee20000000a00 */
        /* <DEDUP_REMOVED lines=9> */
[----:B------:R-:W-:Y:S01]  /*3110*/  @!P1 MOV R22, R39 ;  /* 0x0000002700169202 */ /* 0x000fe20000000f00 */
[----:B------:R4:W-:Y:S01]  /*3120*/  @P1 STS [R28], RZ ;  /* 0x000000ff1c001388 */ /* 0x0009e20000000800 */
[----:B------:R-:W-:-:S03]  /*3130*/  @!P1 IMAD.MOV.U32 R23, RZ, RZ, R38 ;  /* 0x000000ffff179224 */ /* 0x000fc600078e0026 */
[----:B------:R4:W-:Y:S01]  /*3140*/  @P1 STS [R28+0x4], RZ ;  /* 0x000004ff1c001388 */ /* 0x0009e20000000800 */
[----:B---3--:R-:W-:-:S03]  /*3150*/  IMAD.WIDE R20, R36, 0x2, R4 ;  /* 0x0000000224147825 */ /* 0x008fc600078e0204 */
        /* <DEDUP_REMOVED lines=35> */
.L_x_764:
[----:B------:R-:W-:Y:S05]  /*3390*/  BSYNC B0 ;  /* 0x0000000000007941 */ /* 0x000fea0003800000 */
.L_x_762:
        /* <DEDUP_REMOVED lines=21> */
.L_x_766:
        /* <DEDUP_REMOVED lines=14> */
[C---:B---34-:R-:W-:Y:S01]  /*35d0*/  @!P3 LEA R20, P5, R24.reuse, UR28, 0x1 ;  /* 0x0000001c1814bc11 */ /* 0x058fe2000f8a08ff */
        /* <DEDUP_REMOVED lines=36> */
.L_x_767:
[----:B------:R-:W-:Y:S05]  /*3820*/  BSYNC B0 ;  /* 0x0000000000007941 */ /* 0x000fea0003800000 */
.L_x_765:
        /* <DEDUP_REMOVED lines=8> */
[----:B------:R-:W-:Y:S01]  /*38b0*/  UIMAD UR21, UR13, UR18, URZ ;  /* 0x000000120d1572a4 */ /* 0x000fe2000f8e023f */
[----:B---34-:R-:W-:-:S03]  /*38c0*/  IADD3 R20, P1, R16, UR22, RZ ;  /* 0x0000001610147c10 */ /* 0x018fc6000ff3e0ff */
[----:B------:R-:W-:Y:S01]  /*38d0*/  UIMAD UR21, UR32, UR19, UR21 ;  /* 0x00000013201572a4 */ /* 0x000fe2000f8e0215 */
[----:B------:R-:W-:-:S04]  /*38e0*/  IMAD R16, R14, UR26, RZ ;  /* 0x0000001a0e107c24 */ /* 0x000fc8000f8e02ff */
[----:B------:R-:W-:Y:S02]  /*38f0*/  IMAD R16, R11, UR27, R16 ;  /* 0x0000001b0b107c24 */ /* 0x000fe4000f8e0210 */
[----:B------:R-:W-:Y:S01]  /*3900*/  IMAD.U32 R4, RZ, RZ, UR21 ;  /* 0x00000015ff047e24 */ /* 0x000fe2000f8e00ff */
[----:B------:R1:W-:Y:S04]  /*3910*/  @P3 STS.128 [R32+0x18000], RZ ;  /* 0x018000ff20003388 */ /* 0x0003e80000000c00 */
[----:B------:R1:W-:Y:S01]  /*3920*/  @P3 STS.128 [R32+0x1a000], RZ ;  /* 0x01a000ff20003388 */ /* 0x0003e20000000c00 */
[----:B------:R-:W-:-:S03]  /*3930*/  IADD3.X R21, R17, UR33, R4, P1, !PT ;  /* 0x0000002111157c10 */ /* 0x000fc60008ffe404 */
        /* <DEDUP_REMOVED lines=55> */
.L_x_769:
[----:B------:R-:W-:Y:S05]  /*3cb0*/  BSYNC B0 ;  /* 0x0000000000007941 */ /* 0x000fea0003800000 */
.L_x_768:
        /* <DEDUP_REMOVED lines=9> */
[----:B-1--4-:R-:W1:Y:S01]  /*3d50*/  LDC.64 R22, c[0x0][0x218] ;  /* 0x00008600ff167b82 */ /* 0x012e620000000a00 */
[----:B------:R-:W-:Y:S01]  /*3d60*/  ISETP.GE.AND P2, PT, R36, UR11, PT ;  /* 0x0000000b24007c0c */ /* 0x000fe2000bf46270 */
[----:B------:R-:W-:Y:S01]  /*3d70*/  IMAD.U32 R24, RZ, RZ, UR22 ;  /* 0x00000016ff187e24 */ /* 0x000fe2000f8e00ff */
[----:B------:R-:W-:Y:S01]  /*3d80*/  IADD3 R19, P1, R13, 0x20, RZ ;  /* 0x000000200d137810 */ /* 0x000fe20007f3e0ff */
[----:B------:R-:W-:Y:S01]  /*3d90*/  IMAD.MOV.U32 R21, RZ, RZ, R17 ;  /* 0x000000ffff157224 */ /* 0x000fe200078e0011 */
[----:B------:R-:W-:-:S03]  /*3da0*/  MOV R25, UR33 ;  /* 0x0000002100197c02 */ /* 0x000fc60008000f00 */
[----:B------:R-:W-:Y:S02]  /*3db0*/  IMAD.X R18, RZ, RZ, R12, P1 ;  /* 0x000000ffff127224 */ /* 0x000fe400008e060c */
[----:B------:R-:W-:-:S04]  /*3dc0*/  IMAD.WIDE.U32 R24, R19, UR18, R24 ;  /* 0x0000001213187c25 */ /* 0x000fc8000f8e0018 */
[----:B------:R-:W4:Y:S01]  /*3dd0*/  @!P2 LDC.64 R4, c[0x0][0x218] ;  /* 0x00008600ff04ab82 */ /* 0x000f220000000a00 */
[----:B------:R-:W-:Y:S01]  /*3de0*/  IMAD R18, R18, UR18, RZ ;  /* 0x0000001212127c24 */ /* 0x000fe2000f8e02ff */
[----:B------:R1:W-:Y:S03]  /*3df0*/  @P2 STS.128 [R32+0x19000], RZ ;  /* 0x019000ff20002388 */ /* 0x0003e60000000c00 */
[----:B------:R-:W-:Y:S01]  /*3e00*/  IMAD R18, R19, UR19, R18 ;  /* 0x0000001313127c24 */ /* 0x000fe2000f8e0212 */
[----:B------:R-:W-:-:S03]  /*3e10*/  IADD3 R19, P1, R6, 0x20, RZ ;  /* 0x0000002006137810 */ /* 0x000fc60007f3e0ff */
[----:B------:R-:W-:Y:S01]  /*3e20*/  IMAD.IADD R25, R25, 0x1, R18 ;  /* 0x0000000119197824 */ /* 0x000fe200078e0212 */
[----:B------:R-:W-:Y:S01]  /*3e30*/  IADD3.X R18, RZ, R7, RZ, P1, !PT ;  /* 0x00000007ff127210 */ /* 0x000fe20000ffe4ff */
[----:B-1----:R-:W-:-:S04]  /*3e40*/  IMAD.WIDE R22, R36, 0x2, R22 ;  /* 0x0000000224167825 */ /* 0x002fc800078e0216 */
[----:B------:R-:W-:-:S04]  /*3e50*/  IMAD.WIDE.U32 R24, R11, UR26, R24 ;  /* 0x0000001a0b187c25 */ /* 0x000fc8000f8e0018 */
[----:B------:R-:W-:Y:S01]  /*3e60*/  IMAD R18, R18, UR18, RZ ;  /* 0x0000001212127c24 */ /* 0x000fe2000f8e02ff */
[----:B------:R-:W-:Y:S01]  /*3e70*/  IADD3 R17, R16, R25, RZ ;  /* 0x0000001910117210 */ /* 0x000fe20007ffe0ff */
[----:B------:R-:W-:Y:S01]  /*3e80*/  IMAD.WIDE.U32 R20, R19, UR18, R20 ;  /* 0x0000001213147c25 */ /* 0x000fe2000f8e0014 */
[----:B------:R-:W-:-:S03]  /*3e90*/  LEA R16, P1, R24, R22, 0x1 ;  /* 0x0000001618107211 */ /* 0x000fc600078208ff */
[----:B------:R-:W-:Y:S01]  /*3ea0*/  IMAD R18, R19, UR19, R18 ;  /* 0x0000001313127c24 */ /* 0x000fe2000f8e0212 */
[----:B------:R-:W-:Y:S02]  /*3eb0*/  LEA.HI.X R17, R24, R23, R17, 0x1, P1 ;  /* 0x0000001718117211 */ /* 0x000fe400008f0c11 */
[----:B----4-:R-:W-:Y:S01]  /*3ec0*/  @!P2 LEA R4, P1, R20, R4, 0x1 ;  /* 0x000000041404a211 */ /* 0x010fe200078208ff */
        /* <DEDUP_REMOVED lines=25> */
.L_x_771:
[----:B------:R-:W-:Y:S05]  /*4060*/  BSYNC B0 ;  /* 0x0000000000007941 */ /* 0x000fea0003800000 */
.L_x_770:
[----:B------:R-:W-:Y:S01]  /*4070*/  UIMAD UR13, UR13, UR24, URZ ;  /* 0x000000180d0d72a4 */ /* 0x000fe2000f8e023f */
[----:B------:R2:W-:Y:S01]  /*4080*/  @P3 STS.128 [R32+0x20000], RZ ;  /* 0x020000ff20003388 */ /* 0x0005e20000000c00 */
[----:B-1--4-:R-:W-:Y:S01]  /*4090*/  IMAD.WIDE.U32 R4, R15, UR32, R36 ;  /* 0x000000200f047c25 */ /* 0x012fe2000f8e0024 */
        /* <DEDUP_REMOVED lines=61> */
.L_x_773:
[----:B------:R-:W-:Y:S05]  /*4470*/  BSYNC B0 ;  /* 0x0000000000007941 */ /* 0x000fea0003800000 */
.L_x_772:
[----:B------:R1:W-:Y:S01]  /*4480*/  @P4 STS.128 [R32+0x21000], RZ ;  /* 0x021000ff20004388 */ /* 0x0003e20000000c00 */
[----:B------:R-:W1:Y:S01]  /*4490*/  LDC.64 R16, c[0x0][0x3b8] ;  /* 0x0000ee00ff107b82 */ /* 0x000e620000000a00 */
[----:B------:R-:W-:Y:S02]  /*44a0*/  BSSY B0, `(.L_x_774) ;  /* 0x0000036000007945 */ /* 0x000fe40003800000 */
        /* <DEDUP_REMOVED lines=8> */
[----:B-1--4-:R-:W-:Y:S01]  /*4530*/  IMAD.U32 R20, RZ, RZ, UR36 ;  /* 0x00000024ff147e24 */ /* 0x012fe2000f8e00ff */
        /* <DEDUP_REMOVED lines=8> */
[----:B------:R-:W1:Y:S01]  /*45c0*/  @!P1 LDC.64 R4, c[0x0][0x220] ;  /* 0x00008800ff049b82 */ /* 0x000e620000000a00 */
[C---:B------:R-:W-:Y:S01]  /*45d0*/  IMAD.WIDE.U32 R18, R6.reuse, UR24, R18 ;  /* 0x0000001806127c25 */ /* 0x040fe2000f8e0012 */
[----:B------:R4:W-:Y:S03]  /*45e0*/  @P1 STS.128 [R32+0x21000], RZ ;  /* 0x021000ff20001388 */ /* 0x0009e60000000c00 */
[----:B------:R-:W-:Y:S02]  /*45f0*/  IMAD R7, R6, UR25, R7 ;  /* 0x0000001906077c24 */ /* 0x000fe4000f8e0207 */
[----:B------:R-:W-:-:S04]  /*4600*/  IMAD.WIDE.U32 R20, R13, UR24, R20 ;  /* 0x000000180d147c25 */ /* 0x000fc8000f8e0014 */
[----:B------:R-:W-:Y:S02]  /*4610*/  IMAD R12, R13, UR25, R12 ;  /* 0x000000190d0c7c24 */ /* 0x000fe4000f8e020c */
[----:B-----5:R-:W-:-:S04]  /*4620*/  IMAD.WIDE R22, R36, 0x2, R22 ;  /* 0x0000000224167825 */ /* 0x020fc800078e0216 */
[----:B------:R-:W-:Y:S02]  /*4630*/  IMAD.IADD R21, R21, 0x1, R12 ;  /* 0x0000000115157824 */ /* 0x000fe400078e020c */
[----:B------:R-:W-:Y:S01]  /*4640*/  IMAD.WIDE.U32 R20, R11, UR18, R20 ;  /* 0x000000120b147c25 */ /* 0x000fe2000f8e0014 */
[----:B-1----:R-:W-:-:S03]  /*4650*/  @!P1 LEA R6, P2, R18, R4, 0x1 ;  /* 0x0000000412069211 */ /* 0x002fc600078408ff */
[----:B------:R-:W-:Y:S01]  /*4660*/  IMAD.IADD R14, R14, 0x1, R21 ;  /* 0x000000010e0e7824 */ /* 0x000fe200078e0215 */
[----:B------:R-:W-:-:S04]  /*4670*/  IADD3 R4, R19, R7, RZ ;  /* 0x0000000713047210 */ /* 0x000fc80007ffe0ff */
[----:B------:R-:W-:Y:S02]  /*4680*/  @!P1 LEA.HI.X R7, R18, R5, R4, 0x1, P2 ;  /* 0x0000000512079211 */ /* 0x000fe400010f0c04 */
[----:B------:R-:W-:Y:S02]  /*4690*/  ISETP.GE.AND P2, PT, R34, UR11, PT ;  /* 0x0000000b22007c0c */ /* 0x000fe4000bf46270 */
[C---:B------:R-:W-:Y:S01]  /*46a0*/  LEA R4, P4, R20.reuse, R22, 0x1 ;  /* 0x0000001614047211 */ /* 0x040fe200078808ff */
        /* <DEDUP_REMOVED lines=21> */
.L_x_775:
[----:B------:R-:W-:Y:S05]  /*4800*/  BSYNC B0 ;  /* 0x0000000000007941 */ /* 0x000fea0003800000 */
.L_x_774:
[----:B-1--4-:R-:W-:Y:S01]  /*4810*/  IMAD.MOV.U32 R4, RZ, RZ, 0x4 ;  /* 0x00000004ff047424 */ /* 0x012fe200078e00ff */
[----:B------:R-:W-:Y:S01]  /*4820*/  ULDC UR11, c[0x0][0x270] ;  /* 0x00009c00000b7ab9 */ /* 0x000fe20000000800 */
[----:B------:R-:W-:Y:S01]  /*4830*/  IMAD.MOV.U32 R5, RZ, RZ, 0x7f800000 ;  /* 0x7f800000ff057424 */ /* 0x000fe200078e00ff */
[----:B------:R-:W4:Y:S01]  /*4840*/  LDG.E.64 R12, desc[UR6][R16.64+0x8] ;  /* 0x00000806100c7981 */ /* 0x000f22000c1e1b00 */
[----:B------:R-:W-:Y:S01]  /*4850*/  IMAD.WIDE R14, R29, R4, UR8 ;  /* 0x000000081d0e7e25 */ /* 0x000fe2000f8e0204 */
[----:B------:R-:W-:Y:S01]  /*4860*/  ULDC UR24, c[0x0][0x2d0] ;  /* 0x0000b40000187ab9 */ /* 0x000fe20000000800 */
[----:B------:R-:W-:Y:S01]  /*4870*/  ULDC UR37, c[0x0][0x2dc] ;  /* 0x0000b70000257ab9 */ /* 0x000fe20000000800 */
[----:B------:R-:W5:Y:S01]  /*4880*/  LDG.E.64 R6, desc[UR6][R16.64] ;  /* 0x0000000610067981 */ /* 0x000f62000c1e1b00 */
[----:B------:R-:W-:Y:S01]  /*4890*/  IMAD.MOV.U32 R11, RZ, RZ, 0x7f800000 ;  /* 0x7f800000ff0b7424 */ /* 0x000fe200078e00ff */
[----:B------:R-:W1:Y:S02]  /*48a0*/  S2R R18, SR_TID.X ;  /* 0x0000000000127919 */ /* 0x000e640000002100 */
[----:B------:R-:W0:Y:S01]  /*48b0*/  LDGDEPBAR ;  /* 0x00000000000079af */ /* 0x000e220000000000 */
[----:B------:R-:W-:-:S02]  /*48c0*/  IMAD.MOV.U32 R246, RZ, RZ, 0x20 ;  /* 0x00000020fff67424 */ /* 0x000fc400078e00ff */
[----:B------:R-:W-:Y:S01]  /*48d0*/  IMAD.MOV.U32 R245, RZ, RZ, 0x40 ;  /* 0x00000040fff57424 */ /* 0x000fe200078e00ff */
[----:B------:R-:W4:Y:S01]  /*48e0*/  @!P5 LDG.E R5, desc[UR6][R14.64+0x20] ;  /* 0x000020060e05d981 */ /* 0x000f22000c1e1900 */
[----:B------:R-:W-:Y:S02]  /*48f0*/  CS2R R190, SRZ ;  /* 0x0000000000be7805 */ /* 0x000fe4000001ff00 */
[----:B------:R-:W-:Y:S02]  /*4900*/  CS2R R188, SRZ ;  /* 0x0000000000bc7805 */ /* 0x000fe4000001ff00 */
[----:B------:R-:W-:Y:S01]  /*4910*/  CS2R R194, SRZ ;  /* 0x0000000000c27805 */ /* 0x000fe2000001ff00 */
[----:B------:R-:W5:Y:S01]  /*4920*/  @!P6 LDG.E R11, desc[UR6][R14.64] ;  /* 0x000000060e0be981 */ /* 0x000f62000c1e1900 */
[----:B------:R-:W-:Y:S01]  /*4930*/  UIMAD UR11, UR52, UR11, UR59 ;  /* 0x0000000b340b72a4 */ /* 0x000fe2000f8e023b */
[----:B------:R-:W-:Y:S02]  /*4940*/  CS2R R192, SRZ ;  /* 0x0000000000c07805 */ /* 0x000fe4000001ff00 */
[----:B------:R-:W-:-:S02]  /*4950*/  CS2R R186, SRZ ;  /* 0x0000000000ba7805 */ /* 0x000fc4000001ff00 */
[----:B------:R-:W-:Y:S01]  /*4960*/  CS2R R184, SRZ ;  /* 0x0000000000b87805 */ /* 0x000fe2000001ff00 */
[----:B------:R-:W-:Y:S01]  /*4970*/  USHF.L.U32 UR11, UR11, 0x5, URZ ;  /* 0x000000050b0b7899 */ /* 0x000fe2000800063f */
[----:B------:R-:W-:Y:S02]  /*4980*/  CS2R R182, SRZ ;  /* 0x0000000000b67805 */ /* 0x000fe4000001ff00 */
[----:B------:R-:W-:Y:S02]  /*4990*/  CS2R R180, SRZ ;  /* 0x0000000000b47805 */ /* 0x000fe4000001ff00 */
[----:B------:R-:W-:Y:S01]  /*49a0*/  CS2R R174, SRZ ;  /* 0x0000000000ae7805 */ /* 0x000fe2000001ff00 */
[----:B------:R-:W-:Y:S01]  /*49b0*/  USHF.R.S32.HI UR13, URZ, 0x1f, UR11 ;  /* 0x0000001f3f0d7899 */ /* 0x000fe2000801140b */
        /* <DEDUP_REMOVED lines=49> */
[----:B--23--:R-:W-:-:S02]  /*4cd0*/  CS2R R32, SRZ ;  /* 0x0000000000207805 */ /* 0x00cfc4000001ff00 */
[----:B------:R-:W-:Y:S02]  /*4ce0*/  CS2R R26, SRZ ;  /* 0x00000000001a7805 */ /* 0x000fe4000001ff00 */
[----:B------:R-:W-:Y:S02]  /*4cf0*/  CS2R R24, SRZ ;  /* 0x0000000000187805 */ /* 0x000fe4000001ff00 */
[----:B------:R-:W-:Y:S02]  /*4d00*/  CS2R R22, SRZ ;  /* 0x0000000000167805 */ /* 0x000fe4000001ff00 */
[----:B------:R-:W-:Y:S01]  /*4d10*/  CS2R R20, SRZ ;  /* 0x0000000000147805 */ /* 0x000fe2000001ff00 */
[----:B------:R-:W-:Y:S01]  /*4d20*/  ULDC.U8 UR19, c[0x0][0x388] ;  /* 0x0000e20000137ab9 */ /* 0x000fe20000000000 */
[----:B------:R-:W-:Y:S01]  /*4d30*/  ULDC UR18, c[0x0][0x2ec] ;  /* 0x0000bb0000127ab9 */ /* 0x000fe20000000800 */
[----:B----4-:R2:W-:Y:S02]  /*4d40*/  STL [R1+0x64], R5 ;  /* 0x0000640501007387 */ /* 0x0105e40000100800 */
[----:B--2---:R-:W-:-:S04]  /*4d50*/  LEA.HI R5, R9, R10, RZ, 0x4 ;  /* 0x0000000a09057211 */ /* 0x004fc800078f20ff */
[----:B------:R-:W-:-:S05]  /*4d60*/  LOP3.LUT R5, R5, 0xfffffff0, RZ, 0xc0, !PT ;  /* 0xfffffff005057812 */ /* 0x000fca00078ec0ff */
[----:B------:R-:W-:-:S05]  /*4d70*/  IMAD.IADD R10, R10, 0x1, -R5 ;  /* 0x000000010a0a7824 */ /* 0x000fca00078e0a05 */
[----:B------:R-:W-:-:S04]  /*4d80*/  SHF.R.S32.HI R5, RZ, 0x1f, R10 ;  /* 0x0000001fff057819 */ /* 0x000fc8000001140a */
[----:B------:R-:W-:-:S04]  /*4d90*/  LEA.HI R5, R5, R10, RZ, 0x3 ;  /* 0x0000000a05057211 */ /* 0x000fc800078f18ff */
[----:B------:R-:W-:Y:S02]  /*4da0*/  LOP3.LUT R5, R5, 0xfffffff8, RZ, 0xc0, !PT ;  /* 0xfffffff805057812 */ /* 0x000fe400078ec0ff */
[----:B------:R-:W-:-:S03]  /*4db0*/  IADD3 R4, P4, P3, R12, UR11, R8 ;  /* 0x0000000b0c047c10 */ /* 0x000fc6000fb9e008 */
[----:B------:R-:W-:Y:S01]  /*4dc0*/  IMAD.IADD R5, R10, 0x1, -R5 ;  /* 0x000000010a057824 */ /* 0x000fe200078e0a05 */
[----:B------:R-:W-:-:S04]  /*4dd0*/  SHF.R.S32.HI R9, RZ, 0x1f, R8 ;  /* 0x0000001fff097819 */ /* 0x000fc80000011408 */
[----:B------:R-:W-:Y:S02]  /*4de0*/  R2P PR, R5, 0x6 ;  /* 0x0000000605007804 */ /* 0x000fe40000000000 */
[----:B------:R-:W-:-:S05]  /*4df0*/  IADD3.X R5, R13, UR13, R9, P4, P3 ;  /* 0x0000000d0d057c10 */ /* 0x000fca000a7e6409 */
[----:B------:R-:W-:Y:S04]  /*4e00*/  STL [R1+0x58], R5 ;  /* 0x0000580501007387 */ /* 0x000fe80000100800 */
[----:B-----5:R2:W-:Y:S02]  /*4e10*/  STL [R1+0x60], R11 ;  /* 0x0000600b01007387 */ /* 0x0205e40000100800 */
[----:B--2---:R-:W2:Y:S01]  /*4e20*/  S2R R11, SR_TID.X ;  /* 0x00000000000b7919 */ /* 0x004ea20000002100 */
[----:B------:R-:W-:Y:S01]  /*4e30*/  VIADD R5, R252, 0x4000 ;  /* 0x00004000fc057836 */ /* 0x000fe20000000000 */
[----:B------:R-:W-:Y:S01]  /*4e40*/  R2UR UR21, R7 ;  /* 0x00000000071572ca */ /* 0x000fe200000e0000 */
[----:B------:R-:W-:-:S03]  /*4e50*/  IMAD.MOV.U32 R8, RZ, RZ, R28 ;  /* 0x000000ffff087224 */ /* 0x000fc600078e001c */
[----:B------:R-:W-:Y:S01]  /*4e60*/  SEL R248, R5, R252, !P0 ;  /* 0x000000fc05f87207 */ /* 0x000fe20004000000 */
[----:B------:R-:W-:Y:S01]  /*4e70*/  IMAD.WIDE.U32 R4, R4, -0x2daee0ad, RZ ;  /* 0xd2511f5304047825 */ /* 0x000fe200078e00ff */
[----:B------:R3:W-:Y:S01]  /*4e80*/  STL [R1+0x5c], R8 ;  /* 0x00005c0801007387 */ /* 0x0007e20000100800 */
[----:B--2---:R-:W-:-:S04]  /*4e90*/  SHF.R.S32.HI R11, RZ, 0x1f, R11 ;  /* 0x0000001fff0b7819 */ /* 0x004fc8000001140b */
[----:B-1----:R-:W-:-:S04]  /*4ea0*/  LEA.HI R11, R11, R18, RZ, 0x7 ;  /* 0x000000120b0b7211 */ /* 0x002fc800078f38ff */
[----:B------:R-:W-:-:S05]  /*4eb0*/  SHF.R.S32.HI R11, RZ, 0x7, R11 ;  /* 0x00000007ff0b7819 */ /* 0x000fca000001140b */
[----:B------:R-:W-:-:S05]  /*4ec0*/  IMAD.SHL.U32 R7, R11, 0x20, RZ ;  /* 0x000000200b077824 */ /* 0x000fca00078e00ff */
[----:B------:R3:W-:Y:S04]  /*4ed0*/  STL [R1+0x30], R7 ;  /* 0x0000300701007387 */ /* 0x0007e80000100800 */
[----:B------:R3:W-:Y:S01]  /*4ee0*/  STL.64 [R1+0x78], R4 ;  /* 0x0000780401007387 */ /* 0x0007e20000100a00 */
[----:B------:R-:W-:Y:S01]  /*4ef0*/  R2UR UR22, R6 ;  /* 0x00000000061672ca */ /* 0x000fe200000e0000 */
[----:B------:R-:W-:Y:S01]  /*4f00*/  VIADD R6, R251, 0x4000 ;  /* 0x00004000fb067836 */ /* 0x000fe20000000000 */
[----:B------:R-:W-:Y:S02]  /*4f10*/  SEL R246, R246, 0xffffffe0, !P1 ;  /* 0xffffffe0f6f67807 */ /* 0x000fe40004800000 */
[----:B------:R-:W-:Y:S02]  /*4f20*/  SEL R245, R245, 0xffffffc0, !P2 ;  /* 0xffffffc0f5f57807 */ /* 0x000fe40005000000 */
[----:B------:R-:W-:Y:S01]  /*4f30*/  SEL R247, R6, R251, !P0 ;  /* 0x000000fb06f77207 */ /* 0x000fe20004000000 */
[----:B------:R-:W-:Y:S01]  /*4f40*/  IMAD.IADD R244, R249, 0x1, R246 ;  /* 0x00000001f9f47824 */ /* 0x000fe200078e02f6 */
[----:B------:R-:W-:-:S02]  /*4f50*/  CS2R R28, SRZ ;  /* 0x00000000001c7805 */ /* 0x000fc4000001ff00 */
[----:B------:R-:W-:Y:S01]  /*4f60*/  LEA R248, R248, UR4, 0x1 ;  /* 0x00000004f8f87c11 */ /* 0x000fe2000f8e08ff */
[----:B------:R-:W-:Y:S01]  /*4f70*/  IMAD.IADD R242, R249, 0x1, R245 ;  /* 0x00000001f9f27824 */ /* 0x000fe200078e02f5 */
[----:B------:R-:W-:Y:S01]  /*4f80*/  LEA R247, R247, UR4, 0x1 ;  /* 0x00000004f7f77c11 */ /* 0x000fe2000f8e08ff */
[----:B------:R-:W-:Y:S01]  /*4f90*/  IMAD.IADD R243, R245, 0x1, R244 ;  /* 0x00000001f5f37824 */ /* 0x000fe200078e02f4 */
        /* <DEDUP_REMOVED lines=11> */
[----:B---3--:R-:W-:-:S12]  /*5050*/  UIADD3 UR25, UR21, 0x646e171e, URZ ;  /* 0x646e171e15197890 */ /* 0x008fd8000fffe03f */
.L_x_778:
[----:B------:R-:W0:Y:S01]  /*5060*/  LDGDEPBAR ;  /* 0x00000000000079af */ /* 0x000e220000000000 */
[C---:B------:R-:W-:Y:S01]  /*5070*/  IMAD.IADD R114, R248.reuse, 0x1, R246 ;  /* 0x00000001f8727824 */ /* 0x040fe200078e02f6 */
[----:B------:R-:W-:Y:S01]  /*5080*/  USHF.L.U32 UR13, UR5, 0x6, URZ ;  /* 0x00000006050d7899 */ /* 0x000fe2000800063f */
[--C-:B------:R-:W-:Y:S01]  /*5090*/  IMAD.IADD R113, R248, 0x1, R245.reuse ;  /* 0x00000001f8717824 */ /* 0x100fe200078e02f5 */
[----:B------:R-:W2:Y:S01]  /*50a0*/  LDL R116, [R1] ;  /* 0x0000000001747983 */ /* 0x000ea20000100800 */
[----:B------:R-:W-:Y:S01]  /*50b0*/  IMAD.IADD R112, R114, 0x1, R245 ;  /* 0x0000000172707824 */ /* 0x000fe200078e02f5 */
[----:B------:R-:W-:Y:S01]  /*50c0*/  USHF.L.U32 UR11, UR12, 0x6, URZ ;  /* 0x000000060c0b7899 */ /* 0x000fe2000800063f */
[----:B------:R-:W-:Y:S01]  /*50d0*/  IMAD.U32 R115, RZ, RZ, UR5 ;  /* 0x00000005ff737e24 */ /* 0x000fe2000f8e00ff */
[----:B------:R-:W3:Y:S01]  /*50e0*/  LDL.64 R122, [R1+0x78] ;  /* 0x00007800017a7983 */ /* 0x000ee20000100a00 */
[----:B------:R-:W-:Y:S01]  /*50f0*/  IMAD.U32 R118, RZ, RZ, UR12 ;  /* 0x0000000cff767e24 */ /* 0x000fe2000f8e00ff */
[----:B------:R-:W-:Y:S02]  /*5100*/  UIADD3 UR14, UR17, 0x40, UR11 ;  /* 0x00000040110e7890 */ /* 0x000fe4000fffe00b */
[----:B------:R-:W4:Y:S01]  /*5110*/  LDL R119, [R1+0x58] ;  /* 0x0000580001777983 */ /* 0x000f220000100800 */
[----:B------:R-:W-:Y:S02]  /*5120*/  UIADD3 UR11, UR11, 0x40, URZ ;  /* 0x000000400b0b7890 */ /* 0x000fe4000fffe03f */
[----:B------:R-:W-:Y:S01]  /*5130*/  UIADD3 UR14, UR14, -UR10, URZ ;  /* 0x8000000a0e0e7290 */ /* 0x000fe2000fffe03f */
[----:B------:R-:W3:Y:S01]  /*5140*/  LDL R204, [R1+0x18] ;  /* 0x0000180001cc7983 */ /* 0x000ee20000100800 */
[----:B------:R-:W-:Y:S02]  /*5150*/  UISETP.GT.AND UP2, UPT, UR5, UR20, UPT ;  /* 0x000000140500728c */ /* 0x000fe4000bf44270 */
[----:B------:R-:W-:Y:S01]  /*5160*/  UISETP.GE.AND UP0, UPT, UR13, UR14, UPT ;  /* 0x0000000e0d00728c */ /* 0x000fe2000bf06270 */
[----:B------:R-:W3:Y:S03]  /*5170*/  LDL R125, [R1+0x30] ;  /* 0x00003000017d7983 */ /* 0x000ee60000100800 */
[----:B------:R-:W-:Y:S01]  /*5180*/  UISETP.LT.AND UP0, UPT, UR11, UR10, UP0 ;  /* 0x0000000a0b00728c */ /* 0x000fe20008701270 */
[----:B------:R-:W3:Y:S04]  /*5190*/  LDL R211, [R1+0x1c] ;  /* 0x00001c0001d37983 */ /* 0x000ee80000100800 */
[----:B------:R-:W3:Y:S01]  /*51a0*/  LDL R210, [R1+0x2c] ;  /* 0x00002c0001d27983 */ /* 0x000ee20000100800 */
[----:B------:R-:W-:Y:S03]  /*51b0*/  PLOP3.LUT P4, PT, PT, PT, UP0, 0x80, 0x0 ;  /* 0x000000000000781c */ /* 0x000fe60003f8f008 */
[----:B------:R-:W3:Y:S04]  /*51c0*/  LDL R209, [R1+0x24] ;  /* 0x0000240001d17983 */ /* 0x000ee80000100800 */
[----:B------:R-:W3:Y:S04]  /*51d0*/  LDL R208, [R1+0x44] ;  /* 0x0000440001d07983 */ /* 0x000ee80000100800 */
[----:B------:R-:W5:Y:S04]  /*51e0*/  LDL.64 R206, [R1+0x10] ;  /* 0x0000100001ce7983 */ /* 0x000f680000100a00 */
[----:B------:R-:W5:Y:S01]  /*51f0*/  LDL R205, [R1+0x40] ;  /* 0x0000400001cd7983 */ /* 0x000f620000100800 */
[----:B------:R-:W1:Y:S01]  /*5200*/  S2R R120, SR_TID.X ;  /* 0x0000000000787919 */ /* 0x000e620000002100 */
[----:B------:R-:W1:Y:S01]  /*5210*/  S2R R117, SR_TID.X ;  /* 0x0000000000757919 */ /* 0x000e620000002100 */
[----:B------:R-:W-:Y:S04]  /*5220*/  DEPBAR.LE SB0, 0x0 ;  /* 0x000080000000791a */ /* 0x000fe80000000000 */
[----:B------:R-:W-:Y:S06]  /*5230*/  BAR.SYNC.DEFER_BLOCKING 0x0 ;  /* 0x0000000000007b1d */ /* 0x000fec0000010000 */
[----:B------:R-:W-:Y:S01]  /*5240*/  LDSM.16.M88.4 R84, [R248] ;  /* 0x00000000f854783b */ /* 0x000fe20000000200 */
[----:B-1----:R-:W-:Y:S03]  /*5250*/  SHF.R.S32.HI R117, RZ, 0x1f, R117 ;  /* 0x0000001fff757819 */ /* 0x002fe60000011475 */
[----:B------:R-:W1:Y:S01]  /*5260*/  LDSM.16.M88.4 R88, [R241+0x18000] ;  /* 0x01800000f158783b */ /* 0x000e620000000200 */
[----:B------:R-:W-:Y:S03]  /*5270*/  LEA.HI R117, R117, R120, RZ, 0x7 ;  /* 0x0000007875757211 */ /* 0x000fe600078f38ff */
[----:B------:R-:W1:Y:S01]  /*5280*/  LDSM.16.M88.4 R92, [R241+0x18800] ;  /* 0x01880000f15c783b */ /* 0x000e620000000200 */
[----:B------:R-:W-:Y:S03]  /*5290*/  SHF.R.S32.HI R117, RZ, 0x7, R117 ;  /* 0x00000007ff757819 */ /* 0x000fe60000011475 */
[----:B------:R-:W-:Y:S04]  /*52a0*/  LDSM.16.M88.4 R96, [R114] ;  /* 0x000000007260783b */ /* 0x000fe80000000200 */
[----:B------:R-:W1:Y:S01]  /*52b0*/  LDSM.16.M88.4 R100, [R240+0x18000] ;  /* 0x01800000f064783b */ /* 0x000e620000000200 */
[----:B------:R-:W-:Y:S03]  /*52c0*/  IMAD R118, R118, 0x2, R117 ;  /* 0x0000000276767824 */ /* 0x000fe600078e0275 */
[----:B------:R-:W1:Y:S04]  /*52d0*/  LDSM.16.M88.4 R104, [R240+0x18800] ;  /* 0x01880000f068783b */ /* 0x000e680000000200 */
[----:B------:R-:W-:Y:S01]  /*52e0*/  LDSM.16.M88.4 R108, [R3+0x18000] ;  /* 0x01800000036c783b */ /* 0x000fe20000000200 */
[C---:B-1----:R-:W-:Y:S06]  /*52f0*/  HMMA.16816.F32.BF16 R4, R84.reuse, R88, RZ ;  /* 0x000000585404723c */ /* 0x042fec00000418ff */
[C---:B------:R-:W-:Y:S01]  /*5300*/  HMMA.16816.F32.BF16 R8, R84.reuse, R90, RZ ;  /* 0x0000005a5408723c */ /* 0x040fe200000418ff */
[----:B------:R-:W1:Y:S05]  /*5310*/  LDSM.16.M88.4 R88, [R113] ;  /* 0x000000007158783b */ /* 0x000e6a0000000200 */
[C---:B------:R-:W-:Y:S06]  /*5320*/  HMMA.16816.F32.BF16 R12, R84.reuse, R92, RZ ;  /* 0x0000005c540c723c */ /* 0x040fec00000418ff */
[----:B------:R-:W-:Y:S01]  /*5330*/  HMMA.16816.F32.BF16 R16, R84, R94, RZ ;  /* 0x0000005e5410723c */ /* 0x000fe200000418ff */
[----:B------:R-:W1:Y:S04]  /*5340*/  LDSM.16.M88.4 R84, [R3+0x18800] ;  /* 0x018800000354783b */ /* 0x000e680000000200 */
[----:B------:R-:W-:Y:S01]  /*5350*/  LDSM.16.M88.4 R92, [R112] ;  /* 0x00000000705c783b */ /* 0x000fe20000000200 */
[C---:B------:R-:W-:Y:S06]  /*5360*/  HMMA.16816.F32.BF16 R4, R96.reuse, R100, R4 ;  /* 0x000000646004723c */ /* 0x040fec0000041804 */
[C---:B------:R-:W-:Y:S01]  /*5370*/  HMMA.16816.F32.BF16 R8, R96.reuse, R102, R8 ;  /* 0x000000666008723c */ /* 0x040fe20000041808 */
[----:B------:R-:W1:Y:S05]  /*5380*/  LDSM.16.M88.4 R100, [R2+0x18000] ;  /* 0x018000000264783b */ /* 0x000e6a0000000200 */
[C---:B------:R-:W-:Y:S06]  /*5390*/  HMMA.16816.F32.BF16 R12, R96.reuse, R104, R12 ;  /* 0x00000068600c723c */ /* 0x040fec000004180c */
[----:B------:R-:W-:Y:S01]  /*53a0*/  HMMA.16816.F32.BF16 R16, R96, R106, R16 ;  /* 0x0000006a6010723c */ /* 0x000fe20000041810 */
[----:B------:R-:W1:Y:S04]  /*53b0*/  LDSM.16.M88.4 R96, [R2+0x18800] ;  /* 0x018800000260783b */ /* 0x000e680000000200 */
        /* <DEDUP_REMOVED lines=24> */
[----:B------:R-:W2:Y:S05]  /*5540*/  LDSM.16.M88.4 R100, [R112+0x2000] ;  /* 0x002000007064783b */ /* 0x000eaa0000000200 */
[C---:B------:R-:W-:Y:S06]  /*5550*/  HMMA.16816.F32.BF16 R12, R88.reuse, R92, R12 ;  /* 0x0000005c580c723c */ /* 0x040fec000004180c */
        /* <DEDUP_REMOVED lines=12> */
[----:B------:R-:W2:Y:S04]  /*5620*/  LDSM.16.M88.4 R104, [R240+0x1c000] ;  /* 0x01c00000f068783b */ /* 0x000ea80000000200 */
[----:B------:R-:W-:Y:S01]  /*5630*/  IMAD R116, R115, 0x4, R116 ;  /* 0x0000000473747824 */ /* 0x000fe200078e0274 */
[C---:B----4-:R-:W-:Y:S01]  /*5640*/  HMMA.16816.F32.BF16 R12, R100.reuse, R88, R12 ;  /* 0x00000058640c723c */ /* 0x050fe2000004180c */
[----:B------:R-:W4:Y:S04]  /*5650*/  @!P4 S2R R115, SR_TID.X ;  /* 0x000000000073c919 */ /* 0x000f280000002100 */
[----:B------:R-:W-:Y:S01]  /*5660*/  IMAD.WIDE.U32 R116, R116, -0x326172a9, RZ ;  /* 0xcd9e8d5774747825 */ /* 0x000fe200078e00ff */
[----:B------:R-:W-:Y:S01]  /*5670*/  HMMA.16816.F32.BF16 R16, R100, R90, R16 ;  /* 0x0000005a6410723c */ /* 0x000fe20000041810 */
[----:B------:R-:W4:Y:S04]  /*5680*/  LDSM.16.M88.4 R88, [R240+0x1c800] ;  /* 0x01c80000f058783b */ /* 0x000f280000000200 */
[----:B------:R-:W-:Y:S01]  /*5690*/  LDSM.16.M88.4 R100, [R113+0x4000] ;  /* 0x004000007164783b */ /* 0x000fe20000000200 */
[C---:B-1----:R-:W-:Y:S05]  /*56a0*/  HMMA.16816.F32.BF16 R4, R92.reuse, R108, R4 ;  /* 0x0000006c5c04723c */ /* 0x042fea0000041804 */
[----:B------:R-:W-:Y:S01]  /*56b0*/  LOP3.LUT R117, R117, UR22, R119, 0x96, !PT ;  /* 0x0000001675757c12 */ /* 0x000fe2000f8e9677 */
[C---:B------:R-:W-:Y:S01]  /*56c0*/  HMMA.16816.F32.BF16 R8, R92.reuse, R110, R8 ;  /* 0x0000006e5c08723c */ /* 0x040fe20000041808 */
[----:B------:R-:W1:Y:S04]  /*56d0*/  LDSM.16.M88.4 R108, [R3+0x1c000] ;  /* 0x01c00000036c783b */ /* 0x000e680000000200 */
[----:B------:R-:W-:Y:S01]  /*56e0*/  IMAD.WIDE.U32 R120, R117, -0x2daee0ad, RZ ;  /* 0xd2511f5375787825 */ /* 0x000fe200078e00ff */
[C---:B------:R-:W-:Y:S05]  /*56f0*/  HMMA.16816.F32.BF16 R12, R92.reuse, R84, R12 ;  /* 0x000000545c0c723c */ /* 0x040fea000004180c */
[----:B---3--:R-:W-:Y:S01]  /*5700*/  LOP3.LUT R118, R123, UR21, R118, 0x96, !PT ;  /* 0x000000157b767c12 */ /* 0x008fe2000f8e9676 */
[----:B------:R-:W-:Y:S01]  /*5710*/  HMMA.16816.F32.BF16 R16, R92, R86, R16 ;  /* 0x000000565c10723c */ /* 0x000fe20000041810 */
[----:B------:R-:W3:Y:S04]  /*5720*/  LDSM.16.M88.4 R84, [R3+0x1c800] ;  /* 0x01c800000354783b */ /* 0x000ee80000000200 */
[----:B------:R-:W-:Y:S01]  /*5730*/  LDSM.16.M88.4 R92, [R112+0x4000] ;  /* 0x00400000705c783b */ /* 0x000fe20000000200 */
[C---:B--2---:R-:W-:Y:S05]  /*5740*/  HMMA.16816.F32.BF16 R4, R96.reuse, R104, R4 ;  /* 0x000000686004723c */ /* 0x044fea0000041804 */
[----:B------:R-:W-:Y:S01]  /*5750*/  IMAD.WIDE.U32 R118, R118, -0x326172a9, RZ ;  /* 0xcd9e8d5776767825 */ /* 0x000fe200078e00ff */
[C---:B------:R-:W-:Y:S01]  /*5760*/  HMMA.16816.F32.BF16 R8, R96.reuse, R106, R8 ;  /* 0x0000006a6008723c */ /* 0x040fe20000041808 */
[----:B------:R-:W2:Y:S04]  /*5770*/  LDSM.16.M88.4 R104, [R2+0x1c000] ;  /* 0x01c000000268783b */ /* 0x000ea80000000200 */
[----:B------:R-:W-:Y:S01]  /*5780*/  LOP3.LUT R117, R119, UR36, R116, 0x96, !PT ;  /* 0x0000002477757c12 */ /* 0x000fe2000f8e9674 */
[C---:B----4-:R-:W-:Y:S05]  /*5790*/  HMMA.16816.F32.BF16 R12, R96.reuse, R88, R12 ;  /* 0x00000058600c723c */ /* 0x050fea000004180c */
[----:B------:R-:W-:Y:S01]  /*57a0*/  IMAD.WIDE.U32 R126, R117, -0x2daee0ad, RZ ;  /* 0xd2511f53757e7825 */ /* 0x000fe200078e00ff */
[----:B------:R-:W-:Y:S01]  /*57b0*/  HMMA.16816.F32.BF16 R16, R96, R90, R16 ;  /* 0x0000005a6010723c */ /* 0x000fe20000041810 */
[----:B------:R-:W4:Y:S04]  /*57c0*/  LDSM.16.M88.4 R88, [R2+0x1c800] ;  /* 0x01c800000258783b */ /* 0x000f280000000200 */
[----:B------:R-:W-:Y:S01]  /*57d0*/  LDSM.16.M88.4 R96, [R248+0x6000] ;  /* 0x00600000f860783b */ /* 0x000fe20000000200 */
[C---:B-1----:R-:W-:Y:S01]  /*57e0*/  HMMA.16816.F32.BF16 R4, R100.reuse, R108, R4 ;  /* 0x0000006c6404723c */ /* 0x042fe20000041804 */
[----:B------:R-:W-:Y:S04]  /*57f0*/  IMAD.U32 R117, RZ, RZ, UR17 ;  /* 0x00000011ff757e24 */ /* 0x000fe8000f8e00ff */
[----:B------:R-:W-:Y:S01]  /*5800*/  LOP3.LUT R116, R121, UR35, R122, 0x96, !PT ;  /* 0x0000002379747c12 */ /* 0x000fe2000f8e967a */
[C---:B------:R-:W-:Y:S01]  /*5810*/  HMMA.16816.F32.BF16 R8, R100.reuse, R110, R8 ;  /* 0x0000006e6408723c */ /* 0x040fe20000041808 */
[----:B------:R-:W1:Y:S01]  /*5820*/  LDSM.16.M88.4 R108, [R241+0x1e000] ;  /* 0x01e00000f16c783b */ /* 0x000e620000000200 */
[----:B------:R-:W-:Y:S03]  /*5830*/  IMAD.U32 R121, RZ, RZ, UR13 ;  /* 0x0000000dff797e24 */ /* 0x000fe6000f8e00ff */
[----:B------:R-:W-:Y:S01]  /*5840*/  @!P4 IADD3 R124, -R117, 0x1, R204 ;  /* 0x00000001757cc810 */ /* 0x000fe20007ffe1cc */
[C---:B---3--:R-:W-:Y:S05]  /*5850*/  HMMA.16816.F32.BF16 R12, R100.reuse, R84, R12 ;  /* 0x00000054640c723c */ /* 0x048fea000004180c */
[----:B------:R-:W-:Y:S01]  /*5860*/  @!P4 IADD3 R121, R121, UR10, R124 ;  /* 0x0000000a7979cc10 */ /* 0x000fe2000fffe07c */
        /* <DEDUP_REMOVED lines=9> */
[----:B------:R-:W-:Y:S01]  /*5900*/  @!P4 IMAD.SHL.U32 R120, R115, 0x2, RZ ;  /* 0x000000027378c824 */ /* 0x000fe200078e00ff */
[----:B------:R-:W-:Y:S01]  /*5910*/  HMMA.16816.F32.BF16 R16, R92, R90, R16 ;  /* 0x0000005a5c10723c */ /* 0x000fe20000041810 */
[----:B------:R-:W4:Y:S01]  /*5920*/  LDSM.16.M88.4 R88, [R240+0x1e800] ;  /* 0x01e80000f058783b */ /* 0x000f220000000200 */
[----:B------:R-:W-:Y:S03]  /*5930*/  IMAD.U32 R115, RZ, RZ, UR12 ;  /* 0x0000000cff737e24 */ /* 0x000fe6000f8e00ff */
[----:B------:R-:W-:Y:S01]  /*5940*/  LDSM.16.M88.4 R92, [R113+0x6000] ;  /* 0x00600000715c783b */ /* 0x000fe20000000200 */
[C---:B-1----:R-:W-:Y:S05]  /*5950*/  HMMA.16816.F32.BF16 R4, R96.reuse, R108, R4 ;  /* 0x0000006c6004723c */ /* 0x042fea0000041804 */
[----:B------:R-:W-:Y:S01]  /*5960*/  @!P4 LOP3.LUT R120, R125, 0x6, R120, 0xf8, !PT ;  /* 0x000000067d78c812 */ /* 0x000fe200078ef878 */
[C---:B------:R-:W-:Y:S01]  /*5970*/  HMMA.16816.F32.BF16 R8, R96.reuse, R110, R8 ;  /* 0x0000006e6008723c */ /* 0x040fe20000041808 */
[----:B------:R-:W1:Y:S04]  /*5980*/  LDSM.16.M88.4 R108, [R3+0x1e000] ;  /* 0x01e00000036c783b */ /* 0x000e680000000200 */
[----:B------:R-:W-:Y:S01]  /*5990*/  LOP3.LUT R116, R123, UR34, R118, 0x96, !PT ;  /* 0x000000227b747c12 */ /* 0x000fe2000f8e9676 */
[C---:B---3--:R-:W-:Y:S05]  /*59a0*/  HMMA.16816.F32.BF16 R12, R96.reuse, R84, R12 ;  /* 0x00000054600c723c */ /* 0x048fea000004180c */
[----:B------:R-:W-:Y:S01]  /*59b0*/  IMAD.WIDE.U32 R116, R116, -0x2daee0ad, RZ ;  /* 0xd2511f5374747825 */ /* 0x000fe200078e00ff */
[----:B------:R-:W-:Y:S01]  /*59c0*/  HMMA.16816.F32.BF16 R16, R96, R86, R16 ;  /* 0x000000566010723c */ /* 0x000fe20000041810 */
[----:B------:R-:W3:Y:S04]  /*59d0*/  LDSM.16.M88.4 R84, [R3+0x1e800] ;  /* 0x01e800000354783b */ /* 0x000ee80000000200 */
[----:B------:R-:W-:Y:S01]  /*59e0*/  LDSM.16.M88.4 R96, [R112+0x6000] ;  /* 0x006000007060783b */ /* 0x000fe20000000200 */
[C---:B--2---:R-:W-:Y:S05]  /*59f0*/  HMMA.16816.F32.BF16 R4, R100.reuse, R104, R4 ;  /* 0x000000686404723c */ /* 0x044fea0000041804 */
[----:B------:R-:W-:Y:S01]  /*5a00*/  LOP3.LUT R126, R117, UR31, R126, 0x96, !PT ;  /* 0x0000001f757e7c12 */ /* 0x000fe2000f8e967e */
[C---:B------:R-:W-:Y:S01]  /*5a10*/  HMMA.16816.F32.BF16 R8, R100.reuse, R106, R8 ;  /* 0x0000006a6408723c */ /* 0x040fe20000041808 */
[----:B------:R-:W2:Y:S04]  /*5a20*/  LDSM.16.M88.4 R104, [R2+0x1e000] ;  /* 0x01e000000268783b */ /* 0x000ea80000000200 */
[----:B------:R-:W-:Y:S01]  /*5a30*/  IMAD.WIDE.U32 R126, R126, -0x326172a9, RZ ;  /* 0xcd9e8d577e7e7825 */ /* 0x000fe200078e00ff */
[C---:B----4-:R-:W-:Y:S01]  /*5a40*/  HMMA.16816.F32.BF16 R12, R100.reuse, R88, R12 ;  /* 0x00000058640c723c */ /* 0x050fe2000004180c */
[----:B------:R-:W4:Y:S04]  /*5a50*/  LDL R89, [R1+0x60] ;  /* 0x0000600001597983 */ /* 0x000f280000100800 */
[----:B------:R-:W4:Y:S01]  /*5a60*/  LDL R88, [R1+0x64] ;  /* 0x0000640001587983 */ /* 0x000f220000100800 */
[----:B------:R-:W-:Y:S05]  /*5a70*/  HMMA.16816.F32.BF16 R16, R100, R90, R16 ;  /* 0x0000005a6410723c */ /* 0x000fea0000041810 */
[----:B------:R-:W-:Y:S01]  /*5a80*/  IMAD.WIDE.U32 R118, R119, -0x326172a9, RZ ;  /* 0xcd9e8d5777767825 */ /* 0x000fe200078e00ff */
[C---:B-1----:R-:W-:Y:S05]  /*5a90*/  HMMA.16816.F32.BF16 R4, R92.reuse, R108, R4 ;  /* 0x0000006c5c04723c */ /* 0x042fea0000041804 */
[----:B------:R-:W-:Y:S01]  /*5aa0*/  IMAD.MOV.U32 R90, RZ, RZ, 0x8 ;  /* 0x00000008ff5a7424 */ /* 0x000fe200078e00ff */
[C---:B------:R-:W-:Y:S05]  /*5ab0*/  HMMA.16816.F32.BF16 R8, R92.reuse, R110, R8 ;  /* 0x0000006e5c08723c */ /* 0x040fea0000041808 */
[----:B------:R-:W-:Y:S01]  /*5ac0*/  LOP3.LUT R123, R127, UR30, R118, 0x96, !PT ;  /* 0x0000001e7f7b7c12 */ /* 0x000fe2000f8e9676 */
[C---:B---3--:R-:W-:Y:S05]  /*5ad0*/  HMMA.16816.F32.BF16 R12, R92.reuse, R84, R12 ;  /* 0x000000545c0c723c */ /* 0x048fea000004180c */
[----:B------:R-:W-:Y:S01]  /*5ae0*/  IMAD.WIDE.U32 R130, R123, -0x2daee0ad, RZ ;  /* 0xd2511f537b827825 */ /* 0x000fe200078e00ff */
[----:B------:R-:W-:Y:S01]  /*5af0*/  HMMA.16816.F32.BF16 R16, R92, R86, R16 ;  /* 0x000000565c10723c */ /* 0x000fe20000041810 */
[----:B------:R-:W1:Y:S04]  /*5b00*/  LDSM.16.M88.4 R84, [R2+0x1e800] ;  /* 0x01e800000254783b */ /* 0x000e680000000200 */
[----:B------:R-:W-:Y:S01]  /*5b10*/  LOP3.LUT R125, R119, UR32, R122, 0x96, !PT ;  /* 0x00000020777d7c12 */ /* 0x000fe2000f8e967a */
[C---:B--2---:R-:W-:Y:S05]  /*5b20*/  HMMA.16816.F32.BF16 R4, R96.reuse, R104, R4 ;  /* 0x000000686004723c */ /* 0x044fea0000041804 */
[----:B------:R-:W-:Y:S01]  /*5b30*/  @!P4 IMAD R122, R115, 0x40, R120 ;  /* 0x00000040737ac824 */ /* 0x000fe200078e0278 */
[C---:B------:R-:W-:Y:S05]  /*5b40*/  HMMA.16816.F32.BF16 R8, R96.reuse, R106, R8 ;  /* 0x0000006a6008723c */ /* 0x040fea0000041808 */
[----:B------:R-:W-:Y:S01]  /*5b50*/  @!P4 VIMNMX R120, R121, UR10, PT ;  /* 0x0000000a7978cc48 */ /* 0x000fe2000bfe0100 */
[----:B------:R-:W-:Y:S01]  /*5b60*/  IMAD.WIDE.U32 R124, R125, -0x2daee0ad, RZ ;  /* 0xd2511f537d7c7825 */ /* 0x000fe200078e00ff */
[----:B------:R-:W-:Y:S02]  /*5b70*/  @!P4 VIADDMNMX R121, R121, R90, UR10, PT ;  /* 0x0000000a7979ce46 */ /* 0x000fe4000b80015a */
[CC--:B------:R-:W-:Y:S02]  /*5b80*/  @!P4 ISETP.GE.AND P2, PT, R122.reuse, R120.reuse, PT ;  /* 0x000000787a00c20c */ /* 0x0c0fe40003f46270 */
[C---:B------:R-:W-:Y:S01]  /*5b90*/  @!P4 VIADD R115, R122.reuse, 0x1 ;  /* 0x000000017a73c836 */ /* 0x040fe20000000000 */
[----:B------:R-:W-:Y:S01]  /*5ba0*/  LOP3.LUT R119, R125, UR29, R116, 0x96, !PT ;  /* 0x0000001d7d777c12 */ /* 0x000fe2000f8e9674 */
[C---:B------:R-:W-:Y:S01]  /*5bb0*/  @!P4 VIADD R116, R122.reuse, 0x9 ;  /* 0x000000097a74c836 */ /* 0x040fe20000000000 */
[----:B------:R-:W-:Y:S01]  /*5bc0*/  LOP3.LUT R124, R131, UR27, R124, 0x96, !PT ;  /* 0x0000001b837c7c12 */ /* 0x000fe2000f8e967c */
[----:B------:R-:W-:Y:S01]  /*5bd0*/  @!P4 VIADD R127, R122, 0x11 ;  /* 0x000000117a7fc836 */ /* 0x000fe20000000000 */
[-C--:B------:R-:W-:Y:S01]  /*5be0*/  @!P4 ISETP.GE.AND P1, PT, R115, R120.reuse, PT ;  /* 0x000000787300c20c */ /* 0x080fe20003f26270 */
[----:B------:R-:W-:Y:S01]  /*5bf0*/  IMAD.WIDE.U32 R196, R119, -0x326172a9, RZ ;  /* 0xcd9e8d5777c47825 */ /* 0x000fe200078e00ff */
[----:B------:R-:W-:Y:S02]  /*5c00*/  @!P4 FSEL R4, R4, -INF , !P2 ;  /* 0xff8000000404c808 */ /* 0x000fe40005000000 */
[----:B------:R-:W-:Y:S01]  /*5c10*/  @!P4 FSEL R5, R5, -INF , !P1 ;  /* 0xff8000000505c808 */ /* 0x000fe20004800000 */
[----:B------:R-:W-:Y:S01]  /*5c20*/  IMAD.WIDE.U32 R202, R124, -0x326172a9, RZ ;  /* 0xcd9e8d577cca7825 */ /* 0x000fe200078e00ff */
[----:B------:R-:W-:Y:S02]  /*5c30*/  LOP3.LUT R126, R197, UR28, R126, 0x96, !PT ;  /* 0x0000001cc57e7c12 */ /* 0x000fe4000f8e967e */
[-C--:B------:R-:W-:Y:S01]  /*5c40*/  @!P4 ISETP.GE.AND P1, PT, R116, R121.reuse, PT ;  /* 0x000000797400c20c */ /* 0x080fe20003f26270 */
[----:B------:R-:W-:Y:S01]  /*5c50*/  @!P4 VIADD R118, R122, 0x10 ;  /* 0x000000107a76c836 */ /* 0x000fe20000000000 */
[----:B------:R-:W-:Y:S01]  /*5c60*/  LOP3.LUT R197, R203, UR26, R196, 0x96, !PT ;  /* 0x0000001acbc57c12 */ /* 0x000fe2000f8e96c4 */
[----:B------:R-:W-:Y:S01]  /*5c70*/  IMAD.WIDE.U32 R198, R126, -0x2daee0ad, RZ ;  /* 0xd2511f537ec67825 */ /* 0x000fe200078e00ff */
[----:B------:R-:W-:Y:S01]  /*5c80*/  LOP3.LUT R126, R202, 0xffff, RZ, 0xc0, !PT ;  /* 0x0000ffffca7e7812 */ /* 0x000fe200078ec0ff */
[C---:B-1----:R-:W-:Y:S01]  /*5c90*/  HMMA.16816.F32.BF16 R12, R96.reuse, R84, R12 ;  /* 0x00000054600c723c */ /* 0x042fe2000004180c */
[----:B------:R-:W5:Y:S02]  /*5ca0*/  LDL R203, [R1+0x38] ;  /* 0x0000380001cb7983 */ /* 0x000f640000100800 */
[-C--:B------:R-:W-:Y:S01]  /*5cb0*/  @!P4 ISETP.GE.AND P3, PT, R115, R121.reuse, PT ;  /* 0x000000797300c20c */ /* 0x080fe20003f66270 */
[----:B------:R-:W-:Y:S01]  /*5cc0*/  @!P4 VIADD R115, R122, 0x8 ;  /* 0x000000087a73c836 */ /* 0x000fe20000000000 */
[----:B------:R-:W-:Y:S01]  /*5cd0*/  @!P4 FSEL R11, R11, -INF , !P1 ;  /* 0xff8000000b0bc808 */ /* 0x000fe20004800000 */
[----:B------:R-:W-:Y:S03]  /*5ce0*/  HMMA.16816.F32.BF16 R16, R96, R86, R16 ;  /* 0x000000566010723c */ /* 0x000fe60000041810 */
[CC--:B------:R-:W-:Y:S02]  /*5cf0*/  @!P4 ISETP.GE.AND P6, PT, R115.reuse, R120.reuse, PT ;  /* 0x000000787300c20c */ /* 0x0c0fe40003fc6270 */
[-C--:B------:R-:W-:Y:S02]  /*5d00*/  @!P4 ISETP.GE.AND P5, PT, R115, R121.reuse, PT ;  /* 0x000000797300c20c */ /* 0x080fe40003fa6270 */
[----:B------:R-:W-:Y:S02]  /*5d10*/  @!P4 FSEL R7, R7, -INF , !P3 ;  /* 0xff8000000707c808 */ /* 0x000fe40005800000 */
[-C--:B------:R-:W-:Y:S02]  /*5d20*/  @!P4 ISETP.GE.AND P3, PT, R118, R121.reuse, PT ;  /* 0x000000797600c20c */ /* 0x080fe40003f66270 */
[----:B------:R-:W-:Y:S02]  /*5d30*/  @!P4 FSEL R10, R10, -INF , !P5 ;  /* 0xff8000000a0ac808 */ /* 0x000fe40006800000 */
[----:B------:R-:W-:Y:S02]  /*5d40*/  @!P4 FSEL R8, R8, -INF , !P6 ;  /* 0xff8000000808c808 */ /* 0x000fe40007000000 */
[-C--:B------:R-:W-:Y:S02]  /*5d50*/  @!P4 ISETP.GE.AND P6, PT, R127, R120.reuse, PT ;  /* 0x000000787f00c20c */ /* 0x080fe40003fc6270 */
[----:B------:R-:W-:Y:S02]  /*5d60*/  LOP3.LUT R200, R197, 0xff, RZ, 0xc0, !PT ;  /* 0x000000ffc5c87812 */ /* 0x000fe400078ec0ff */
[----:B------:R-:W-:Y:S02]  /*5d70*/  LOP3.LUT R124, R198, 0xff, RZ, 0xc0, !PT ;  /* 0x000000ffc67c7812 */ /* 0x000fe400078ec0ff */
[----:B------:R-:W-:Y:S02]  /*5d80*/  SHF.R.U32.HI R131, RZ, 0x10, R198 ;  /* 0x00000010ff837819 */ /* 0x000fe400000116c6 */
[----:B------:R-:W-:Y:S02]  /*5d90*/  LOP3.LUT R130, R199, UR25, R130, 0x96, !PT ;  /* 0x00000019c7827c12 */ /* 0x000fe4000f8e9682 */
[----:B------:R-:W-:Y:S02]  /*5da0*/  @!P4 FSEL R13, R13, -INF , !P6 ;  /* 0xff8000000d0dc808 */ /* 0x000fe40007000000 */
[----:B------:R-:W-:Y:S02]  /*5db0*/  LOP3.LUT R196, R202, 0xff, RZ, 0xc0, !PT ;  /* 0x000000ffcac47812 */ /* 0x000fe400078ec0ff */
[----:B------:R-:W-:Y:S02]  /*5dc0*/  @!P4 FSEL R14, R14, -INF , !P3 ;  /* 0xff8000000e0ec808 */ /* 0x000fe40005800000 */
[----:B------:R-:W-:Y:S02]  /*5dd0*/  LOP3.LUT R131, R131, 0xff, RZ, 0xc0, !PT ;  /* 0x000000ff83837812 */ /* 0x000fe400078ec0ff */
[----:B------:R-:W-:Y:S01]  /*5de0*/  ISETP.LE.U32.AND P3, PT, R124, UR19, PT ;  /* 0x000000137c007c0c */ /* 0x000fe2000bf63070 */
[C---:B----4-:R-:W-:Y:S01]  /*5df0*/  FMUL.FTZ R129, R89.reuse, 1.4426950216293334961 ;  /* 0x3fb8aa3b59817820 */ /* 0x050fe20000410000 */
[----:B------:R-:W-:Y:S01]  /*5e00*/  FSETP.NEU.FTZ.AND P0, PT, R89, -INF , PT ;  /* 0xff8000005900780b */ /* 0x000fe20003f1d000 */
[----:B------:R-:W-:Y:S03]  /*5e10*/  FMUL.FTZ R115, R88, 1.4426950216293334961 ;  /* 0x3fb8aa3b58737820 */ /* 0x000fe60000410000 */
[----:B------:R-:W-:Y:S02]  /*5e20*/  FSEL R129, R129, RZ, P0 ;  /* 0x000000ff81817208 */ /* 0x000fe40000000000 */
[-C--:B------:R-:W-:Y:S02]  /*5e30*/  @!P4 ISETP.GE.AND P0, PT, R116, R120.reuse, PT ;  /* 0x000000787400c20c */ /* 0x080fe40003f06270 */
[----:B------:R-:W-:Y:S01]  /*5e40*/  FSETP.NEU.FTZ.AND P2, PT, R88, -INF , PT ;  /* 0xff8000005800780b */ /* 0x000fe20003f5d000 */
[--C-:B------:R-:W-:Y:S01]  /*5e50*/  FFMA.FTZ R125, R4, UR18, -R129.reuse ;  /* 0x00000012047d7c23 */ /* 0x100fe20008010881 */
[----:B------:R-:W-:Y:S01]  /*5e60*/  @!P4 FSEL R9, R9, -INF , !P0 ;  /* 0xff8000000909c808 */ /* 0x000fe20004000000 */
[--C-:B------:R-:W-:Y:S01]  /*5e70*/  FFMA.FTZ R117, R5, UR18, -R129.reuse ;  /* 0x0000001205757c23 */ /* 0x100fe20008010881 */
[----:B------:R-:W-:Y:S01]  /*5e80*/  FSEL R115, R115, RZ, P2 ;  /* 0x000000ff73737208 */ /* 0x000fe20001000000 */
[----:B------:R1:W2:Y:S01]  /*5e90*/  MUFU.EX2 R116, R125 ;  /* 0x0000007d00747308 */ /* 0x0002a20000000800 */
[-C--:B------:R-:W-:Y:S01]  /*5ea0*/  @!P4 ISETP.GE.AND P2, PT, R122, R121.reuse, PT ;  /* 0x000000797a00c20c */ /* 0x080fe20003f46270 */
[----:B------:R-:W-:Y:S01]  /*5eb0*/  FFMA.FTZ R123, R9, UR18, -R129 ;  /* 0x00000012097b7c23 */ /* 0x000fe20008010881 */
[-C--:B------:R-:W-:Y:S01]  /*5ec0*/  @!P4 ISETP.GE.AND P0, PT, R127, R121.reuse, PT ;  /* 0x000000797f00c20c */ /* 0x080fe20003f06270 */
[--C-:B------:R-:W-:Y:S01]  /*5ed0*/  FFMA.FTZ R127, R7, UR18, -R115.reuse ;  /* 0x00000012077f7c23 */ /* 0x100fe20008010873 */
[----:B------:R-:W-:Y:S01]  /*5ee0*/  @!P4 FSEL R6, R6, -INF , !P2 ;  /* 0xff8000000606c808 */ /* 0x000fe20005000000 */
[--C-:B------:R-:W-:Y:S01]  /*5ef0*/  FFMA.FTZ R201, R11, UR18, -R115.reuse ;  /* 0x000000120bc97c23 */ /* 0x100fe20008010873 */
[-C--:B------:R-:W-:Y:S03]  /*5f00*/  @!P4 ISETP.GE.AND P2, PT, R118, R120.reuse, PT ;  /* 0x000000787600c20c */ /* 0x080fe60003f46270 */
[----:B------:R-:W-:Y:S01]  /*5f10*/  MUFU.EX2 R119, R127 ;  /* 0x0000007f00777308 */ /* 0x000fe20000000800 */
[----:B------:R-:W-:Y:S01]  /*5f20*/  @!P4 FSEL R15, R15, -INF , !P0 ;  /* 0xff8000000f0fc808 */ /* 0x000fe20004000000 */
[----:B------:R-:W-:Y:S01]  /*5f30*/  FFMA.FTZ R128, R6, UR18, -R115 ;  /* 0x0000001206807c23 */ /* 0x000fe20008010873 */
[----:B------:R-:W-:Y:S07]  /*5f40*/  @!P4 FSEL R12, R12, -INF , !P2 ;  /* 0xff8000000c0cc808 */ /* 0x000fee0005000000 */
[----:B------:R-:W3:Y:S01]  /*5f50*/  MUFU.EX2 R117, R117 ;  /* 0x0000007500757308 */ /* 0x000ee20000000800 */
[----:B-1----:R-:W-:Y:S02]  /*5f60*/  @!P4 VIADD R125, R122, 0x18 ;  /* 0x000000187a7dc836 */ /* 0x002fe40000000000 */
[--C-:B------:R-:W-:Y:S01]  /*5f70*/  FFMA.FTZ R124, R12, UR18, -R129.reuse ;  /* 0x000000120c7c7c23 */ /* 0x100fe20008010881 */
[----:B------:R-:W-:Y:S02]  /*5f80*/  @!P4 VIADD R122, R122, 0x19 ;  /* 0x000000197a7ac836 */ /* 0x000fe40000000000 */
[CC--:B------:R-:W-:Y:S02]  /*5f90*/  @!P4 ISETP.GE.AND P5, PT, R125.reuse, R120.reuse, PT ;  /* 0x000000787d00c20c */ /* 0x0c0fe40003fa6270 */
[-C--:B------:R-:W-:Y:S02]  /*5fa0*/  @!P4 ISETP.GE.AND P2, PT, R125, R121.reuse, PT ;  /* 0x000000797d00c20c */ /* 0x080fe40003f46270 */
[----:B------:R-:W1:Y:S01]  /*5fb0*/  MUFU.EX2 R118, R128 ;  /* 0x0000008000767308 */ /* 0x000e620000000800 */
[----:B------:R-:W-:Y:S02]  /*5fc0*/  SHF.R.U32.HI R125, RZ, 0x18, R198 ;  /* 0x00000018ff7d7819 */ /* 0x000fe400000116c6 */
[----:B------:R-:W-:Y:S02]  /*5fd0*/  @!P4 FSEL R16, R16, -INF , !P5 ;  /* 0xff8000001010c808 */ /* 0x000fe40006800000 */
[----:B------:R-:W-:Y:S02]  /*5fe0*/  ISETP.LE.U32.AND P0, PT, R125, UR19, PT ;  /* 0x000000137d007c0c */ /* 0x000fe4000bf03070 */
[----:B------:R-:W-:Y:S03]  /*5ff0*/  LOP3.LUT R125, R197, 0xffff, RZ, 0xc0, !PT ;  /* 0x0000ffffc57d7812 */ /* 0x000fe600078ec0ff */
[----:B------:R-:W-:Y:S01]  /*6000*/  MUFU.EX2 R124, R124 ;  /* 0x0000007c007c7308 */ /* 0x000fe20000000800 */
[----:B------:R-:W-:Y:S01]  /*6010*/  @!P4 ISETP.GE.AND P1, PT, R122, R120, PT ;  /* 0x000000787a00c20c */ /* 0x000fe20003f26270 */
[----:B------:R-:W-:Y:S01]  /*6020*/  FFMA.FTZ R120, R8, UR18, -R129 ;  /* 0x0000001208787c23 */ /* 0x000fe20008010881 */
[----:B------:R-:W-:Y:S02]  /*6030*/  SHF.R.U32.HI R125, RZ, 0x8, R125 ;  /* 0x00000008ff7d7819 */ /* 0x000fe4000001167d */
[----:B------:R-:W-:Y:S02]  /*6040*/  ISETP.LE.U32.AND P5, PT, R200, UR19, PT ;  /* 0x00000013c8007c0c */ /* 0x000fe4000bfa3070 */
[----:B------:R-:W-:Y:S03]  /*6050*/  LOP3.LUT R198, R198, 0xffff, RZ, 0xc0, !PT ;  /* 0x0000ffffc6c67812 */ /* 0x000fe600078ec0ff */
[----:B------:R-:W4:Y:S01]  /*6060*/  MUFU.EX2 R120, R120 ;  /* 0x0000007800787308 */ /* 0x000f220000000800 */
[----:B------:R-:W-:Y:S02]  /*6070*/  LOP3.LUT R200, R125, 0xffff, RZ, 0xc0, !PT ;  /* 0x0000ffff7dc87812 */ /* 0x000fe400078ec0ff */
[----:B------:R-:W-:Y:S02]  /*6080*/  SHF.R.U32.HI R199, RZ, 0x10, R197 ;  /* 0x00000010ffc77819 */ /* 0x000fe400000116c5 */
[----:B------:R-:W-:Y:S02]  /*6090*/  @!P4 FSEL R17, R17, -INF , !P1 ;  /* 0xff8000001111c808 */ /* 0x000fe40004800000 */
[----:B------:R-:W-:Y:S01]  /*60a0*/  ISETP.LE.U32.AND P1, PT, R200, UR19, PT ;  /* 0x00000013c8007c0c */ /* 0x000fe2000bf23070 */
[--C-:B------:R-:W-:Y:S01]  /*60b0*/  FFMA.FTZ R200, R14, UR18, -R115.reuse ;  /* 0x000000120ec87c23 */ /* 0x100fe20008010873 */
[----:B------:R-:W-:Y:S01]  /*60c0*/  LOP3.LUT R199, R199, 0xff, RZ, 0xc0, !PT ;  /* 0x000000ffc7c77812 */ /* 0x000fe200078ec0ff */
[----:B--2---:R-:W-:Y:S01]  /*60d0*/  @!P5 FADD.FTZ R116, -R116, -RZ ;  /* 0x800000ff7474d221 */ /* 0x004fe20000010100 */
[----:B------:R-:W-:Y:S01]  /*60e0*/  @!P4 ISETP.GE.AND P6, PT, R122, R121, PT ;  /* 0x000000797a00c20c */ /* 0x000fe20003fc6270 */
[--C-:B------:R-:W-:Y:S01]  /*60f0*/  FFMA.FTZ R122, R10, UR18, -R115.reuse ;  /* 0x000000120a7a7c23 */ /* 0x100fe20008010873 */
[----:B------:R-:W-:Y:S01]  /*6100*/  @!P4 FSEL R18, R18, -INF , !P2 ;  /* 0xff8000001212c808 */ /* 0x000fe20005000000 */
[----:B------:R-:W2:Y:S01]  /*6110*/  MUFU.EX2 R121, R123 ;  /* 0x0000007b00797308 */ /* 0x000ea20000000800 */
[----:B------:R-:W-:Y:S02]  /*6120*/  ISETP.LE.U32.AND P2, PT, R199, UR19, PT ;  /* 0x00000013c7007c0c */ /* 0x000fe4000bf43070 */
[----:B------:R-:W-:Y:S02]  /*6130*/  @!P4 FSEL R19, R19, -INF , !P6 ;  /* 0xff8000001313c808 */ /* 0x000fe40007000000 */
[----:B------:R-:W-:Y:S01]  /*6140*/  SHF.R.U32.HI R199, RZ, 0x8, R126 ;  /* 0x00000008ffc77819 */ /* 0x000fe2000001167e */
[----:B---3--:R-:W-:Y:S01]  /*6150*/  @!P1 FADD.FTZ R117, -R117, -RZ ;  /* 0x800000ff75759221 */ /* 0x008fe20000010100 */
[--C-:B------:R-:W-:Y:S03]  /*6160*/  SHF.R.U32.HI R127, RZ, 0x18, R202.reuse ;  /* 0x00000018ff7f7819 */ /* 0x100fe600000116ca */
[----:B------:R-:W3:Y:S01]  /*6170*/  MUFU.EX2 R122, R122 ;  /* 0x0000007a007a7308 */ /* 0x000ee20000000800 */
[----:B------:R-:W-:Y:S01]  /*6180*/  ISETP.LE.U32.AND P4, PT, R196, UR19, PT ;  /* 0x00000013c4007c0c */ /* 0x000fe2000bf83070 */
[----:B------:R-:W-:Y:S01]  /*6190*/  FFMA.FTZ R196, R15, UR18, -R115 ;  /* 0x000000120fc47c23 */ /* 0x000fe20008010873 */
[----:B------:R-:W-:Y:S02]  /*61a0*/  LOP3.LUT R199, R199, 0xffff, RZ, 0xc0, !PT ;  /* 0x0000ffffc7c77812 */ /* 0x000fe400078ec0ff */
[----:B------:R-:W-:Y:S01]  /*61b0*/  ISETP.LE.U32.AND P5, PT, R127, UR19, PT ;  /* 0x000000137f007c0c */ /* 0x000fe2000bfa3070 */
[----:B-1----:R-:W-:Y:S01]  /*61c0*/  @!P2 FADD.FTZ R118, -R118, -RZ ;  /* 0x800000ff7676a221 */ /* 0x002fe20000010100 */
[----:B------:R-:W-:Y:S03]  /*61d0*/  SHF.R.U32.HI R197, RZ, 0x18, R197 ;  /* 0x00000018ffc57819 */ /* 0x000fe600000116c5 */
[----:B------:R1:W-:Y:S01]  /*61e0*/  MUFU.EX2 R127, R196 ;  /* 0x000000c4007f7308 */ /* 0x0003e20000000800 */
[----:B------:R-:W-:Y:S02]  /*61f0*/  ISETP.LE.U32.AND P1, PT, R199, UR19, PT ;  /* 0x00000013c7007c0c */ /* 0x000fe4000bf23070 */
[----:B------:R-:W-:Y:S02]  /*6200*/  ISETP.LE.U32.AND P6, PT, R197, UR19, PT ;  /* 0x00000013c5007c0c */ /* 0x000fe4000bfc3070 */
[----:B------:R-:W-:Y:S01]  /*6210*/  LOP3.LUT R197, R130, 0xff, RZ, 0xc0, !PT ;  /* 0x000000ff82c57812 */ /* 0x000fe200078ec0ff */
[----:B----4-:R-:W-:Y:S01]  /*6220*/  @!P4 FADD.FTZ R120, -R120, -RZ ;  /* 0x800000ff7878c221 */ /* 0x010fe20000010100 */
[----:B------:R-:W-:Y:S03]  /*6230*/  SHF.R.U32.HI R128, RZ, 0x10, R202 ;  /* 0x00000010ff807819 */ /* 0x000fe600000116ca */
[----:B------:R4:W3:Y:S01]  /*6240*/  MUFU.EX2 R123, R201 ;  /* 0x000000c9007b7308 */ /* 0x0008e20000000800 */
[----:B------:R-:W-:Y:S02]  /*6250*/  ISETP.LE.U32.AND P2, PT, R197, UR19, PT ;  /* 0x00000013c5007c0c */ /* 0x000fe4000bf43070 */
[--C-:B------:R-:W-:Y:S02]  /*6260*/  SHF.R.U32.HI R197, RZ, 0x18, R130.reuse ;  /* 0x00000018ffc57819 */ /* 0x100fe40000011682 */
[----:B------:R-:W-:Y:S01]  /*6270*/  LOP3.LUT R199, R128, 0xff, RZ, 0xc0, !PT ;  /* 0x000000ff80c77812 */ /* 0x000fe200078ec0ff */
[----:B--2---:R-:W-:Y:S01]  /*6280*/  @!P1 FADD.FTZ R121, -R121, -RZ ;  /* 0x800000ff79799221 */ /* 0x004fe20000010100 */
[----:B------:R-:W-:Y:S01]  /*6290*/  ISETP.LE.U32.AND P4, PT, R197, UR19, PT ;  /* 0x00000013c5007c0c */ /* 0x000fe2000bf83070 */
[----:B------:R-:W-:Y:S01]  /*62a0*/  FFMA.FTZ R197, R18, UR18, -R115 ;  /* 0x0000001212c57c23 */ /* 0x000fe20008010873 */
[----:B------:R-:W-:Y:S01]  /*62b0*/  @!P6 FADD.FTZ R119, -R119, -RZ ;  /* 0x800000ff7777e221 */ /* 0x000fe20000010100 */
[----:B------:R-:W-:Y:S01]  /*62c0*/  ISETP.LE.U32.AND P6, PT, R199, UR19, PT ;  /* 0x00000013c7007c0c */ /* 0x000fe2000bfc3070 */
[----:B------:R-:W-:Y:S01]  /*62d0*/  MUFU.EX2 R126, R200 ;  /* 0x000000c8007e7308 */ /* 0x000fe20000000800 */
[----:B------:R-:W-:Y:S01]  /*62e0*/  ISETP.LE.U32.AND P1, PT, R131, UR19, PT ;  /* 0x0000001383007c0c */ /* 0x000fe2000bf23070 */
[--C-:B------:R-:W-:Y:S01]  /*62f0*/  FFMA.FTZ R128, R16, UR18, -R129.reuse ;  /* 0x0000001210807c23 */ /* 0x100fe20008010881 */
[----:B------:R-:W-:Y:S01]  /*6300*/  SHF.R.U32.HI R131, RZ, 0x10, R130 ;  /* 0x00000010ff837819 */ /* 0x000fe20000011682 */
[----:B------:R-:W-:Y:S01]  /*6310*/  @!P2 FADD.FTZ R124, -R124, -RZ ;  /* 0x800000ff7c7ca221 */ /* 0x000fe20000010100 */
[----:B-1----:R-:W-:Y:S01]  /*6320*/  LOP3.LUT R196, R130, 0xffff, RZ, 0xc0, !PT ;  /* 0x0000ffff82c47812 */ /* 0x002fe200078ec0ff */
[--C-:B----4-:R-:W-:Y:S01]  /*6330*/  FFMA.FTZ R201, R13, UR18, -R129.reuse ;  /* 0x000000120dc97c23 */ /* 0x110fe20008010881 */
[----:B------:R-:W-:Y:S03]  /*6340*/  SHF.R.U32.HI R198, RZ, 0x8, R198 ;  /* 0x00000008ffc67819 */ /* 0x000fe600000116c6 */
[----:B------:R1:W2:Y:S01]  /*6350*/  MUFU.EX2 R130, R197 ;  /* 0x000000c500827308 */ /* 0x0002a20000000800 */
[----:B------:R-:W-:Y:S01]  /*6360*/  SHF.R.U32.HI R196, RZ, 0x8, R196 ;  /* 0x00000008ffc47819 */ /* 0x000fe200000116c4 */
[----:B------:R-:W-:Y:S01]  /*6370*/  FFMA.FTZ R129, R17, UR18, -R129 ;  /* 0x0000001211817c23 */ /* 0x000fe20008010881 */
[----:B------:R-:W-:Y:S01]  /*6380*/  LOP3.LUT R131, R131, 0xff, RZ, 0xc0, !PT ;  /* 0x000000ff83837812 */ /* 0x000fe200078ec0ff */
[----:B---3--:R-:W-:Y:S01]  /*6390*/  @!P6 FADD.FTZ R122, -R122, -RZ ;  /* 0x800000ff7a7ae221 */ /* 0x008fe20000010100 */
[----:B------:R-:W-:Y:S01]  /*63a0*/  LOP3.LUT R196, R196, 0xffff, RZ, 0xc0, !PT ;  /* 0x0000ffffc4c47812 */ /* 0x000fe200078ec0ff */
[----:B------:R-:W-:Y:S01]  /*63b0*/  @!P5 FADD.FTZ R123, -R123, -RZ ;  /* 0x800000ff7b7bd221 */ /* 0x000fe20000010100 */
[----:B------:R-:W-:Y:S03]  /*63c0*/  FFMA.FTZ R115, R19, UR18, -R115 ;  /* 0x0000001213737c23 */ /* 0x000fe60008010873 */
[----:B------:R-:W3:Y:S01]  /*63d0*/  MUFU.EX2 R125, R201 ;  /* 0x000000c9007d7308 */ /* 0x000ee20000000800 */
[----:B------:R-:W-:Y:S01]  /*63e0*/  ISETP.LE.U32.AND P6, PT, R196, UR19, PT ;  /* 0x00000013c4007c0c */ /* 0x000fe2000bfc3070 */
[----:B------:R-:W-:Y:S01]  /*63f0*/  @!P4 FADD.FTZ R127, -R127, -RZ ;  /* 0x800000ff7f7fc221 */ /* 0x000fe20000010100 */
[----:B------:R-:W-:Y:S02]  /*6400*/  LOP3.LUT R196, R198, 0xffff, RZ, 0xc0, !PT ;  /* 0x0000ffffc6c47812 */ /* 0x000fe400078ec0ff */
[----:B------:R-:W-:Y:S02]  /*6410*/  F2FP.RELU.BF16.F32.PACK_AB R198, R117, R116 ;  /* 0x0000007475c6723e */ /* 0x000fe400000018ff */
[----:B------:R-:W-:Y:S03]  /*6420*/  ISETP.LE.U32.AND P2, PT, R196, UR19, PT ;  /* 0x00000013c4007c0c */ /* 0x000fe6000bf43070 */
[----:B------:R-:W4:Y:S01]  /*6430*/  MUFU.EX2 R128, R128 ;  /* 0x0000008000807308 */ /* 0x000f220000000800 */
[----:B-1----:R-:W-:Y:S01]  /*6440*/  F2FP.RELU.BF16.F32.PACK_AB R197, R119, R118 ;  /* 0x0000007677c5723e */ /* 0x002fe200000018ff */
[----:B------:R1:W-:Y:S01]  /*6450*/  STS [R211+0x2a000], R198 ;  /* 0x02a000c6d3007388 */ /* 0x0003e20000000800 */
[----:B------:R-:W-:Y:S01]  /*6460*/  F2FP.RELU.BF16.F32.PACK_AB R196, R121, R120 ;  /* 0x0000007879c4723e */ /* 0x000fe200000018ff */
[----:B--2---:R-:W-:Y:S01]  /*6470*/  @!P1 FADD.FTZ R130, -R130, -RZ ;  /* 0x800000ff82829221 */ /* 0x004fe20000010100 */
[----:B------:R-:W-:Y:S01]  /*6480*/  ISETP.LE.U32.AND P5, PT, R131, UR19, PT ;  /* 0x0000001383007c0c */ /* 0x000fe2000bfa3070 */
[----:B------:R2:W-:Y:S01]  /*6490*/  STS [R211+0x2a400], R197 ;  /* 0x02a400c5d3007388 */ /* 0x0005e20000000800 */
[----:B------:R-:W-:Y:S03]  /*64a0*/  F2FP.RELU.BF16.F32.PACK_AB R200, R123, R122 ;  /* 0x0000007a7bc8723e */ /* 0x000fe600000018ff */
[----:B------:R-:W1:Y:S01]  /*64b0*/  MUFU.EX2 R129, R129 ;  /* 0x0000008100817308 */ /* 0x000e620000000800 */
[----:B---3--:R-:W-:Y:S01]  /*64c0*/  @!P6 FADD.FTZ R125, -R125, -RZ ;  /* 0x800000ff7d7de221 */ /* 0x008fe20000010100 */
[----:B------:R3:W-:Y:S01]  /*64d0*/  STS [R210+0x2a000], R196 ;  /* 0x02a000c4d2007388 */ /* 0x0007e20000000800 */
[----:B------:R-:W-:Y:S02]  /*64e0*/  FSETP.GE.FTZ.AND P1, PT, R120, RZ, PT ;  /* 0x000000ff7800720b */ /* 0x000fe40003f36000 */
[----:B------:R-:W-:Y:S01]  /*64f0*/  FSETP.GE.FTZ.AND P6, PT, R118, RZ, PT ;  /* 0x000000ff7600720b */ /* 0x000fe20003fd6000 */
[----:B------:R-:W-:Y:S01]  /*6500*/  STS [R210+0x2a400], R200 ;  /* 0x02a400c8d2007388 */ /* 0x000fe20000000800 */
[----:B------:R-:W-:Y:S03]  /*6510*/  F2FP.RELU.BF16.F32.PACK_AB R199, R125, R124 ;  /* 0x0000007c7dc7723e */ /* 0x000fe600000018ff */
[----:B------:R-:W3:Y:S01]  /*6520*/  MUFU.EX2 R131, R115 ;  /* 0x0000007300837308 */ /* 0x000ee20000000800 */
[----:B----4-:R-:W-:Y:S01]  /*6530*/  @!P3 FADD.FTZ R128, -R128, -RZ ;  /* 0x800000ff8080b221 */ /* 0x010fe20000010100 */
[----:B------:R-:W-:Y:S01]  /*6540*/  @!P5 FADD.FTZ R126, -R126, -RZ ;  /* 0x800000ff7e7ed221 */ /* 0x000fe20000010100 */
[----:B------:R-:W-:Y:S01]  /*6550*/  FSETP.GE.FTZ.AND P3, PT, R116, RZ, PT ;  /* 0x000000ff7400720b */ /* 0x000fe20003f76000 */
[----:B------:R-:W-:Y:S01]  /*6560*/  STS [R209+0x2a000], R199 ;  /* 0x02a000c7d1007388 */ /* 0x000fe20000000800 */
[----:B-1----:R-:W-:Y:S01]  /*6570*/  @!P2 FADD.FTZ R129, -R129, -RZ ;  /* 0x800000ff8181a221 */ /* 0x002fe20000010100 */
[----:B------:R-:W-:Y:S02]  /*6580*/  FSETP.GE.FTZ.AND P2, PT, R117, RZ, PT ;  /* 0x000000ff7500720b */ /* 0x000fe40003f56000 */
[----:B------:R-:W-:Y:S02]  /*6590*/  F2FP.RELU.BF16.F32.PACK_AB R198, R127, R126 ;  /* 0x0000007e7fc6723e */ /* 0x000fe400000018ff */
[----:B--2---:R-:W-:Y:S01]  /*65a0*/  F2FP.RELU.BF16.F32.PACK_AB R197, R129, R128 ;  /* 0x0000008081c5723e */ /* 0x004fe200000018ff */
[----:B---3--:R-:W-:Y:S02]  /*65b0*/  @!P0 FADD.FTZ R131, -R131, -RZ ;  /* 0x800000ff83838221 */ /* 0x008fe40000010100 */
[----:B------:R-:W-:Y:S01]  /*65c0*/  STS [R209+0x2a400], R198 ;  /* 0x02a400c6d1007388 */ /* 0x000fe20000000800 */
[----:B------:R-:W-:Y:S02]  /*65d0*/  LEA R115, R252, UR4, 0x1 ;  /* 0x00000004fc737c11 */ /* 0x000fe4000f8e08ff */
[----:B------:R-:W-:Y:S01]  /*65e0*/  F2FP.RELU.BF16.F32.PACK_AB R196, R131, R130 ;  /* 0x0000008283c4723e */ /* 0x000fe200000018ff */
[----:B------:R1:W-:Y:S02]  /*65f0*/  STS [R208+0x2a000], R197 ;  /* 0x02a000c5d0007388 */ /* 0x0003e40000000800 */
[--C-:B------:R-:W-:Y:S02]  /*6600*/  IMAD.IADD R114, R246, 0x1, R115.reuse ;  /* 0x00000001f6727824 */ /* 0x100fe400078e0273 */
[C---:B------:R-:W-:Y:S01]  /*6610*/  IMAD.IADD R113, R245.reuse, 0x1, R115 ;  /* 0x00000001f5717824 */ /* 0x040fe200078e0273 */
[----:B------:R2:W-:Y:S01]  /*6620*/  STS [R208+0x2a400], R196 ;  /* 0x02a400c4d0007388 */ /* 0x0005e20000000800 */
[----:B------:R-:W-:Y:S03]  /*6630*/  IMAD.IADD R112, R245, 0x1, R114 ;  /* 0x00000001f5707824 */ /* 0x000fe600078e0272 */
[----:B------:R-:W-:Y:S04]  /*6640*/  LDSM.16.M88.4 R84, [R115+0x10000] ;  /* 0x010000007354783b */ /* 0x000fe80000000200 */
[----:B------:R-:W3:Y:S04]  /*6650*/  LDSM.16.M88.4 R88, [R241+0x20000] ;  /* 0x02000000f158783b */ /* 0x000ee80000000200 */
[----:B------:R-:W4:Y:S04]  /*6660*/  LDSM.16.M88.4 R92, [R241+0x20800] ;  /* 0x02080000f15c783b */ /* 0x000f280000000200 */
[----:B------:R-:W-:Y:S04]  /*6670*/  LDSM.16.M88.4 R96, [R114+0x10000] ;  /* 0x010000007260783b */ /* 0x000fe80000000200 */
[----:B------:R-:W4:Y:S01]  /*6680*/  LDSM.16.M88.4 R100, [R240+0x20000] ;  /* 0x02000000f064783b */ /* 0x000f220000000200 */
[----:B-1----:R-:W-:Y:S03]  /*6690*/  IMAD.U32 R197, RZ, RZ, UR15 ;  /* 0x0000000fffc57e24 */ /* 0x002fe6000f8e00ff */
[----:B------:R-:W1:Y:S01]  /*66a0*/  LDSM.16.M88.4 R104, [R240+0x20800] ;  /* 0x02080000f068783b */ /* 0x000e620000000200 */
[----:B--2---:R-:W-:Y:S03]  /*66b0*/  IMAD.U32 R196, RZ, RZ, UR16 ;  /* 0x00000010ffc47e24 */ /* 0x004fe6000f8e00ff */
[----:B------:R-:W-:Y:S02]  /*66c0*/  LDSM.16.M88.4 R108, [R3+0x20000] ;  /* 0x02000000036c783b */ /* 0x000fe40000000200 */
[C---:B------:R-:W-:Y:S04]  /*66d0*/  LEA R198, P0, R204.reuse, R196, 0x2 ;  /* 0x000000c4ccc67211 */ /* 0x040fe800078010ff */
[----:B------:R-:W-:Y:S02]  /*66e0*/  LEA.HI.X.SX32 R199, R204, R197, 0x2, P0 ;  /* 0x000000c5ccc77211 */ /* 0x000fe400000f16ff */
[----:B------:R-:W5:Y:S01]  /*66f0*/  LDL R204, [R1+0x3c] ;  /* 0x00003c0001cc7983 */ /* 0x000f620000100800 */
[----:B------:R-:W-:Y:S03]  /*6700*/  FSETP.GE.FTZ.AND P0, PT, R121, RZ, PT ;  /* 0x000000ff7900720b */ /* 0x000fe60003f16000 */
[----:B------:R-:W2:Y:S01]  /*6710*/  LDG.E R196, desc[UR6][R198.64] ;  /* 0x00000006c6c47981 */ /* 0x000ea2000c1e1900 */
[C---:B---3--:R-:W-:Y:S06]  /*6720*/  HMMA.16816.F32.BF16 R4, R84.reuse, R88, RZ ;  /* 0x000000585404723c */ /* 0x048fec00000418ff */
[C---:B------:R-:W-:Y:S01]  /*6730*/  HMMA.16816.F32.BF16 R8, R84.reuse, R90, RZ ;  /* 0x0000005a5408723c */ /* 0x040fe200000418ff */
[----:B------:R-:W3:Y:S05]  /*6740*/  LDSM.16.M88.4 R88, [R113+0x10000] ;  /* 0x010000007158783b */ /* 0x000eea0000000200 */
[C---:B----4-:R-:W-:Y:S01]  /*6750*/  HMMA.16816.F32.BF16 R12, R84.reuse, R92, RZ ;  /* 0x0000005c540c723c */ /* 0x050fe200000418ff */
[----:B------:R4:W4:Y:S05]  /*6760*/  LDG.E R198, desc[UR6][R198.64+0x20] ;  /* 0x00002006c6c67981 */ /* 0x00092a000c1e1900 */
[----:B------:R-:W-:Y:S01]  /*6770*/  HMMA.16816.F32.BF16 R16, R84, R94, RZ ;  /* 0x0000005e5410723c */ /* 0x000fe200000418ff */
[----:B------:R-:W3:Y:S05]  /*6780*/  LDSM.16.M88.4 R84, [R3+0x20800] ;  /* 0x020800000354783b */ /* 0x000eea0000000200 */
[C---:B------:R-:W-:Y:S01]  /*6790*/  HMMA.16816.F32.BF16 R4, R96.reuse, R100, R4 ;  /* 0x000000646004723c */ /* 0x040fe20000041804 */
[----:B------:R-:W-:Y:S05]  /*67a0*/  LDSM.16.M88.4 R92, [R112+0x10000] ;  /* 0x01000000705c783b */ /* 0x000fea0000000200 */
[C---:B------:R-:W-:Y:S01]  /*67b0*/  HMMA.16816.F32.BF16 R8, R96.reuse, R102, R8 ;  /* 0x000000666008723c */ /* 0x040fe20000041808 */
[----:B------:R-:W3:Y:S05]  /*67c0*/  LDSM.16.M88.4 R100, [R2+0x20000] ;  /* 0x020000000264783b */ /* 0x000eea0000000200 */
[C---:B-1----:R-:W-:Y:S06]  /*67d0*/  HMMA.16816.F32.BF16 R12, R96.reuse, R104, R12 ;  /* 0x00000068600c723c */ /* 0x042fec000004180c */
[----:B------:R-:W-:Y:S01]  /*67e0*/  HMMA.16816.F32.BF16 R16, R96, R106, R16 ;  /* 0x0000006a6010723c */ /* 0x000fe20000041810 */
[----:B------:R-:W1:Y:S04]  /*67f0*/  LDSM.16.M88.4 R96, [R2+0x20800] ;  /* 0x020800000260783b */ /* 0x000e680000000200 */
[----:B------:R-:W-:Y:S01]  /*6800*/  LDSM.16.M88.4 R104, [R115+0x12000] ;  /* 0x012000007368783b */ /* 0x000fe20000000200 */
[C---:B---3--:R-:W-:Y:S06]  /*6810*/  HMMA.16816.F32.BF16 R4, R88.reuse, R108, R4 ;  /* 0x0000006c5804723c */ /* 0x048fec0000041804 */
[C---:B------:R-:W-:Y:S01]  /*6820*/  HMMA.16816.F32.BF16 R8, R88.reuse, R110, R8 ;  /* 0x0000006e5808723c */ /* 0x040fe20000041808 */
[----:B------:R-:W3:Y:S05]  /*6830*/  LDSM.16.M88.4 R108, [R241+0x22000] ;  /* 0x02200000f16c783b */ /* 0x000eea0000000200 */
[C---:B------:R-:W-:Y:S06]  /*6840*/  HMMA.16816.F32.BF16 R12, R88.reuse, R84, R12 ;  /* 0x00000054580c723c */ /* 0x040fec000004180c */
[----:B------:R-:W-:Y:S01]  /*6850*/  HMMA.16816.F32.BF16 R16, R88, R86, R16 ;  /* 0x000000565810723c */ /* 0x000fe20000041810 */
[----:B------:R-:W3:Y:S04]  /*6860*/  LDSM.16.M88.4 R84, [R241+0x22800] ;  /* 0x02280000f154783b */ /* 0x000ee80000000200 */
        /* <DEDUP_REMOVED lines=55> */
[----:B------:R-:W2:Y:S04]  /*6be0*/  LDSM.16.M88.4 R84, [R241+0x26800] ;  /* 0x02680000f154783b */ /* 0x000ea80000000200 */
        /* <DEDUP_REMOVED lines=8> */
[C---:B---3--:R-:W-:Y:S06]  /*6c70*/  HMMA.16816.F32.BF16 R4, R96.reuse, R108, R4 ;  /* 0x0000006c6004723c */ /* 0x048fec0000041804 */
[C---:B------:R-:W-:Y:S01]  /*6c80*/  HMMA.16816.F32.BF16 R8, R96.reuse, R110, R8 ;  /* 0x0000006e6008723c */ /* 0x040fe20000041808 */
[----:B------:R-:W3:Y:S05]  /*6c90*/  LDSM.16.M88.4 R108, [R3+0x26000] ;  /* 0x02600000036c783b */ /* 0x000eea0000000200 */
[C---:B--2---:R-:W-:Y:S06]  /*6ca0*/  HMMA.16816.F32.BF16 R12, R96.reuse, R84, R12 ;  /* 0x00000054600c723c */ /* 0x044fec000004180c */
[----:B------:R-:W-:Y:S01]  /*6cb0*/  HMMA.16816.F32.BF16 R16, R96, R86, R16 ;  /* 0x000000566010723c */ /* 0x000fe20000041810 */
[----:B------:R-:W2:Y:S04]  /*6cc0*/  LDSM.16.M88.4 R84, [R3+0x26800] ;  /* 0x026800000354783b */ /* 0x000ea80000000200 */
[----:B------:R-:W-:Y:S01]  /*6cd0*/  LDSM.16.M88.4 R96, [R112+0x16000] ;  /* 0x016000007060783b */ /* 0x000fe20000000200 */
[C---:B----4-:R-:W-:Y:S06]  /*6ce0*/  HMMA.16816.F32.BF16 R4, R100.reuse, R104, R4 ;  /* 0x000000686404723c */ /* 0x050fec0000041804 */
[C---:B------:R-:W-:Y:S01]  /*6cf0*/  HMMA.16816.F32.BF16 R8, R100.reuse, R106, R8 ;  /* 0x0000006a6408723c */ /* 0x040fe20000041808 */
[----:B------:R-:W4:Y:S05]  /*6d00*/  LDSM.16.M88.4 R104, [R2+0x26000] ;  /* 0x026000000268783b */ /* 0x000f2a0000000200 */
[C---:B-1----:R-:W-:Y:S06]  /*6d10*/  HMMA.16816.F32.BF16 R12, R100.reuse, R88, R12 ;  /* 0x00000058640c723c */ /* 0x042fec000004180c */
[----:B------:R-:W-:Y:S01]  /*6d20*/  HMMA.16816.F32.BF16 R16, R100, R90, R16 ;  /* 0x0000005a6410723c */ /* 0x000fe20000041810 */
[----:B------:R-:W1:Y:S05]  /*6d30*/  LDSM.16.M88.4 R88, [R2+0x26800] ;  /* 0x026800000258783b */ /* 0x000e6a0000000200 */
[C---:B---3--:R-:W-:Y:S06]  /*6d40*/  HMMA.16816.F32.BF16 R4, R92.reuse, R108, R4 ;  /* 0x0000006c5c04723c */ /* 0x048fec0000041804 */
[C---:B------:R-:W-:Y:S06]  /*6d50*/  HMMA.16816.F32.BF16 R8, R92.reuse, R110, R8 ;  /* 0x0000006e5c08723c */ /* 0x040fec0000041808 */
[C---:B--2---:R-:W-:Y:S06]  /*6d60*/  HMMA.16816.F32.BF16 R12, R92.reuse, R84, R12 ;  /* 0x000000545c0c723c */ /* 0x044fec000004180c */
[----:B------:R-:W-:Y:S06]  /*6d70*/  HMMA.16816.F32.BF16 R16, R92, R86, R16 ;  /* 0x000000565c10723c */ /* 0x000fec0000041810 */
[C---:B----4-:R-:W-:Y:S06]  /*6d80*/  HMMA.16816.F32.BF16 R4, R96.reuse, R104, R4 ;  /* 0x000000686004723c */ /* 0x050fec0000041804 */
[C---:B------:R-:W-:Y:S06]  /*6d90*/  HMMA.16816.F32.BF16 R8, R96.reuse, R106, R8 ;  /* 0x0000006a6008723c */ /* 0x040fec0000041808 */
[C---:B-1----:R-:W-:Y:S06]  /*6da0*/  HMMA.16816.F32.BF16 R12, R96.reuse, R88, R12 ;  /* 0x00000058600c723c */ /* 0x042fec000004180c */
[----:B------:R-:W-:Y:S06]  /*6db0*/  HMMA.16816.F32.BF16 R16, R96, R90, R16 ;  /* 0x0000005a6010723c */ /* 0x000fec0000041810 */
[C---:B------:R-:W-:Y:S01]  /*6dc0*/  FADD.FTZ R115, -R196.reuse, R4 ;  /* 0x00000004c4737221 */ /* 0x040fe20000010100 */
[C---:B------:R-:W-:Y:S04]  /*6dd0*/  FADD.FTZ R197, -R196.reuse, R5 ;  /* 0x00000005c4c57221 */ /* 0x040fe80000010100 */
[-C--:B------:R-:W-:Y:S01]  /*6de0*/  FSEL R115, R115, R196.reuse, P3 ;  /* 0x000000c473737208 */ /* 0x080fe20001800000 */
[C---:B------:R-:W-:Y:S01]  /*6df0*/  FADD.FTZ R201, -R196.reuse, R9 ;  /* 0x00000009c4c97221 */ /* 0x040fe20000010100 */
[-C--:B------:R-:W-:Y:S01]  /*6e00*/  FSEL R200, R197, R196.reuse, P2 ;  /* 0x000000c4c5c87208 */ /* 0x080fe20001000000 */
[----:B------:R-:W-:Y:S01]  /*6e10*/  FADD.FTZ R199, -R196, R8 ;  /* 0x00000008c4c77221 */ /* 0x000fe20000010100 */
[----:B------:R-:W-:Y:S01]  /*6e20*/  FSETP.GE.FTZ.AND P2, PT, R124, RZ, PT ;  /* 0x000000ff7c00720b */ /* 0x000fe20003f56000 */
[----:B------:R-:W-:Y:S01]  /*6e30*/  FMUL.FTZ R115, R116, R115 ;  /* 0x0000007374737220 */ /* 0x000fe20000410000 */
[----:B------:R-:W-:Y:S01]  /*6e40*/  FSEL R202, R201, R196, P0 ;  /* 0x000000c4c9ca7208 */ /* 0x000fe20000000000 */
[----:B------:R-:W-:Y:S01]  /*6e50*/  FMUL.FTZ R200, R117, R200 ;  /* 0x000000c875c87220 */ /* 0x000fe20000410000 */
[----:B------:R-:W-:Y:S01]  /*6e60*/  FSETP.GE.FTZ.AND P0, PT, R125, RZ, PT ;  /* 0x000000ff7d00720b */ /* 0x000fe20003f16000 */
[C---:B------:R-:W-:Y:S01]  /*6e70*/  FADD.FTZ R117, -R196.reuse, R12 ;  /* 0x0000000cc4757221 */ /* 0x040fe20000010100 */
[----:B------:R-:W-:Y:S01]  /*6e80*/  FSEL R199, R199, R196, P1 ;  /* 0x000000c4c7c77208 */ /* 0x000fe20000800000 */
[----:B------:R-:W-:Y:S01]  /*6e90*/  FMUL.FTZ R202, R121, R202 ;  /* 0x000000ca79ca7220 */ /* 0x000fe20000410000 */
[----:B------:R-:W-:Y:S01]  /*6ea0*/  FSETP.GE.FTZ.AND P1, PT, R129, RZ, PT ;  /* 0x000000ff8100720b */ /* 0x000fe20003f36000 */
[----:B------:R-:W-:Y:S01]  /*6eb0*/  FADD.FTZ R121, -R196, R13 ;  /* 0x0000000dc4797221 */ /* 0x000fe20000010100 */
[-C--:B------:R-:W-:Y:S01]  /*6ec0*/  FSEL R117, R117, R196.reuse, P2 ;  /* 0x000000c475757208 */ /* 0x080fe20001000000 */
[----:B------:R-:W-:Y:S01]  /*6ed0*/  FMUL.FTZ R199, R120, R199 ;  /* 0x000000c778c77220 */ /* 0x000fe20000410000 */
[----:B------:R-:W-:Y:S01]  /*6ee0*/  F2FP.BF16.F32.PACK_AB R115, R200, R115 ;  /* 0x00000073c873723e */ /* 0x000fe200000010ff */
[----:B------:R-:W-:Y:S01]  /*6ef0*/  FADD.FTZ R197, -R198, R7 ;  /* 0x00000007c6c57221 */ /* 0x000fe20000010100 */
[----:B------:R-:W-:Y:S01]  /*6f00*/  FSEL R116, R121, R196, P0 ;  /* 0x000000c479747208 */ /* 0x000fe20000000000 */
[----:B------:R-:W-:Y:S01]  /*6f10*/  FADD.FTZ R121, -R196, R16 ;  /* 0x00000010c4797221 */ /* 0x000fe20000010100 */
[----:B------:R-:W-:Y:S01]  /*6f20*/  FSETP.GE.FTZ.AND P0, PT, R128, RZ, PT ;  /* 0x000000ff8000720b */ /* 0x000fe20003f16000 */
[----:B------:R-:W-:Y:S01]  /*6f30*/  FMUL.FTZ R117, R124, R117 ;  /* 0x000000757c757220 */ /* 0x000fe20000410000 */
[----:B------:R-:W-:Y:S01]  /*6f40*/  F2FP.BF16.F32.PACK_AB R199, R202, R199 ;  /* 0x000000c7cac7723e */ /* 0x000fe200000010ff */
[----:B------:R-:W-:Y:S01]  /*6f50*/  FMUL.FTZ R116, R125, R116 ;  /* 0x000000747d747220 */ /* 0x000fe20000410000 */
[----:B------:R-:W-:Y:S01]  /*6f60*/  FSEL R121, R121, R196, P0 ;  /* 0x000000c479797208 */ /* 0x000fe20000000000 */
[----:B------:R-:W-:Y:S01]  /*6f70*/  @P1 FADD.FTZ R196, -R196, R17 ;  /* 0x00000011c4c41221 */ /* 0x000fe20000010100 */
[----:B------:R-:W-:Y:S01]  /*6f80*/  PLOP3.LUT P0, PT, PT, PT, UP2, 0x80, 0x0 ;  /* 0x000000000000781c */ /* 0x000fe20003f0f028 */
[----:B------:R-:W-:Y:S01]  /*6f90*/  FADD.FTZ R125, -R198, R6 ;  /* 0x00000006c67d7221 */ /* 0x000fe20000010100 */
[----:B------:R-:W-:Y:S01]  /*6fa0*/  F2FP.BF16.F32.PACK_AB R117, R116, R117 ;  /* 0x000000757475723e */ /* 0x000fe200000010ff */
[----:B------:R-:W-:Y:S10]  /*6fb0*/  FMUL.FTZ R121, R128, R121 ;  /* 0x0000007980797220 */ /* 0x000ff40000410000 */
[----:B------:R-:W-:Y:S05]  /*6fc0*/  @!P0 BRA `(.L_x_776) ;  /* 0x0000000400988947 */ /* 0x000fea0003800000 */
        /* <DEDUP_REMOVED lines=10> */
[----:B------:R-:W-:Y:S02]  /*7070*/  UISETP.NE.U32.AND UP0, UPT, UR11, 0x1, UPT ;  /* 0x000000010b00788c */ /* 0x000fe4000bf05070 */
[----:B------:R-:W2:Y:S02]  /*7080*/  LDL.LU R212, [R1+0x5c] ;  /* 0x00005c0001d47983 */ /* 0x000ea40000300800 */
        /* <DEDUP_REMOVED lines=24> */
[----:B------:R-:W-:Y:S02]  /*7210*/  ISETP.GE.AND P2, PT, R203, UR24, PT ;  /* 0x00000018cb007c0c */ /* 0x000fe4000bf46270 */
[CCC-:B------:R-:W-:Y:S01]  /*7220*/  @!P4 LEA.HI.X R17, R6.reuse, R214.reuse, R7.reuse, 0x1, P1 ;  /* 0x000000d60611c211 */ /* 0x1c0fe200008f0c07 */
[----:B------:R1:W-:Y:S01]  /*7230*/  @P4 STS [R213+0x2004], RZ ;  /* 0x002004ffd5004388 */ /* 0x0003e20000000800 */
[CC--:B------:R-:W-:Y:S03]  /*7240*/  @!P3 LEA R4, P1, R6.reuse, R215.reuse, 0x1 ;  /* 0x000000d70604b211 */ /* 0x0c0fe600078208ff */
[----:B------:R1:W-:Y:S01]  /*7250*/  @P4 STS [R213+0x2008], RZ ;  /* 0x002008ffd5004388 */ /* 0x0003e20000000800 */
[CCC-:B------:R-:W-:Y:S03]  /*7260*/  @!P3 LEA.HI.X R5, R6.reuse, R214.reuse, R7.reuse, 0x1, P1 ;  /* 0x000000d60605b211 */ /* 0x1c0fe600008f0c07 */
[----:B------:R1:W-:Y:S02]  /*7270*/  @P4 STS [R213+0x200c], RZ ;  /* 0x00200cffd5004388 */ /* 0x0003e40000000800 */
[C---:B------:R-:W-:Y:S02]  /*7280*/  @!P2 LEA R84, P1, R6.reuse, R215, 0x1 ;  /* 0x000000d70654a211 */ /* 0x040fe400078208ff */
[----:B------:R-:W-:Y:S01]  /*7290*/  @!PT LDS RZ, [RZ] ;  /* 0x00000000fffff984 */ /* 0x000fe20000000800 */
[----:B------:R-:W-:Y:S01]  /*72a0*/  @!PT LDS RZ, [RZ] ;  /* 0x00000000fffff984 */ /* 0x000fe20000000800 */
[----:B------:R-:W-:Y:S01]  /*72b0*/  @!PT LDS RZ, [RZ] ;  /* 0x00000000fffff984 */ /* 0x000fe20000000800 */
[----:B------:R1:W-:Y:S02]  /*72c0*/  @!P4 LDGSTS.E.BYPASS.LTC128B.128 [R212+0x2000], desc[UR6][R8.64+0x80] ;  /* 0x0200008008d4cfae */ /* 0x0003e4000b901d46 */
[----:B------:R-:W-:Y:S02]  /*72d0*/  @!P2 LEA.HI.X R85, R6, R214, R7, 0x1, P1 ;  /* 0x000000d60655a211 */ /* 0x000fe400008f0c07 */
        /* <DEDUP_REMOVED lines=53> */
.L_x_776:
[----:B------:R-:W-:Y:S01]  /*7630*/  FSETP.GE.FTZ.AND P1, PT, R119, RZ, PT ;  /* 0x000000ff7700720b */ /* 0x000fe20003f36000 */
[C---:B-1----:R-:W-:Y:S01]  /*7640*/  FADD.FTZ R5, -R198.reuse, R10 ;  /* 0x0000000ac6057221 */ /* 0x042fe20000010100 */
[-C--:B------:R-:W-:Y:S01]  /*7650*/  FSEL R125, R125, R198.reuse, P6 ;  /* 0x000000c67d7d7208 */ /* 0x080fe20003000000 */
[----:B------:R-:W-:Y:S01]  /*7660*/  FADD.FTZ R11, -R198, R11 ;  /* 0x0000000bc60b7221 */ /* 0x000fe20000010100 */
[----:B------:R-:W-:Y:S01]  /*7670*/  FSEL R4, R197, R198, P1 ;  /* 0x000000c6c5047208 */ /* 0x000fe20000800000 */
[----:B------:R-:W-:Y:S01]  /*7680*/  STS [R211+0x28000], R115 ;  /* 0x02800073d3007388 */ /* 0x000fe20000000800 */
[----:B------:R-:W-:Y:S01]  /*7690*/  FSETP.GE.FTZ.AND P2, PT, R123, RZ, PT ;  /* 0x000000ff7b00720b */ /* 0x000fe20003f56000 */
[----:B------:R-:W-:Y:S01]  /*76a0*/  FMUL.FTZ R125, R118, R125 ;  /* 0x0000007d767d7220 */ /* 0x000fe20000410000 */
[----:B------:R-:W-:Y:S01]  /*76b0*/  FSETP.GE.FTZ.AND P1, PT, R122, RZ, PT ;  /* 0x000000ff7a00720b */ /* 0x000fe20003f36000 */
[----:B------:R-:W-:Y:S01]  /*76c0*/  FMUL.FTZ R4, R119, R4 ;  /* 0x0000000477047220 */ /* 0x000fe20000410000 */
[-C--:B------:R-:W-:Y:S01]  /*76d0*/  FSEL R6, R11, R198.reuse, P2 ;  /* 0x000000c60b067208 */ /* 0x080fe20001000000 */
[C---:B------:R-:W-:Y:S01]  /*76e0*/  FADD.FTZ R7, -R198.reuse, R14 ;  /* 0x0000000ec6077221 */ /* 0x040fe20000010100 */
[----:B------:R-:W-:Y:S01]  /*76f0*/  FSEL R5, R5, R198, P1 ;  /* 0x000000c605057208 */ /* 0x000fe20000800000 */
[----:B------:R-:W-:Y:S01]  /*7700*/  FADD.FTZ R15, -R198, R15 ;  /* 0x0000000fc60f7221 */ /* 0x000fe20000010100 */
[----:B------:R-:W-:Y:S01]  /*7710*/  F2FP.BF16.F32.PACK_AB R125, R4, R125 ;  /* 0x0000007d047d723e */ /* 0x000fe200000010ff */
[----:B------:R-:W-:Y:S01]  /*7720*/  FMUL.FTZ R6, R123, R6 ;  /* 0x000000067b067220 */ /* 0x000fe20000410000 */
[----:B------:R-:W-:Y:S01]  /*7730*/  FSETP.GE.FTZ.AND P1, PT, R131, RZ, PT ;  /* 0x000000ff8300720b */ /* 0x000fe20003f36000 */
[----:B------:R-:W-:Y:S01]  /*7740*/  FMUL.FTZ R5, R122, R5 ;  /* 0x000000057a057220 */ /* 0x000fe20000410000 */
[----:B------:R-:W-:Y:S01]  /*7750*/  FSETP.GE.FTZ.AND P3, PT, R127, RZ, PT ;  /* 0x000000ff7f00720b */ /* 0x000fe20003f76000 */
[----:B------:R-:W-:Y:S01]  /*7760*/  STS [R211+0x28400], R125 ;  /* 0x0284007dd3007388 */ /* 0x000fe20000000800 */
[----:B------:R-:W-:Y:S01]  /*7770*/  FSETP.GE.FTZ.AND P4, PT, R126, RZ, PT ;  /* 0x000000ff7e00720b */ /* 0x000fe20003f96000 */
[----:B------:R-:W-:Y:S01]  /*7780*/  FADD.FTZ R9, -R198, R18 ;  /* 0x00000012c6097221 */ /* 0x000fe20000010100 */
[-C--:B------:R-:W-:Y:S02]  /*7790*/  FSEL R8, R15, R198.reuse, P3 ;  /* 0x000000c60f087208 */ /* 0x080fe40001800000 */
[----:B------:R-:W-:Y:S01]  /*77a0*/  STS [R210+0x28000], R199 ;  /* 0x028000c7d2007388 */ /* 0x000fe20000000800 */
[----:B------:R-:W-:Y:S01]  /*77b0*/  FSEL R7, R7, R198, P4 ;  /* 0x000000c607077208 */ /* 0x000fe20002000000 */
[----:B------:R-:W-:Y:S01]  /*77c0*/  FMUL.FTZ R196, R129, R196 ;  /* 0x000000c481c47220 */ /* 0x000fe20000410000 */
[----:B------:R-:W-:Y:S01]  /*77d0*/  F2FP.BF16.F32.PACK_AB R84, R6, R5 ;  /* 0x000000050654723e */ /* 0x000fe200000010ff */
[----:B------:R-:W-:Y:S01]  /*77e0*/  FMUL.FTZ R8, R127, R8 ;  /* 0x000000087f087220 */ /* 0x000fe20000410000 */
[----:B------:R-:W-:Y:S01]  /*77f0*/  FSETP.GE.FTZ.AND P2, PT, R130, RZ, PT ;  /* 0x000000ff8200720b */ /* 0x000fe20003f56000 */
[----:B------:R-:W-:Y:S01]  /*7800*/  FMUL.FTZ R7, R126, R7 ;  /* 0x000000077e077220 */ /* 0x000fe20000410000 */
[----:B------:R-:W-:Y:S01]  /*7810*/  F2FP.BF16.F32.PACK_AB R121, R196, R121 ;  /* 0x00000079c479723e */ /* 0x000fe200000010ff */
[----:B------:R-:W-:Y:S01]  /*7820*/  STS [R210+0x28400], R84 ;  /* 0x02840054d2007388 */ /* 0x000fe20000000800 */
[----:B------:R-:W-:Y:S01]  /*7830*/  FSEL R9, R9, R198, P2 ;  /* 0x000000c609097208 */ /* 0x000fe20001000000 */
[----:B------:R-:W-:Y:S01]  /*7840*/  @P1 FADD.FTZ R198, -R198, R19 ;  /* 0x00000013c6c61221 */ /* 0x000fe20000010100 */
[----:B------:R-:W-:Y:S02]  /*7850*/  F2FP.BF16.F32.PACK_AB R92, R8, R7 ;  /* 0x00000007085c723e */ /* 0x000fe400000010ff */
[----:B------:R1:W-:Y:S01]  /*7860*/  STS [R209+0x28000], R117 ;  /* 0x02800075d1007388 */ /* 0x0003e20000000800 */
[----:B------:R-:W-:Y:S01]  /*7870*/  LEA R116, R251, UR4, 0x1 ;  /* 0x00000004fb747c11 */ /* 0x000fe2000f8e08ff */
[----:B------:R-:W-:Y:S01]  /*7880*/  FMUL.FTZ R9, R130, R9 ;  /* 0x0000000982097220 */ /* 0x000fe20000410000 */
[----:B------:R-:W-:Y:S02]  /*7890*/  FMUL.FTZ R198, R131, R198 ;  /* 0x000000c683c67220 */ /* 0x000fe40000410000 */
[----:B------:R-:W-:Y:S03]  /*78a0*/  STS [R209+0x28400], R92 ;  /* 0x0284005cd1007388 */ /* 0x000fe60000000800 */
[----:B------:R-:W-:Y:S02]  /*78b0*/  F2FP.BF16.F32.PACK_AB R198, R198, R9 ;  /* 0x00000009c6c6723e */ /* 0x000fe400000010ff */
[----:B------:R-:W-:Y:S05]  /*78c0*/  STS [R208+0x28000], R121 ;  /* 0x02800079d0007388 */ /* 0x000fea0000000800 */
[----:B------:R-:W-:Y:S01]  /*78d0*/  STS [R208+0x28400], R198 ;  /* 0x028400c6d0007388 */ /* 0x000fe20000000800 */
[----:B------:R-:W-:Y:S06]  /*78e0*/  BAR.SYNC.DEFER_BLOCKING 0x0 ;  /* 0x0000000000007b1d */ /* 0x000fec0000010000 */
[----:B------:R-:W-:Y:S02]  /*78f0*/  LDSM.16.MT88.4 R4, [R250+0x2a000] ;  /* 0x02a00000fa04783b */ /* 0x000fe40000004200 */
[----:B-1----:R-:W1:Y:S03]  /*7900*/  LDC R117, c[0x0][0x270] ;  /* 0x00009c00ff757b82 */ /* 0x002e660000000800 */
[----:B------:R-:W2:Y:S05]  /*7910*/  LDSM.16.MT88.4 R8, [R116+0x10000] ;  /* 0x010000007408783b */ /* 0x000eaa0000004200 */
[----:B------:R-:W3:Y:S05]  /*7920*/  LDSM.16.MT88.4 R12, [R0+0x2a000] ;  /* 0x02a00000000c783b */ /* 0x000eea0000004200 */
[----:B------:R-:W4:Y:S05]  /*7930*/  LDSM.16.MT88.4 R16, [R116+0x12000] ;  /* 0x012000007410783b */ /* 0x000f2a0000004200 */
[----:B------:R-:W4:Y:S05]  /*7940*/  LDL.LU.64 R118, [R1+0x70] ;  /* 0x0000700001767983 */ /* 0x000f2a0000300a00 */
[----:B------:R-:W4:Y:S05]  /*7950*/  LDSM.16.MT88.4 R84, [R116+0x14000] ;  /* 0x014000007454783b */ /* 0x000f2a0000004200 */
[----:B------:R-:W4:Y:S05]  /*7960*/  LDSM.16.MT88.4 R88, [R116+0x16000] ;  /* 0x016000007458783b */ /* 0x000f2a0000004200 */
[----:B------:R-:W-:Y:S05]  /*7970*/  LDSM.16.MT88.4 R92, [R250+0x2a800] ;  /* 0x02a80000fa5c783b */ /* 0x000fea0000004200 */
[----:B------:R-:W4:Y:S05]  /*7980*/  LDSM.16.MT88.4 R96, [R116+0x10800] ;  /* 0x010800007460783b */ /* 0x000f2a0000004200 */
[----:B------:R-:W4:Y:S01]  /*7990*/  LDSM.16.MT88.4 R100, [R0+0x2a800] ;  /* 0x02a800000064783b */ /* 0x000f220000004200 */
[-C--:B--2---:R-:W-:Y:S04]  /*79a0*/  HMMA.16816.F32.BF16 R20, R4, R8.reuse, R20 ;  /* 0x000000080414723c */ /* 0x084fe80000041814 */
[----:B------:R-:W-:Y:S01]  /*79b0*/  LDSM.16.MT88.4 R104, [R116+0x17000] ;  /* 0x017000007468783b */ /* 0x000fe20000004200 */
[----:B-1----:R-:W-:Y:S01]  /*79c0*/  IMAD R117, R117, UR37, RZ ;  /* 0x0000002575757c24 */ /* 0x002fe2000f8e02ff */
[C---:B---3--:R-:W-:Y:S03]  /*79d0*/  HMMA.16816.F32.BF16 R24, R12.reuse, R8, R24 ;  /* 0x000000080c18723c */ /* 0x048fe60000041818 */
[----:B------:R-:W-:Y:S03]  /*79e0*/  LDSM.16.MT88.4 R108, [R116+0x15800] ;  /* 0x01580000746c783b */ /* 0x000fe60000004200 */
[-C--:B------:R-:W-:Y:S02]  /*79f0*/  HMMA.16816.F32.BF16 R28, R12, R10.reuse, R28 ;  /* 0x0000000a0c1c723c */ /* 0x080fe4000004181c */
[----:B------:R-:W-:Y:S04]  /*7a00*/  LDSM.16.MT88.4 R112, [R116+0x17800] ;  /* 0x017800007470783b */ /* 0x000fe80000004200 */
        /* <DEDUP_REMOVED lines=42> */
[C---:B------:R-:W-:Y:S01]  /*7cb0*/  HMMA.16816.F32.BF16 R24, R88.reuse, R12, R24 ;  /* 0x0000000c5818723c */ /* 0x040fe20000041818 */
        /* <DEDUP_REMOVED lines=106> */
.L_x_777:
[----:B------:R-:W-:Y:S01]  /*8360*/  LEA R236, R251, UR4, 0x1 ;  /* 0x00000004fbec7c11 */ /* 0x000fe2000f8e08ff */
[----:B------:R-:W-:Y:S01]  /*8370*/  LDSM.16.M88.4 R128, [R249] ;  /* 0x00000000f980783b */ /* 0x000fe20000000200 */
[----:B------:R-:W-:Y:S02]  /*8380*/  @UP2 UIADD3 UR13, UP0, UR8, -0x100, URZ ;  /* 0xffffff00080d2890 */ /* 0x000fe4000ff1e03f */
[----:B------:R-:W-:Y:S01]  /*8390*/  UISETP.GT.AND UP1, UPT, UR5, UR20, UPT ;  /* 0x000000140500728c */ /* 0x000fe2000bf24270 */
[----:B------:R-:W4:Y:S01]  /*83a0*/  LDSM.16.MT88.4 R16, [R236+0x18000] ;  /* 0x01800000ec10783b */ /* 0x000f220000004200 */
[----:B------:R-:W-:Y:S03]  /*83b0*/  @UP2 UIADD3.X UR11, UR9, -0x1, URZ, UP0, !UPT ;  /* 0xffffffff090b2890 */ /* 0x000fe600087fe43f */
[----:B------:R-:W1:Y:S01]  /*83c0*/  LDSM.16.M88.4 R124, [R249+0x1000] ;  /* 0x00100000f97c783b */ /* 0x000e620000000200 */
[----:B------:R-:W-:Y:S03]  /*83d0*/  @UP2 UMOV UR8, UR13 ;  /* 0x0000000d00082c82 */ /* 0x000fe60008000000 */
[----:B------:R-:W2:Y:S01]  /*83e0*/  LDSM.16.MT88.4 R96, [R236+0x1a000] ;  /* 0x01a00000ec60783b */ /* 0x000ea20000004200 */
[----:B------:R-:W-:Y:S01]  /*83f0*/  @UP2 UMOV UR9, UR11 ;  /* 0x0000000b00092c82 */ /* 0x000fe20008000000 */
[----:B------:R-:W-:Y:S02]  /*8400*/  ULOP3.LUT UR11, UR5, 0x1, URZ, 0xc0, !UPT ;  /* 0x00000001050b7892 */ /* 0x000fe4000f8ec03f */
[----:B------:R-:W3:Y:S01]  /*8410*/  LDSM.16.MT88.4 R112, [R236+0x1c000] ;  /* 0x01c00000ec70783b */ /* 0x000ee20000004200 */
[----:B------:R-:W-:Y:S02]  /*8420*/  UIADD3 UR5, UR5, -0x1, URZ ;  /* 0xffffffff05057890 */ /* 0x000fe4000fffe03f */
[----:B------:R-:W-:Y:S01]  /*8430*/  UISETP.NE.U32.AND UP0, UPT, UR11, 0x1, UPT ;  /* 0x000000010b00788c */ /* 0x000fe2000bf05070 */
[----:B------:R-:W3:Y:S04]  /*8440*/  LDSM.16.MT88.4 R196, [R236+0x1e000] ;  /* 0x01e00000ecc4783b */ /* 0x000ee80000004200 */
[----:B-----5:R-:W-:Y:S04]  /*8450*/  LDSM.16.M88.4 R200, [R244] ;  /* 0x00000000f4c8783b */ /* 0x020fe80000000200 */
[----:B------:R-:W3:Y:S04]  /*8460*/  LDSM.16.MT88.4 R204, [R236+0x18800] ;  /* 0x01880000eccc783b */ /* 0x000ee80000004200 */
[----:B------:R-:W3:Y:S04]  /*8470*/  LDSM.16.M88.4 R208, [R244+0x1000] ;  /* 0x00100000f4d0783b */ /* 0x000ee80000000200 */
[----:B------:R-:W3:Y:S04]  /*8480*/  LDSM.16.MT88.4 R212, [R236+0x1a800] ;  /* 0x01a80000ecd4783b */ /* 0x000ee80000004200 */
[----:B------:R-:W3:Y:S01]  /*8490*/  LDSM.16.MT88.4 R216, [R236+0x1c800] ;  /* 0x01c80000ecd8783b */ /* 0x000ee20000004200 */
[-C--:B----4-:R-:W-:Y:S03]  /*84a0*/  HMMA.16816.F32.BF16 R4, R128, R16.reuse, RZ ;  /* 0x000000108004723c */ /* 0x090fe600000418ff */
[----:B------:R-:W4:Y:S04]  /*84b0*/  LDSM.16.MT88.4 R220, [R236+0x1e800] ;  /* 0x01e80000ecdc783b */ /* 0x000f280000004200 */
[----:B------:R-:W-:Y:S01]  /*84c0*/  LDSM.16.MT88.4 R224, [R236+0x19000] ;  /* 0x01900000ece0783b */ /* 0x000fe20000004200 */
[C---:B-1----:R-:W-:Y:S03]  /*84d0*/  HMMA.16816.F32.BF16 R8, R124.reuse, R16, RZ ;  /* 0x000000107c08723c */ /* 0x042fe600000418ff */
[----:B------:R-:W-:Y:S03]  /*84e0*/  LDSM.16.M88.4 R228, [R242+0x1000] ;  /* 0x00100000f2e4783b */ /* 0x000fe60000000200 */
[-C--:B------:R-:W-:Y:S01]  /*84f0*/  HMMA.16816.F32.BF16 R12, R124, R18.reuse, RZ ;  /* 0x000000127c0c723c */ /* 0x080fe200000418ff */
[----:B------:R-:W-:Y:S05]  /*8500*/  LDSM.16.MT88.4 R232, [R236+0x1b800] ;  /* 0x01b80000ece8783b */ /* 0x000fea0000004200 */
        /* <DEDUP_REMOVED lines=13> */
[----:B------:R-:W1:Y:S05]  /*85e0*/  LDSM.16.M88.4 R196, [R242] ;  /* 0x00000000f2c4783b */ /* 0x000e6a0000000200 */
        /* <DEDUP_REMOVED lines=14> */
[----:B------:R-:W-:Y:S05]  /*86d0*/  LDSM.16.MT88.4 R216, [R236+0x19800] ;  /* 0x01980000ecd8783b */ /* 0x000fea0000004200 */
[-C--:B----4-:R-:W-:Y:S06]  /*86e0*/  HMMA.16816.F32.BF16 R116, R200, R220.reuse, R116 ;  /* 0x000000dcc874723c */ /* 0x090fec0000041874 */
[C---:B------:R-:W-:Y:S06]  /*86f0*/  HMMA.16816.F32.BF16 R120, R208.reuse, R220, R120 ;  /* 0x000000dcd078723c */ /* 0x040fec0000041878 */
[-C--:B------:R-:W-:Y:S01]  /*8700*/  HMMA.16816.F32.BF16 R124, R208, R222.reuse, R124 ;  /* 0x000000ded07c723c */ /* 0x080fe2000004187c */
[----:B------:R-:W3:Y:S05]  /*8710*/  LDSM.16.MT88.4 R208, [R236+0x1d000] ;  /* 0x01d00000ecd0783b */ /* 0x000eea0000004200 */
[----:B------:R-:W-:Y:S01]  /*8720*/  HMMA.16816.F32.BF16 R128, R200, R222, R128 ;  /* 0x000000dec880723c */ /* 0x000fe20000041880 */
[----:B------:R-:W4:Y:S04]  /*8730*/  LDSM.16.MT88.4 R200, [R236+0x1f000] ;  /* 0x01f00000ecc8783b */ /* 0x000f280000004200 */
[----:B------:R-:W4:Y:S01]  /*8740*/  LDSM.16.M88.4 R220, [R243+0x1000] ;  /* 0x00100000f3dc783b */ /* 0x000f220000000200 */
        /* <DEDUP_REMOVED lines=12> */
[----:B------:R-:W2:Y:S05]  /*8810*/  LDL R207, [R1+0x18] ;  /* 0x0000180001cf7983 */ /* 0x000eaa0000100800 */
[-C--:B---3--:R-:W-:Y:S01]  /*8820*/  HMMA.16816.F32.BF16 R100, R196, R208.reuse, R100 ;  /* 0x000000d0c464723c */ /* 0x088fe20000041864 */
[----:B------:R-:W-:Y:S05]  /*8830*/  IMAD.MOV.U32 R206, RZ, RZ, 0x4 ;  /* 0x00000004ffce7424 */ /* 0x000fea00078e00ff */
[C---:B------:R-:W-:Y:S01]  /*8840*/  HMMA.16816.F32.BF16 R104, R228.reuse, R208, R104 ;  /* 0x000000d0e468723c */ /* 0x040fe20000041868 */
[----:B------:R-:W3:Y:S05]  /*8850*/  LDC R209, c[0x0][0x270] ;  /* 0x00009c00ffd17b82 */ /* 0x000eea0000000800 */
[-C--:B------:R-:W-:Y:S06]  /*8860*/  HMMA.16816.F32.BF16 R108, R228, R210.reuse, R108 ;  /* 0x000000d2e46c723c */ /* 0x080fec000004186c */
[C---:B------:R-:W-:Y:S06]  /*8870*/  HMMA.16816.F32.BF16 R112, R196.reuse, R210, R112 ;  /* 0x000000d2c470723c */ /* 0x040fec0000041870 */
[-C--:B----4-:R-:W-:Y:S06]  /*8880*/  HMMA.16816.F32.BF16 R116, R196, R200.reuse, R116 ;  /* 0x000000c8c474723c */ /* 0x090fec0000041874 */
[C---:B------:R-:W-:Y:S05]  /*8890*/  HMMA.16816.F32.BF16 R120, R228.reuse, R200, R120 ;  /* 0x000000c8e478723c */ /* 0x040fea0000041878 */
[----:B---3--:R-:W-:Y:S01]  /*88a0*/  IMAD R211, R209, UR37, RZ ;  /* 0x00000025d1d37c24 */ /* 0x008fe2000f8e02ff */
[-C--:B------:R-:W-:Y:S01]  /*88b0*/  HMMA.16816.F32.BF16 R124, R228, R202.reuse, R124 ;  /* 0x000000cae47c723c */ /* 0x080fe2000004187c */
[----:B------:R-:W3:Y:S05]  /*88c0*/  LDL.64 R230, [R1+0x70] ;  /* 0x0000700001e67983 */ /* 0x000eea0000100a00 */
[----:B------:R-:W-:Y:S06]  /*88d0*/  HMMA.16816.F32.BF16 R128, R196, R202, R128 ;  /* 0x000000cac480723c */ /* 0x000fec0000041880 */
[-C--:B------:R-:W-:Y:S05]  /*88e0*/  HMMA.16816.F32.BF16 R4, R212, R216.reuse, R4 ;  /* 0x000000d8d404723c */ /* 0x080fea0000041804 */
[C---:B------:R-:W-:Y:S01]  /*88f0*/  IMAD.SHL.U32 R196, R211.reuse, 0x8, RZ ;  /* 0x00000008d3c47824 */ /* 0x040fe200078e00ff */
[C---:B------:R-:W-:Y:S05]  /*8900*/  HMMA.16816.F32.BF16 R8, R220.reuse, R216, R8 ;  /* 0x000000d8dc08723c */ /* 0x040fea0000041808 */
[C---:B------:R-:W-:Y:S01]  /*8910*/  IMAD.SHL.U32 R197, R211.reuse, 0x10, RZ ;  /* 0x00000010d3c57824 */ /* 0x040fe200078e00ff */
[-C--:B------:R-:W-:Y:S05]  /*8920*/  HMMA.16816.F32.BF16 R12, R220, R218.reuse, R12 ;  /* 0x000000dadc0c723c */ /* 0x080fea000004180c */
[C---:B------:R-:W-:Y:S01]  /*8930*/  IMAD R202, R211.reuse, 0x18, RZ ;  /* 0x00000018d3ca7824 */ /* 0x040fe200078e02ff */
[C---:B------:R-:W-:Y:S05]  /*8940*/  HMMA.16816.F32.BF16 R16, R212.reuse, R218, R16 ;  /* 0x000000dad410723c */ /* 0x040fea0000041810 */
[----:B------:R-:W-:Y:S01]  /*8950*/  IMAD.SHL.U32 R203, R211, 0x20, RZ ;  /* 0x00000020d3cb7824 */ /* 0x000fe200078e00ff */
        /* <DEDUP_REMOVED lines=11> */
[----:B------:R-:W-:Y:S05]  /*8a10*/  HMMA.16816.F32.BF16 R128, R212, R238, R128 ;  /* 0x000000eed480723c */ /* 0x000fea0000041880 */
[----:B--2---:R-:W-:Y:S05]  /*8a20*/  @P0 IMAD.WIDE R198, R207, R206, UR8 ;  /* 0x00000008cfc60e25 */ /* 0x004fea000f8e02ce */
[----:B------:R-:W2:Y:S04]  /*8a30*/  @P0 LDG.E R205, desc[UR6][R198.64+0x20] ;  /* 0x00002006c6cd0981 */ /* 0x000ea8000c1e1900 */
[----:B------:R1:W4:Y:S02]  /*8a40*/  @P0 LDG.E R204, desc[UR6][R198.64] ;  /* 0x00000006c6cc0981 */ /* 0x000324000c1e1900 */
[C---:B-1----:R-:W-:Y:S02]  /*8a50*/  IMAD R198, R211.reuse, 0x28, RZ ;  /* 0x00000028d3c67824 */ /* 0x042fe400078e02ff */
[----:B------:R-:W-:Y:S01]  /*8a60*/  IMAD R199, R211, 0x30, RZ ;  /* 0x00000030d3c77824 */ /* 0x000fe200078e02ff */
[----:B---3--:R1:W-:Y:S01]  /*8a70*/  REDG.E.ADD.F32.FTZ.RN.STRONG.GPU desc[UR6][R230.64], R4 ;  /* 0x00000004e60079a6 */ /* 0x0083e2000c10f386 */
[CC--:B------:R-:W-:Y:S04]  /*8a80*/  LEA R206, P1, R197.reuse, R230.reuse, 0x2 ;  /* 0x000000e6c5ce7211 */ /* 0x0c0fe800078210ff */
[-C--:B------:R-:W-:Y:S02]  /*8a90*/  LEA.HI.X.SX32 R207, R197, R231.reuse, 0x2, P1 ;  /* 0x000000e7c5cf7211 */ /* 0x080fe400008f16ff */
[CC--:B------:R-:W-:Y:S04]  /*8aa0*/  LEA R208, P1, R203.reuse, R230.reuse, 0x2 ;  /* 0x000000e6cbd07211 */ /* 0x0c0fe800078210ff */
[-C--:B------:R-:W-:Y:S02]  /*8ab0*/  LEA.HI.X.SX32 R209, R203, R231.reuse, 0x2, P1 ;  /* 0x000000e7cbd17211 */ /* 0x080fe400008f16ff */
[-C--:B------:R-:W-:Y:S01]  /*8ac0*/  LEA R210, P1, R199, R230.reuse, 0x2 ;  /* 0x000000e6c7d27211 */ /* 0x080fe200078210ff */
[----:B-1----:R-:W-:Y:S03]  /*8ad0*/  IMAD R4, R211, 0x38, RZ ;  /* 0x00000038d3047824 */ /* 0x002fe600078e02ff */
[-C--:B------:R-:W-:Y:S01]  /*8ae0*/  LEA.HI.X.SX32 R211, R199, R231.reuse, 0x2, P1 ;  /* 0x000000e7c7d37211 */ /* 0x080fe200008f16ff */
[----:B--2---:R-:W-:Y:S04]  /*8af0*/  @P0 STL [R1+0x64], R205 ;  /* 0x000064cd01000387 */ /* 0x004fe80000100800 */
[----:B----4-:R1:W-:Y:S01]  /*8b00*/  @P0 STL [R1+0x60], R204 ;  /* 0x000060cc01000387 */ /* 0x0103e20000100800 */
[CC--:B------:R-:W-:Y:S04]  /*8b10*/  LEA R200, P0, R196.reuse, R230.reuse, 0x2 ;  /* 0x000000e6c4c87211 */ /* 0x0c0fe800078010ff */
[-C--:B------:R-:W-:Y:S05]  /*8b20*/  LEA.HI.X.SX32 R201, R196, R231.reuse, 0x2, P0 ;  /* 0x000000e7c4c97211 */ /* 0x080fea00000f16ff */
[----:B------:R2:W-:Y:S04]  /*8b30*/  REDG.E.ADD.F32.FTZ.RN.STRONG.GPU desc[UR6][R200.64], R5 ;  /* 0x00000005c80079a6 */ /* 0x0005e8000c10f386 */
[----:B------:R-:W-:Y:S01]  /*8b40*/  REDG.E.ADD.F32.FTZ.RN.STRONG.GPU desc[UR6][R206.64], R6 ;  /* 0x00000006ce0079a6 */ /* 0x000fe2000c10f386 */
[CC--:B-1----:R-:W-:Y:S04]  /*8b50*/  LEA R204, P0, R202.reuse, R230.reuse, 0x2 ;  /* 0x000000e6cacc7211 */ /* 0x0c2fe800078010ff */
[-C--:B------:R-:W-:Y:S02]  /*8b60*/  LEA.HI.X.SX32 R205, R202, R231.reuse, 0x2, P0 ;  /* 0x000000e7cacd7211 */ /* 0x080fe400000f16ff */
[CC--:B------:R-:W-:Y:S03]  /*8b70*/  LEA R202, P0, R198.reuse, R230.reuse, 0x2 ;  /* 0x000000e6c6ca7211 */ /* 0x0c0fe600078010ff */
[----:B------:R1:W-:Y:S01]  /*8b80*/  REDG.E.ADD.F32.FTZ.RN.STRONG.GPU desc[UR6][R204.64], R7 ;  /* 0x00000007cc0079a6 */ /* 0x0003e2000c10f386 */
[-C--:B------:R-:W-:Y:S02]  /*8b90*/  LEA.HI.X.SX32 R203, R198, R231.reuse, 0x2, P0 ;  /* 0x000000e7c6cb7211 */ /* 0x080fe400000f16ff */
[CC--:B------:R-:W-:Y:S01]  /*8ba0*/  LEA R198, P0, R4.reuse, R230.reuse, 0x2 ;  /* 0x000000e604c67211 */ /* 0x0c0fe200078010ff */
[----:B------:R-:W-:Y:S01]  /*8bb0*/  REDG.E.ADD.F32.FTZ.RN.STRONG.GPU desc[UR6][R208.64], R8 ;  /* 0x00000008d00079a6 */ /* 0x000fe2000c10f386 */
[----:B--2---:R-:W-:Y:S02]  /*8bc0*/  VIADD R5, R197, 0x20 ;  /* 0x00000020c5057836 */ /* 0x004fe40000000000 */
[-C--:B------:R-:W-:Y:S01]  /*8bd0*/  LEA.HI.X.SX32 R199, R4, R231.reuse, 0x2, P0 ;  /* 0x000000e704c77211 */ /* 0x080fe200000f16ff */
[----:B------:R2:W-:Y:S04]  /*8be0*/  REDG.E.ADD.F32.FTZ.RN.STRONG.GPU desc[UR6][R202.64], R9 ;  /* 0x00000009ca0079a6 */ /* 0x0005e8000c10f386 */
[----:B------:R-:W-:Y:S04]  /*8bf0*/  REDG.E.ADD.F32.FTZ.RN.STRONG.GPU desc[UR6][R210.64], R10 ;  /* 0x0000000ad20079a6 */ /* 0x000fe8000c10f386 */
[----:B------:R3:W-:Y:S04]  /*8c00*/  REDG.E.ADD.F32.FTZ.RN.STRONG.GPU desc[UR6][R198.64], R11 ;  /* 0x0000000bc60079a6 */ /* 0x0007e8000c10f386 */
[----:B------:R4:W-:Y:S04]  /*8c10*/  REDG.E.ADD.F32.FTZ.RN.STRONG.GPU desc[UR6][R230.64+0x80], R16 ;  /* 0x00008010e60079a6 */ /* 0x0009e8000c10f386 */
[----:B------:R4:W-:Y:S01]  /*8c20*/  REDG.E.ADD.F32.FTZ.RN.STRONG.GPU desc[UR6][R200.64+0x80], R17 ;  /* 0x00008011c80079a6 */ /* 0x0009e2000c10f386 */
[CC--:B-1----:R-:W-:Y:S01]  /*8c30*/  LEA R204, P0, R5.reuse, R230.reuse, 0x2 ;  /* 0x000000e605cc7211 */ /* 0x0c2fe200078010ff */
[C---:B------:R-:W-:Y:S03]  /*8c40*/  IMAD.IADD R7, R196.reuse, 0x1, R5 ;  /* 0x00000001c4077824 */ /* 0x040fe600078e0205 */
[-C--:B------:R-:W-:Y:S01]  /*8c50*/  LEA.HI.X.SX32 R205, R5, R231.reuse, 0x2, P0 ;  /* 0x000000e705cd7211 */ /* 0x080fe200000f16ff */
[C---:B------:R-:W-:Y:S01]  /*8c60*/  IMAD.IADD R5, R196.reuse, 0x1, R7 ;  /* 0x00000001c4057824 */ /* 0x040fe200078e0207 */
[CC--:B------:R-:W-:Y:S03]  /*8c70*/  LEA R206, P0, R7.reuse, R230.reuse, 0x2 ;  /* 0x000000e607ce7211 */ /* 0x0c0fe600078010ff */
[----:B------:R1:W-:Y:S01]  /*8c80*/  REDG.E.ADD.F32.FTZ.RN.STRONG.GPU desc[UR6][R204.64], R18 ;  /* 0x00000012cc0079a6 */ /* 0x0003e2000c10f386 */
[-C--:B------:R-:W-:Y:S01]  /*8c90*/  LEA.HI.X.SX32 R207, R7, R231.reuse, 0x2, P0 ;  /* 0x000000e707cf7211 */ /* 0x080fe200000f16ff */
[C---:B------:R-:W-:Y:S01]  /*8ca0*/  IMAD.IADD R7, R196.reuse, 0x1, R5 ;  /* 0x00000001c4077824 */ /* 0x040fe200078e0205 */
[-C--:B--2---:R-:W-:Y:S03]  /*8cb0*/  LEA R202, P1, R5, R230.reuse, 0x2 ;  /* 0x000000e605ca7211 */ /* 0x084fe600078210ff */
        /* <DEDUP_REMOVED lines=9> */
[----:B---3--:R-:W-:Y:S02]  /*8d50*/  IMAD.IADD R11, R196, 0x1, R5 ;  /* 0x00000001c40b7824 */ /* 0x008fe400078e0205 */
[-C--:B------:R-:W-:Y:S01]  /*8d60*/  LEA.HI.X.SX32 R9, R9, R231.reuse, 0x2, P0 ;  /* 0x000000e709097211 */ /* 0x080fe200000f16ff */
[----:B------:R3:W-:Y:S01]  /*8d70*/  REDG.E.ADD.F32.FTZ.RN.STRONG.GPU desc[UR6][R6.64], R13 ;  /* 0x0000000d060079a6 */ /* 0x0007e2000c10f386 */
[CC--:B----4-:R-:W-:Y:S03]  /*8d80*/  LEA R16, P0, R4.reuse, R230.reuse, 0x2 ;  /* 0x000000e604107211 */ /* 0x0d0fe600078010ff */
[----:B------:R4:W-:Y:S01]  /*8d90*/  REDG.E.ADD.F32.FTZ.RN.STRONG.GPU desc[UR6][R8.64], R14 ;  /* 0x0000000e080079a6 */ /* 0x0009e2000c10f386 */
[-C--:B------:R-:W-:Y:S02]  /*8da0*/  LEA.HI.X.SX32 R17, R4, R231.reuse, 0x2, P0 ;  /* 0x000000e704117211 */ /* 0x080fe400000f16ff */
[CC--:B-1----:R-:W-:Y:S03]  /*8db0*/  LEA R18, P0, R5.reuse, R230.reuse, 0x2 ;  /* 0x000000e605127211 */ /* 0x0c2fe600078010ff */
[----:B------:R1:W-:Y:S04]  /*8dc0*/  REDG.E.ADD.F32.FTZ.RN.STRONG.GPU desc[UR6][R16.64], R15 ;  /* 0x0000000f100079a6 */ /* 0x0003e8000c10f386 */
[----:B------:R-:W-:Y:S01]  /*8dd0*/  REDG.E.ADD.F32.FTZ.RN.STRONG.GPU desc[UR6][R230.64+0x100], R84 ;  /* 0x00010054e60079a6 */ /* 0x000fe2000c10f386 */
[-C--:B--2---:R-:W-:Y:S01]  /*8de0*/  LEA.HI.X.SX32 R19, R5, R231.reuse, 0x2, P0 ;  /* 0x000000e705137211 */ /* 0x084fe200000f16ff */
[C---:B------:R-:W-:Y:S01]  /*8df0*/  IMAD.IADD R5, R196.reuse, 0x1, R11 ;  /* 0x00000001c4057824 */ /* 0x040fe200078e020b */
[CC--:B------:R-:W-:Y:S01]  /*8e00*/  LEA R10, P0, R11.reuse, R230.reuse, 0x2 ;  /* 0x000000e60b0a7211 */ /* 0x0c0fe200078010ff */
[----:B------:R-:W-:Y:S03]  /*8e10*/  REDG.E.ADD.F32.FTZ.RN.STRONG.GPU desc[UR6][R200.64+0x100], R85 ;  /* 0x00010055c80079a6 */ /* 0x000fe6000c10f386 */
[-C--:B------:R-:W-:Y:S01]  /*8e20*/  LEA.HI.X.SX32 R11, R11, R231.reuse, 0x2, P0 ;  /* 0x000000e70b0b7211 */ /* 0x080fe200000f16ff */
[----:B------:R-:W-:Y:S01]  /*8e30*/  REDG.E.ADD.F32.FTZ.RN.STRONG.GPU desc[UR6][R18.64], R86 ;  /* 0x00000056120079a6 */ /* 0x000fe2000c10f386 */
[CC--:B------:R-:W-:Y:S03]  /*8e40*/  LEA R12, P1, R5.reuse, R230.reuse, 0x2 ;  /* 0x000000e6050c7211 */ /* 0x0c0fe600078210ff */
[----:B------:R2:W-:Y:S01]  /*8e50*/  REDG.E.ADD.F32.FTZ.RN.STRONG.GPU desc[UR6][R10.64], R87 ;  /* 0x000000570a0079a6 */ /* 0x0005e2000c10f386 */
[C---:B---3--:R-:W-:Y:S01]  /*8e60*/  IMAD.IADD R7, R196.reuse, 0x1, R5 ;  /* 0x00000001c4077824 */ /* 0x048fe200078e0205 */
[-C--:B------:R-:W-:Y:S01]  /*8e70*/  LEA.HI.X.SX32 R13, R5, R231.reuse, 0x2, P1 ;  /* 0x000000e7050d7211 */ /* 0x080fe200008f16ff */
[----:B------:R-:W-:Y:S01]  /*8e80*/  VIADD R5, R197, 0x60 ;  /* 0x00000060c5057836 */ /* 0x000fe20000000000 */
[----:B------:R-:W-:Y:S01]  /*8e90*/  LDSM.16.MT88.4 R84, [R247+0x4000] ;  /* 0x00400000f754783b */ /* 0x000fe20000004200 */
[C---:B----4-:R-:W-:Y:S01]  /*8ea0*/  IMAD.IADD R9, R196.reuse, 0x1, R7 ;  /* 0x00000001c4097824 */ /* 0x050fe200078e0207 */
[CC--:B------:R-:W-:Y:S02]  /*8eb0*/  LEA R6, P0, R7.reuse, R230.reuse, 0x2 ;  /* 0x000000e607067211 */ /* 0x0c0fe400078010ff */
[----:B------:R3:W-:Y:S01]  /*8ec0*/  REDG.E.ADD.F32.FTZ.RN.STRONG.GPU desc[UR6][R12.64], R88 ;  /* 0x000000580c0079a6 */ /* 0x0007e2000c10f386 */
[----:B------:R-:W-:Y:S01]  /*8ed0*/  IMAD.IADD R4, R196, 0x1, R9 ;  /* 0x00000001c4047824 */ /* 0x000fe200078e0209 */
[-C--:B------:R-:W-:Y:S02]  /*8ee0*/  LEA.HI.X.SX32 R7, R7, R231.reuse, 0x2, P0 ;  /* 0x000000e707077211 */ /* 0x080fe400000f16ff */
[CC--:B------:R-:W-:Y:S03]  /*8ef0*/  LEA R8, P0, R9.reuse, R230.reuse, 0x2 ;  /* 0x000000e609087211 */ /* 0x0c0fe600078010ff */
[----:B------:R4:W-:Y:S01]  /*8f00*/  REDG.E.ADD.F32.FTZ.RN.STRONG.GPU desc[UR6][R6.64], R89 ;  /* 0x00000059060079a6 */ /* 0x0009e2000c10f386 */
[-C--:B------:R-:W-:Y:S02]  /*8f10*/  LEA.HI.X.SX32 R9, R9, R231.reuse, 0x2, P0 ;  /* 0x000000e709097211 */ /* 0x080fe400000f16ff */
[CC--:B------:R-:W-:Y:S03]  /*8f20*/  LEA R14, P0, R4.reuse, R230.reuse, 0x2 ;  /* 0x000000e6040e7211 */ /* 0x0c0fe600078010ff */
[----:B------:R4:W-:Y:S01]  /*8f30*/  REDG.E.ADD.F32.FTZ.RN.STRONG.GPU desc[UR6][R8.64], R90 ;  /* 0x0000005a080079a6 */ /* 0x0009e2000c10f386 */
[-C--:B-1----:R-:W-:Y:S02]  /*8f40*/  LEA.HI.X.SX32 R15, R4, R231.reuse, 0x2, P0 ;  /* 0x000000e7040f7211 */ /* 0x082fe400000f16ff */
[CC--:B------:R-:W-:Y:S03]  /*8f50*/  LEA R16, P0, R5.reuse, R230.reuse, 0x2 ;  /* 0x000000e605107211 */ /* 0x0c0fe600078010ff */
        /* <DEDUP_REMOVED lines=8> */
[CC--:B---3--:R-:W-:Y:S01]  /*8fe0*/  LEA R12, P1, R5.reuse, R230.reuse, 0x2 ;  /* 0x000000e6050c7211 */ /* 0x0c8fe200078210ff */
[----:B------:R2:W-:Y:S01]  /*8ff0*/  REDG.E.ADD.F32.FTZ.RN.STRONG.GPU desc[UR6][R16.64], R98 ;  /* 0x00000062100079a6 */ /* 0x0005e2000c10f386 */
[C---:B----4-:R-:W-:Y:S02]  /*9000*/  IMAD.IADD R7, R196.reuse, 0x1, R5 ;  /* 0x00000001c4077824 */ /* 0x050fe400078e0205 */
[-C--:B------:R-:W-:Y:S01]  /*9010*/  LEA.HI.X.SX32 R13, R5, R231.reuse, 0x2, P1 ;  /* 0x000000e7050d7211 */ /* 0x080fe200008f16ff */
[----:B------:R3:W-:Y:S01]  /*9020*/  REDG.E.ADD.F32.FTZ.RN.STRONG.GPU desc[UR6][R10.64], R99 ;  /* 0x000000630a0079a6 */ /* 0x0007e2000c10f386 */
[----:B------:R-:W-:Y:S01]  /*9030*/  VIADD R5, R197, 0x80 ;  /* 0x00000080c5057836 */ /* 0x000fe20000000000 */
[CC--:B------:R-:W-:Y:S01]  /*9040*/  LEA R6, P0, R7.reuse, R230.reuse, 0x2 ;  /* 0x000000e607067211 */ /* 0x0c0fe200078010ff */
[C---:B------:R-:W-:Y:S01]  /*9050*/  IMAD.IADD R9, R196.reuse, 0x1, R7 ;  /* 0x00000001c4097824 */ /* 0x040fe200078e0207 */
[----:B------:R4:W-:Y:S02]  /*9060*/  REDG.E.ADD.F32.FTZ.RN.STRONG.GPU desc[UR6][R12.64], R92 ;  /* 0x0000005c0c0079a6 */ /* 0x0009e4000c10f386 */
[-C--:B------:R-:W-:Y:S01]  /*9070*/  LEA.HI.X.SX32 R7, R7, R231.reuse, 0x2, P0 ;  /* 0x000000e707077211 */ /* 0x080fe200000f16ff */
[----:B------:R-:W-:Y:S01]  /*9080*/  IMAD.IADD R4, R196, 0x1, R9 ;  /* 0x00000001c4047824 */ /* 0x000fe200078e0209 */
[CC--:B------:R-:W-:Y:S01]  /*9090*/  LEA R8, P0, R9.reuse, R230.reuse, 0x2 ;  /* 0x000000e609087211 */ /* 0x0c0fe200078010ff */
[----:B------:R-:W-:Y:S03]  /*90a0*/  LDSM.16.MT88.4 R88, [R247+0x6000] ;  /* 0x00600000f758783b */ /* 0x000fe60000004200 */
[-C--:B------:R-:W-:Y:S01]  /*90b0*/  LEA.HI.X.SX32 R9, R9, R231.reuse, 0x2, P0 ;  /* 0x000000e709097211 */ /* 0x080fe200000f16ff */
[----:B------:R4:W-:Y:S01]  /*90c0*/  REDG.E.ADD.F32.FTZ.RN.STRONG.GPU desc[UR6][R6.64], R93 ;  /* 0x0000005d060079a6 */ /* 0x0009e2000c10f386 */
[CC--:B-1----:R-:W-:Y:S03]  /*90d0*/  LEA R14, P0, R4.reuse, R230.reuse, 0x2 ;  /* 0x000000e6040e7211 */ /* 0x0c2fe600078010ff */
[----:B------:R1:W-:Y:S01]  /*90e0*/  REDG.E.ADD.F32.FTZ.RN.STRONG.GPU desc[UR6][R8.64], R94 ;  /* 0x0000005e080079a6 */ /* 0x0003e2000c10f386 */
[-C--:B------:R-:W-:Y:S02]  /*90f0*/  LEA.HI.X.SX32 R15, R4, R231.reuse, 0x2, P0 ;  /* 0x000000e7040f7211 */ /* 0x080fe400000f16ff */
[CC--:B--2---:R-:W-:Y:S03]  /*9100*/  LEA R16, P0, R5.reuse, R230.reuse, 0x2 ;  /* 0x000000e605107211 */ /* 0x0c4fe600078010ff */
[----:B------:R2:W-:Y:S01]  /*9110*/  REDG.E.ADD.F32.FTZ.RN.STRONG.GPU desc[UR6][R14.64], R95 ;  /* 0x0000005f0e0079a6 */ /* 0x0005e2000c10f386 */
[C---:B---3--:R-:W-:Y:S03]  /*9120*/  IMAD.IADD R11, R196.reuse, 0x1, R5 ;  /* 0x00000001c40b7824 */ /* 0x048fe600078e0205 */
[----:B------:R-:W-:Y:S01]  /*9130*/  REDG.E.ADD.F32.FTZ.RN.STRONG.GPU desc[UR6][R230.64+0x200], R100 ;  /* 0x00020064e60079a6 */ /* 0x000fe2000c10f386 */
[-C--:B------:R-:W-:Y:S01]  /*9140*/  LEA.HI.X.SX32 R17, R5, R231.reuse, 0x2, P0 ;  /* 0x000000e705117211 */ /* 0x080fe200000f16ff */
[C---:B------:R-:W-:Y:S01]  /*9150*/  IMAD.IADD R5, R196.reuse, 0x1, R11 ;  /* 0x00000001c4057824 */ /* 0x040fe200078e020b */
[CC--:B------:R-:W-:Y:S01]  /*9160*/  LEA R10, P0, R11.reuse, R230.reuse, 0x2 ;  /* 0x000000e60b0a7211 */ /* 0x0c0fe200078010ff */
[----:B------:R-:W-:Y:S03]  /*9170*/  REDG.E.ADD.F32.FTZ.RN.STRONG.GPU desc[UR6][R200.64+0x200], R101 ;  /* 0x00020065c80079a6 */ /* 0x000fe6000c10f386 */
[-C--:B------:R-:W-:Y:S01]  /*9180*/  LEA.HI.X.SX32 R11, R11, R231.reuse, 0x2, P0 ;  /* 0x000000e70b0b7211 */ /* 0x080fe200000f16ff */
[----:B------:R3:W-:Y:S01]  /*9190*/  REDG.E.ADD.F32.FTZ.RN.STRONG.GPU desc[UR6][R16.64], R102 ;  /* 0x00000066100079a6 */ /* 0x0007e2000c10f386 */
[CC--:B----4-:R-:W-:Y:S01]  /*91a0*/  LEA R12, P1, R5.reuse, R230.reuse, 0x2 ;  /* 0x000000e6050c7211 */ /* 0x0d0fe200078210ff */
[C---:B------:R-:W-:Y:S03]  /*91b0*/  IMAD.IADD R7, R196.reuse, 0x1, R5 ;  /* 0x00000001c4077824 */ /* 0x040fe600078e0205 */
[-C--:B------:R-:W-:Y:S01]  /*91c0*/  LEA.HI.X.SX32 R13, R5, R231.reuse, 0x2, P1 ;  /* 0x000000e7050d7211 */ /* 0x080fe200008f16ff */
[----:B------:R4:W-:Y:S01]  /*91d0*/  REDG.E.ADD.F32.FTZ.RN.STRONG.GPU desc[UR6][R10.64], R103 ;  /* 0x000000670a0079a6 */ /* 0x0009e2000c10f386 */
[----:B------:R-:W-:Y:S01]  /*91e0*/  VIADD R5, R197, 0xa0 ;  /* 0x000000a0c5057836 */ /* 0x000fe20000000000 */
[CC--:B------:R-:W-:Y:S01]  /*91f0*/  LEA R6, P0, R7.reuse, R230.reuse, 0x2 ;  /* 0x000000e607067211 */ /* 0x0c0fe200078010ff */
[C---:B-1----:R-:W-:Y:S01]  /*9200*/  IMAD.IADD R9, R196.reuse, 0x1, R7 ;  /* 0x00000001c4097824 */ /* 0x042fe200078e0207 */
[----:B------:R1:W-:Y:S02]  /*9210*/  REDG.E.ADD.F32.FTZ.RN.STRONG.GPU desc[UR6][R12.64], R104 ;  /* 0x000000680c0079a6 */ /* 0x0003e4000c10f386 */
[-C--:B------:R-:W-:Y:S01]  /*9220*/  LEA.HI.X.SX32 R7, R7, R231.reuse, 0x2, P0 ;  /* 0x000000e707077211 */ /* 0x080fe200000f16ff */
[----:B------:R-:W-:Y:S01]  /*9230*/  IMAD.IADD R4, R196, 0x1, R9 ;  /* 0x00000001c4047824 */ /* 0x000fe200078e0209 */
[CC--:B------:R-:W-:Y:S01]  /*9240*/  LEA R8, P0, R9.reuse, R230.reuse, 0x2 ;  /* 0x000000e609087211 */ /* 0x0c0fe200078010ff */
[----:B------:R-:W-:Y:S03]  /*9250*/  LDSM.16.MT88.4 R92, [R250+0x28800] ;  /* 0x02880000fa5c783b */ /* 0x000fe60000004200 */
[-C--:B------:R-:W-:Y:S01]  /*9260*/  LEA.HI.X.SX32 R9, R9, R231.reuse, 0x2, P0 ;  /* 0x000000e709097211 */ /* 0x080fe200000f16ff */
[----:B------:R1:W-:Y:S01]  /*9270*/  REDG.E.ADD.F32.FTZ.RN.STRONG.GPU desc[UR6][R6.64], R105 ;  /* 0x00000069060079a6 */ /* 0x0003e2000c10f386 */
[CC--:B--2---:R-:W-:Y:S03]  /*9280*/  LEA R14, P0, R4.reuse, R230.reuse, 0x2 ;  /* 0x000000e6040e7211 */ /* 0x0c4fe600078010ff */
[----:B------:R2:W-:Y:S01]  /*9290*/  REDG.E.ADD.F32.FTZ.RN.STRONG.GPU desc[UR6][R8.64], R106 ;  /* 0x0000006a080079a6 */ /* 0x0005e2000c10f386 */
[-C--:B------:R-:W-:Y:S02]  /*92a0*/  LEA.HI.X.SX32 R15, R4, R231.reuse, 0x2, P0 ;  /* 0x000000e7040f7211 */ /* 0x080fe400000f16ff */
[CC--:B---3--:R-:W-:Y:S03]  /*92b0*/  LEA R16, P0, R5.reuse, R230.reuse, 0x2 ;  /* 0x000000e605107211 */ /* 0x0c8fe600078010ff */
[----:B------:R3:W-:Y:S01]  /*92c0*/  REDG.E.ADD.F32.FTZ.RN.STRONG.GPU desc[UR6][R14.64], R107 ;  /* 0x0000006b0e0079a6 */ /* 0x0007e2000c10f386 */
[-C--:B------:R-:W-:Y:S01]  /*92d0*/  LEA.HI.X.SX32 R17, R5, R231.reuse, 0x2, P0 ;  /* 0x000000e705117211 */ /* 0x080fe200000f16ff */
[C---:B----4-:R-:W-:Y:S02]  /*92e0*/  IMAD.IADD R11, R196.reuse, 0x1, R5 ;  /* 0x00000001c40b7824 */ /* 0x050fe400078e0205 */
[----:B------:R-:W-:Y:S02]  /*92f0*/  REDG.E.ADD.F32.FTZ.RN.STRONG.GPU desc[UR6][R230.64+0x280], R112 ;  /* 0x00028070e60079a6 */ /* 0x000fe4000c10f386 */
[C---:B------:R-:W-:Y:S01]  /*9300*/  IMAD.IADD R5, R196.reuse, 0x1, R11 ;  /* 0x00000001c4057824 */ /* 0x040fe200078e020b */
[CC--:B------:R-:W-:Y:S01]  /*9310*/  LEA R10, P0, R11.reuse, R230.reuse, 0x2 ;  /* 0x000000e60b0a7211 */ /* 0x0c0fe200078010ff */
[----:B------:R-:W-:Y:S03]  /*9320*/  REDG.E.ADD.F32.FTZ.RN.STRONG.GPU desc[UR6][R200.64+0x280], R113 ;  /* 0x00028071c80079a6 */ /* 0x000fe6000c10f386 */
[-C--:B------:R-:W-:Y:S01]  /*9330*/  LEA.HI.X.SX32 R11, R11, R231.reuse, 0x2, P0 ;  /* 0x000000e70b0b7211 */ /* 0x080fe200000f16ff */
[----:B------:R4:W-:Y:S01]  /*9340*/  REDG.E.ADD.F32.FTZ.RN.STRONG.GPU desc[UR6][R16.64], R114 ;  /* 0x00000072100079a6 */ /* 0x0009e2000c10f386 */
[CC--:B-1----:R-:W-:Y:S01]  /*9350*/  LEA R12, P1, R5.reuse, R230.reuse, 0x2 ;  /* 0x000000e6050c7211 */ /* 0x0c2fe200078210ff */
[C---:B------:R-:W-:Y:S03]  /*9360*/  IMAD.IADD R7, R196.reuse, 0x1, R5 ;  /* 0x00000001c4077824 */ /* 0x040fe600078e0205 */
[-C--:B------:R-:W-:Y:S01]  /*9370*/  LEA.HI.X.SX32 R13, R5, R231.reuse, 0x2, P1 ;  /* 0x000000e7050d7211 */ /* 0x080fe200008f16ff */
[----:B------:R1:W-:Y:S01]  /*9380*/  REDG.E.ADD.F32.FTZ.RN.STRONG.GPU desc[UR6][R10.64], R115 ;  /* 0x000000730a0079a6 */ /* 0x0003e2000c10f386 */
[----:B------:R-:W-:Y:S01]  /*9390*/  VIADD R5, R197, 0xc0 ;  /* 0x000000c0c5057836 */ /* 0x000fe20000000000 */
[-C--:B------:R-:W-:Y:S01]  /*93a0*/  LEA R6, P0, R7, R230.reuse, 0x2 ;  /* 0x000000e607067211 */ /* 0x080fe200078010ff */
[C---:B--2---:R-:W-:Y:S01]  /*93b0*/  IMAD.IADD R9, R196.reuse, 0x1, R7 ;  /* 0x00000001c4097824 */ /* 0x044fe200078e0207 */
[----:B------:R2:W-:Y:S01]  /*93c0*/  REDG.E.ADD.F32.FTZ.RN.STRONG.GPU desc[UR6][R12.64], R108 ;  /* 0x0000006c0c0079a6 */ /* 0x0005e2000c10f386 */
[----:B------:R-:W-:Y:S01]  /*93d0*/  VIADD R197, R197, 0xe0 ;  /* 0x000000e0c5c57836 */ /* 0x000fe20000000000 */
[-C--:B------:R-:W-:Y:S01]  /*93e0*/  LEA.HI.X.SX32 R7, R7, R231.reuse, 0x2, P0 ;  /* 0x000000e707077211 */ /* 0x080fe200000f16ff */
[----:B------:R-:W-:Y:S01]  /*93f0*/  IMAD.IADD R4, R196, 0x1, R9 ;  /* 0x00000001c4047824 */ /* 0x000fe200078e0209 */
[CC--:B------:R-:W-:Y:S01]  /*9400*/  LEA R8, P0, R9.reuse, R230.reuse, 0x2 ;  /* 0x000000e609087211 */ /* 0x0c0fe200078010ff */
[----:B------:R-:W-:Y:S03]  /*9410*/  LDSM.16.MT88.4 R112, [R247+0x7800] ;  /* 0x00780000f770783b */ /* 0x000fe60000004200 */
[-C--:B------:R-:W-:Y:S01]  /*9420*/  LEA.HI.X.SX32 R9, R9, R231.reuse, 0x2, P0 ;  /* 0x000000e709097211 */ /* 0x080fe200000f16ff */
[----:B------:R2:W-:Y:S01]  /*9430*/  REDG.E.ADD.F32.FTZ.RN.STRONG.GPU desc[UR6][R6.64], R109 ;  /* 0x0000006d060079a6 */ /* 0x0005e2000c10f386 */
[CC--:B---3--:R-:W-:Y:S03]  /*9440*/  LEA R14, P0, R4.reuse, R230.reuse, 0x2 ;  /* 0x000000e6040e7211 */ /* 0x0c8fe600078010ff */
[----:B------:R3:W-:Y:S01]  /*9450*/  REDG.E.ADD.F32.FTZ.RN.STRONG.GPU desc[UR6][R8.64], R110 ;  /* 0x0000006e080079a6 */ /* 0x0007e2000c10f386 */
[-C--:B------:R-:W-:Y:S02]  /*9460*/  LEA.HI.X.SX32 R15, R4, R231.reuse, 0x2, P0 ;  /* 0x000000e7040f7211 */ /* 0x080fe400000f16ff */
[CC--:B----4-:R-:W-:Y:S03]  /*9470*/  LEA R16, P0, R5.reuse, R230.reuse, 0x2 ;  /* 0x000000e605107211 */ /* 0x0d0fe600078010ff */
[----:B------:R4:W-:Y:S01]  /*9480*/  REDG.E.ADD.F32.FTZ.RN.STRONG.GPU desc[UR6][R14.64], R111 ;  /* 0x0000006f0e0079a6 */ /* 0x0009e2000c10f386 */
[-C--:B------:R-:W-:Y:S01]  /*9490*/  LEA.HI.X.SX32 R17, R5, R231.reuse, 0x2, P0 ;  /* 0x000000e705117211 */ /* 0x080fe200000f16ff */
[C---:B-1----:R-:W-:Y:S02]  /*94a0*/  IMAD.IADD R11, R196.reuse, 0x1, R5 ;  /* 0x00000001c40b7824 */ /* 0x042fe400078e0205 */
[----:B------:R-:W-:Y:S02]  /*94b0*/  REDG.E.ADD.F32.FTZ.RN.STRONG.GPU desc[UR6][R230.64+0x300], R116 ;  /* 0x00030074e60079a6 */ /* 0x000fe4000c10f386 */
[C---:B------:R-:W-:Y:S01]  /*94c0*/  IMAD.IADD R5, R196.reuse, 0x1, R11 ;  /* 0x00000001c4057824 */ /* 0x040fe200078e020b */
[CC--:B------:R-:W-:Y:S01]  /*94d0*/  LEA R10, P0, R11.reuse, R230.reuse, 0x2 ;  /* 0x000000e60b0a7211 */ /* 0x0c0fe200078010ff */
[----:B------:R-:W-:Y:S03]  /*94e0*/  REDG.E.ADD.F32.FTZ.RN.STRONG.GPU desc[UR6][R200.64+0x300], R117 ;  /* 0x00030075c80079a6 */ /* 0x000fe6000c10f386 */
[-C--:B------:R-:W-:Y:S01]  /*94f0*/  LEA.HI.X.SX32 R11, R11, R231.reuse, 0x2, P0 ;  /* 0x000000e70b0b7211 */ /* 0x080fe200000f16ff */
[----:B------:R1:W-:Y:S01]  /*9500*/  REDG.E.ADD.F32.FTZ.RN.STRONG.GPU desc[UR6][R16.64], R118 ;  /* 0x00000076100079a6 */ /* 0x0003e2000c10f386 */
[CC--:B--2---:R-:W-:Y:S01]  /*9510*/  LEA R12, P1, R5.reuse, R230.reuse, 0x2 ;  /* 0x000000e6050c7211 */ /* 0x0c4fe200078210ff */
[C---:B------:R-:W-:Y:S03]  /*9520*/  IMAD.IADD R7, R196.reuse, 0x1, R5 ;  /* 0x00000001c4077824 */ /* 0x040fe600078e0205 */
[-C--:B------:R-:W-:Y:S01]  /*9530*/  LEA.HI.X.SX32 R13, R5, R231.reuse, 0x2, P1 ;  /* 0x000000e7050d7211 */ /* 0x080fe200008f16ff */
[----:B------:R2:W-:Y:S01]  /*9540*/  REDG.E.ADD.F32.FTZ.RN.STRONG.GPU desc[UR6][R10.64], R119 ;  /* 0x000000770a0079a6 */ /* 0x0005e2000c10f386 */
[C---:B------:R-:W-:Y:S01]  /*9550*/  IMAD.IADD R5, R196.reuse, 0x1, R197 ;  /* 0x00000001c4057824 */ /* 0x040fe200078e02c5 */
[CC--:B------:R-:W-:Y:S01]  /*9560*/  LEA R6, P0, R7.reuse, R230.reuse, 0x2 ;  /* 0x000000e607067211 */ /* 0x0c0fe200078010ff */
[C---:B---3--:R-:W-:Y:S01]  /*9570*/  IMAD.IADD R9, R196.reuse, 0x1, R7 ;  /* 0x00000001c4097824 */ /* 0x048fe200078e0207 */
[----:B------:R-:W-:Y:S02]  /*9580*/  REDG.E.ADD.F32.FTZ.RN.STRONG.GPU desc[UR6][R12.64], R120 ;  /* 0x000000780c0079a6 */ /* 0x000fe4000c10f386 */
[-C--:B------:R-:W-:Y:S01]  /*9590*/  LEA.HI.X.SX32 R7, R7, R231.reuse, 0x2, P0 ;  /* 0x000000e707077211 */ /* 0x080fe200000f16ff */
[----:B------:R-:W-:Y:S01]  /*95a0*/  IMAD.IADD R4, R196, 0x1, R9 ;  /* 0x00000001c4047824 */ /* 0x000fe200078e0209 */
[CC--:B------:R-:W-:Y:S01]  /*95b0*/  LEA R8, P0, R9.reuse, R230.reuse, 0x2 ;  /* 0x000000e609087211 */ /* 0x0c0fe200078010ff */
[----:B------:R-:W-:Y:S03]  /*95c0*/  LDSM.16.MT88.4 R108, [R247+0x5800] ;  /* 0x00580000f76c783b */ /* 0x000fe60000004200 */
[-C--:B------:R-:W-:Y:S01]  /*95d0*/  LEA.HI.X.SX32 R9, R9, R231.reuse, 0x2, P0 ;  /* 0x000000e709097211 */ /* 0x080fe200000f16ff */
[----:B------:R3:W-:Y:S01]  /*95e0*/  REDG.E.ADD.F32.FTZ.RN.STRONG.GPU desc[UR6][R6.64], R121 ;  /* 0x00000079060079a6 */ /* 0x0007e2000c10f386 */
[CC--:B----4-:R-:W-:Y:S03]  /*95f0*/  LEA R14, P0, R4.reuse, R230.reuse, 0x2 ;  /* 0x000000e6040e7211 */ /* 0x0d0fe600078010ff */
[----:B------:R-:W-:Y:S01]  /*9600*/  REDG.E.ADD.F32.FTZ.RN.STRONG.GPU desc[UR6][R8.64], R122 ;  /* 0x0000007a080079a6 */ /* 0x000fe2000c10f386 */
[-C--:B------:R-:W-:Y:S02]  /*9610*/  LEA.HI.X.SX32 R15, R4, R231.reuse, 0x2, P0 ;  /* 0x000000e7040f7211 */ /* 0x080fe400000f16ff */
[CC--:B-1----:R-:W-:Y:S03]  /*9620*/  LEA R16, P0, R197.reuse, R230.reuse, 0x2 ;  /* 0x000000e6c5107211 */ /* 0x0c2fe600078010ff */
[----:B------:R-:W-:Y:S01]  /*9630*/  REDG.E.ADD.F32.FTZ.RN.STRONG.GPU desc[UR6][R14.64], R123 ;  /* 0x0000007b0e0079a6 */ /* 0x000fe2000c10f386 */
[-C--:B------:R-:W-:Y:S01]  /*9640*/  LEA.HI.X.SX32 R17, R197, R231.reuse, 0x2, P0 ;  /* 0x000000e7c5117211 */ /* 0x080fe200000f16ff */
[C---:B--2---:R-:W-:Y:S01]  /*9650*/  IMAD.IADD R11, R196.reuse, 0x1, R5 ;  /* 0x00000001c40b7824 */ /* 0x044fe200078e0205 */
[CC--:B------:R-:W-:Y:S01]  /*9660*/  LEA R18, P0, R5.reuse, R230.reuse, 0x2 ;  /* 0x000000e605127211 */ /* 0x0c0fe200078010ff */
[----:B------:R-:W-:Y:S03]  /*9670*/  LDSM.16.MT88.4 R12, [R0+0x28000] ;  /* 0x02800000000c783b */ /* 0x000fe60000004200 */
[-C--:B------:R-:W-:Y:S01]  /*9680*/  LEA.HI.X.SX32 R19, R5, R231.reuse, 0x2, P0 ;  /* 0x000000e705137211 */ /* 0x080fe200000f16ff */
[----:B------:R-:W-:Y:S01]  /*9690*/  REDG.E.ADD.F32.FTZ.RN.STRONG.GPU desc[UR6][R230.64+0x380], R128 ;  /* 0x00038080e60079a6 */ /* 0x000fe2000c10f386 */
[CC--:B------:R-:W-:Y:S03]  /*96a0*/  LEA R96, P0, R11.reuse, R230.reuse, 0x2 ;  /* 0x000000e60b607211 */ /* 0x0c0fe600078010ff */
[----:B------:R-:W-:Y:S01]  /*96b0*/  REDG.E.ADD.F32.FTZ.RN.STRONG.GPU desc[UR6][R200.64+0x380], R129 ;  /* 0x00038081c80079a6 */ /* 0x000fe2000c10f386 */
[-C--:B------:R-:W-:Y:S01]  /*96c0*/  LEA.HI.X.SX32 R97, R11, R231.reuse, 0x2, P0 ;  /* 0x000000e70b617211 */ /* 0x080fe200000f16ff */
[C---:B---3--:R-:W-:Y:S02]  /*96d0*/  IMAD.IADD R7, R196.reuse, 0x1, R11 ;  /* 0x00000001c4077824 */ /* 0x048fe400078e020b */
[----:B------:R-:W-:Y:S02]  /*96e0*/  REDG.E.ADD.F32.FTZ.RN.STRONG.GPU desc[UR6][R16.64], R130 ;  /* 0x00000082100079a6 */ /* 0x000fe4000c10f386 */
[C---:B------:R-:W-:Y:S01]  /*96f0*/  IMAD.IADD R5, R196.reuse, 0x1, R7 ;  /* 0x00000001c4057824 */ /* 0x040fe200078e0207 */
[-C--:B------:R-:W-:Y:S01]  /*9700*/  LEA R100, P2, R7, R230.reuse, 0x2 ;  /* 0x000000e607647211 */ /* 0x080fe200078410ff */
[----:B------:R-:W-:Y:S02]  /*9710*/  LDSM.16.MT88.4 R8, [R247] ;  /* 0x00000000f708783b */ /* 0x000fe40000004200 */
        /* <DEDUP_REMOVED lines=103> */
[----:B------:R-:W-:Y:S01]  /*9d90*/  ULDC UR5, c[0x0][0x390] ;  /* 0x0000e40000057ab9 */ /* 0x000fe20000000800 */
[----:B------:R-:W-:Y:S02]  /*9da0*/  ULDC UR8, c[0x0][0x38c] ;  /* 0x0000e30000087ab9 */ /* 0x000fe40000000800 */
        /* <DEDUP_REMOVED lines=196> */
[----:B------:R-:W-:Y:S01]  /*a9f0*/  PLOP3.LUT P0, PT, PT, PT, UP0, 0x80, 0x0 ;  /* 0x000000000000781c */ /* 0x000fe20003f0f008 */
[----:B------:R-:W-:Y:S01]  /*aa00*/  @UP0 UIADD3 UR5, UR23, UR39, URZ ;  /* 0x0000002717050290 */ /* 0x000fe2000fffe03f */
[----:B------:R-:W-:-:S03]  /*aa10*/  @UP0 ULDC.64 UR8, c[0x0][0x450] ;  /* 0x0001140000080ab9 */ /* 0x000fc60000000a00 */
[----:B------:R-:W-:Y:S02]  /*aa20*/  @UP0 UIMAD.WIDE.U32 UR14, UR5, UR8, URZ ;  /* 0x00000008050e02a5 */ /* 0x000fe4000f8e003f */
[----:B------:R-:W-:-:S04]  /*aa30*/  @UP0 UIMAD UR5, UR5, UR9, URZ ;  /* 0x00000009050502a4 */ /* 0x000fc8000f8e023f */
[----:B------:R-:W-:Y:S01]  /*aa40*/  @UP0 UIADD3 UR21, UR15, UR5, URZ ;  /* 0x000000050f150290 */ /* 0x000fe2000fffe03f */
[----:B------:R-:W-:Y:S01]  /*aa50*/  @UP0 UMOV UR20, UR14 ;  /* 0x0000000e00140c82 */ /* 0x000fe20008000000 */
        /* <DEDUP_REMOVED lines=78> */
.L_x_779:
        /* <DEDUP_REMOVED lines=21> */
.L_x_780:
        /* <DEDUP_REMOVED lines=9> */
[----:B------:R-:W-:Y:S01]  /*b120*/  SHF.R.S32.HI R54, RZ, 0x3, R7 ;  /* 0x00000003ff367819 */ /* 0x000fe20000011407 */
[----:B------:R-:W-:Y:S01]  /*b130*/  USHF.R.S32.HI UR22, URZ, 0x1f, UR59 ;  /* 0x0000001f3f167899 */ /* 0x000fe2000801143b */
[----:B------:R-:W-:Y:S01]  /*b140*/  BSSY B0, `(.L_x_781) ;  /* 0x0000032000007945 */ /* 0x000fe20003800000 */
[----:B------:R-:W-:Y:S01]  /*b150*/  ULDC.64 UR18, c[0x0][0x468] ;  /* 0x00011a0000127ab9 */ /* 0x000fe20000000a00 */
[----:B------:R-:W-:Y:S01]  /*b160*/  ISETP.GE.AND P5, PT, R54, UR10, PT ;  /* 0x0000000a36007c0c */ /* 0x000fe2000bfa6270 */
[----:B------:R-:W-:Y:S01]  /*b170*/  IMAD.U32 R4, RZ, RZ, UR13 ;  /* 0x0000000dff047e24 */ /* 0x000fe2000f8e00ff */
[----:B------:R-:W-:Y:S01]  /*b180*/  UIMAD UR13, UR22, UR18, URZ ;  /* 0x00000012160d72a4 */ /* 0x000fe2000f8e023f */
[----:B------:R-:W-:-:S03]  /*b190*/  SHF.R.S32.HI R53, RZ, 0x1f, R54 ;  /* 0x0000001fff357819 */ /* 0x000fc60000011436 */
        /* <DEDUP_REMOVED lines=13> */
[----:B------:R-:W-:-:S04]  /*b270*/  IMAD.WIDE.U32 R8, R5, UR5, R62 ;  /* 0x0000000505087c25 */ /* 0x000fc8000f8e003e */
[----:B------:R-:W-:Y:S01]  /*b280*/  VIADD R5, R54, 0x20 ;  /* 0x0000002036057836 */ /* 0x000fe20000000000 */
[----:B------:R-:W-:Y:S01]  /*b290*/  IADD3 R64, P0, R8, UR20, RZ ;  /* 0x0000001408407c10 */ /* 0x000fe2000ff1e0ff */
[----:B------:R-:W-:-:S03]  /*b2a0*/  VIADD R55, R68, 0xc0 ;  /* 0x000000c044377836 */ /* 0x000fc60000000000 */
[----:B------:R-:W-:Y:S02]  /*b2b0*/  IADD3.X R65, R9, UR21, R4, P0, !PT ;  /* 0x0000001509417c10 */ /* 0x000fe400087fe404 */
[----:B------:R-:W-:Y:S02]  /*b2c0*/  MOV R4, UR18 ;  /* 0x0000001200047c02 */ /* 0x000fe40008000f00 */
[----:B------:R-:W-:-:S03]  /*b2d0*/  ISETP.GE.AND P4, PT, R5, UR10, PT ;  /* 0x0000000a05007c0c */ /* 0x000fc6000bf86270 */
[----:B------:R-:W-:-:S04]  /*b2e0*/  IMAD.WIDE.U32 R64, R4, UR59, R64 ;  /* 0x0000003b04407c25 */ /* 0x000fc8000f8e0040 */
[----:B------:R-:W-:Y:S01]  /*b2f0*/  VIADD R59, R65, UR19 ;  /* 0x00000013413b7c36 */ /* 0x000fe20008000000 */
[----:B-1-34-:R-:W-:Y:S06]  /*b300*/  @P5 BRA `(.L_x_782) ;  /* 0x0000000000545947 */ /* 0x01afec0003800000 */
[----:B------:R-:W-:Y:S01]  /*b310*/  ULDC UR13, c[0x0][0x2d0] ;  /* 0x0000b400000d7ab9 */ /* 0x000fe20000000800 */
[----:B------:R-:W1:Y:S01]  /*b320*/  LDS.128 R16, [R56+0x1a000] ;  /* 0x01a0000038107984 */ /* 0x000e620000000c00 */
[----:B------:R-:W-:Y:S01]  /*b330*/  ISETP.GE.AND P3, PT, R68, UR13, PT ;  /* 0x0000000d44007c0c */ /* 0x000fe2000bf66270 */
[----:B------:R-:W-:Y:S01]  /*b340*/  IMAD.MOV.U32 R58, RZ, RZ, R64 ;  /* 0x000000ffff3a7224 */ /* 0x000fe200078e0040 */
[----:B------:R-:W-:Y:S01]  /*b350*/  ISETP.GE.AND P2, PT, R52, UR13, PT ;  /* 0x0000000d34007c0c */ /* 0x000fe2000bf46270 */
[----:B------:R-:W2:Y:S01]  /*b360*/  LDS.128 R12, [R56+0x1c000] ;  /* 0x01c00000380c7984 */ /* 0x000ea20000000c00 */
[----:B------:R-:W-:Y:S01]  /*b370*/  IMAD R61, R53, UR8, RZ ;  /* 0x00000008353d7c24 */ /* 0x000fe2000f8e02ff */
[----:B------:R-:W-:Y:S01]  /*b380*/  ISETP.GE.AND P1, PT, R57, UR13, PT ;  /* 0x0000000d39007c0c */ /* 0x000fe2000bf26270 */
[C---:B------:R-:W-:Y:S01]  /*b390*/  IMAD.WIDE.U32 R66, R54.reuse, UR8, R58 ;  /* 0x0000000836427c25 */ /* 0x040fe2000f8e003a */
[----:B------:R-:W3:Y:S01]  /*b3a0*/  LDS.128 R8, [R56+0x1e000] ;  /* 0x01e0000038087984 */ /* 0x000ee20000000c00 */
[----:B------:R-:W-:Y:S01]  /*b3b0*/  ISETP.GE.AND P0, PT, R55, UR13, PT ;  /* 0x0000000d37007c0c */ /* 0x000fe2000bf06270 */
[----:B------:R-:W-:Y:S01]  /*b3c0*/  ULDC.64 UR18, c[0x0][0x3f0] ;  /* 0x0000fc0000127ab9 */ /* 0x000fe20000000a00 */
[----:B------:R-:W-:Y:S01]  /*b3d0*/  IMAD R58, R54, UR9, R61 ;  /* 0x00000009363a7c24 */ /* 0x000fe2000f8e023d */
[----:B------:R-:W-:-:S02]  /*b3e0*/  LEA R60, P6, R66, UR18, 0x1 ;  /* 0x00000012423c7c11 */ /* 0x000fc4000f8c08ff */
[----:B------:R-:W4:Y:S01]  /*b3f0*/  @!P3 LDS.128 R4, [R56+0x18000] ;  /* 0x018000003804b984 */ /* 0x000f220000000c00 */
[----:B------:R-:W-:-:S05]  /*b400*/  IMAD.IADD R58, R58, 0x1, R67 ;  /* 0x000000013a3a7824 */ /* 0x000fca00078e0243 */
[----:B------:R-:W-:-:S05]  /*b410*/  LEA.HI.X R61, R66, UR19, R58, 0x1, P6 ;  /* 0x00000013423d7c11 */ /* 0x000fca000b0f0c3a */
[----:B-1----:R1:W-:Y:S04]  /*b420*/  @!P2 STG.E.128 desc[UR6][R60.64+0x80], R16 ;  /* 0x000080103c00a986 */ /* 0x0023e8000c101d06 */
[----:B--2---:R1:W-:Y:S04]  /*b430*/  @!P1 STG.E.128 desc[UR6][R60.64+0x100], R12 ;  /* 0x0001000c3c009986 */ /* 0x0043e8000c101d06 */
[----:B---3--:R1:W-:Y:S04]  /*b440*/  @!P0 STG.E.128 desc[UR6][R60.64+0x180], R8 ;  /* 0x000180083c008986 */ /* 0x0083e8000c101d06 */
[----:B----4-:R1:W-:Y:S02]  /*b450*/  @!P3 STG.E.128 desc[UR6][R60.64], R4 ;  /* 0x000000043c00b986 */ /* 0x0103e4000c101d06 */
.L_x_782:
[----:B------:R-:W-:Y:S05]  /*b460*/  BSYNC B0 ;  /* 0x0000000000007941 */ /* 0x000fea0003800000 */
.L_x_781:
        /* <DEDUP_REMOVED lines=21> */
.L_x_784:
[----:B------:R-:W-:Y:S05]  /*b5c0*/  BSYNC B0 ;  /* 0x0000000000007941 */ /* 0x000fea0003800000 */
.L_x_783:
        /* <DEDUP_REMOVED lines=33> */
[----:B---3--:R3:W-:Y:S04]  /*b7e0*/  @!P3 STG.E.128 desc[UR6][R38.64], R12 ;  /* 0x0000000c2600b986 */ /* 0x0087e8000c101d06 */
[----:B--2---:R3:W-:Y:S04]  /*b7f0*/  @!P2 STG.E.128 desc[UR6][R38.64+0x80], R8 ;  /* 0x000080082600a986 */ /* 0x0047e8000c101d06 */
[----:B----4-:R3:W-:Y:S04]  /*b800*/  @!P1 STG.E.128 desc[UR6][R38.64+0x100], R4 ;  /* 0x0001000426009986 */ /* 0x0107e8000c101d06 */
[----:B-1----:R3:W-:Y:S02]  /*b810*/  @!P0 STG.E.128 desc[UR6][R38.64+0x180], R16 ;  /* 0x0001801026008986 */ /* 0x0027e4000c101d06 */
.L_x_786:
[----:B------:R-:W-:Y:S05]  /*b820*/  BSYNC B0 ;  /* 0x0000000000007941 */ /* 0x000fea0003800000 */
.L_x_785:
        /* <DEDUP_REMOVED lines=20> */
.L_x_757:
[----:B------:R-:W-:Y:S05]  /*b970*/  BSYNC B1 ;  /* 0x0000000000017941 */ /* 0x000fea0003800000 */
.L_x_743:
[----:B---34-:R-:W3:Y:S01]  /*b980*/  LDL.LU R4, [R1+0x8] ;  /* 0x0000080001047983 */ /* 0x018ee20000300800 */
[----:B------:R-:W-:Y:S02]  /*b990*/  ULDC UR8, c[0x0][0x2c8] ;  /* 0x0000b20000087ab9 */ /* 0x000fe40000000800 */
[----:B------:R-:W-:-:S04]  /*b9a0*/  UIADD3 UR8, UR8, 0x3f, URZ ;  /* 0x0000003f08087890 */ /* 0x000fc8000fffe03f */
[----:B------:R-:W-:-:S04]  /*b9b0*/  USHF.R.S32.HI UR5, URZ, 0x1f, UR8 ;  /* 0x0000001f3f057899 */ /* 0x000fc80008011408 */
[----:B------:R-:W-:-:S03]  /*b9c0*/  ULEA.HI UR5, UR5, UR8, URZ, 0x6 ;  /* 0x0000000805057291 */ /* 0x000fc6000f8f303f */
[----:B------:R-:W-:Y:S01]  /*b9d0*/  ULDC UR8, c[0x0][0xc] ;  /* 0x0000030000087ab9 */ /* 0x000fe20000000800 */
[----:B------:R-:W-:Y:S02]  /*b9e0*/  USHF.R.S32.HI UR5, URZ, 0x6, UR5 ;  /* 0x000000063f057899 */ /* 0x000fe40008011405 */
[----:B------:R-:W-:-:S04]  /*b9f0*/  UIADD3 UR12, UR8, UR12, URZ ;  /* 0x0000000c080c7290 */ /* 0x000fc8000fffe03f */
[----:B------:R-:W-:-:S06]  /*ba00*/  UISETP.GE.AND UP0, UPT, UR12, UR5, UPT ;  /* 0x000000050c00728c */ /* 0x000fcc000bf06270 */
[----:B------:R-:W-:Y:S02]  /*ba10*/  PLOP3.LUT P0, PT, PT, PT, UP0, 0x80, 0x0 ;  /* 0x000000000000781c */ /* 0x000fe40003f0f008 */
[----:B---3--:R-:W-:-:S13]  /*ba20*/  R2UR UR9, R4 ;  /* 0x00000000040972ca */ /* 0x008fda00000e0000 */
[----:B------:R-:W-:-:S06]  /*ba30*/  UIADD3 UR9, UR9, 0x1, URZ ;  /* 0x0000000109097890 */ /* 0x000fcc000fffe03f */
[----:B------:R-:W-:-:S05]  /*ba40*/  IMAD.U32 R4, RZ, RZ, UR9 ;  /* 0x00000009ff047e24 */ /* 0x000fca000f8e00ff */
[----:B------:R3:W-:Y:S01]  /*ba50*/  STL [R1+0x8], R4 ;  /* 0x0000080401007387 */ /* 0x0007e20000100800 */
[----:B------:R-:W-:Y:S05]  /*ba60*/  @P0 BRA `(.L_x_787) ;  /* 0x0000000000040947 */ /* 0x000fea0003800000 */
[----:B------:R-:W-:Y:S05]  /*ba70*/  BRA `(.L_x_788) ;  /* 0xffffff4c00d87947 */ /* 0x000fea000383ffff */
.L_x_787:
[----:B------:R-:W-:Y:S05]  /*ba80*/  EXIT ;  /* 0x000000000000794d */ /* 0x000fea0003800000 */
.L_x_789:
        /* <DEDUP_REMOVED lines=15> */
.L_x_1054:


//--------------------- .text._ZN5flash44flash_bwd_dq_dk_dv_loop_seqk_parallel_kernelI23Flash_bwd_kernel_traitsILi256ELi64ELi64ELi8ELi4ELi2ELi2ELb0ELb0EN7cutlass10bfloat16_tE19Flash_kernel_traitsILi256ELi64ELi64ELi8ES3_EELb0ELb1ELb0ELb0ELb0ELb0ELb1EEEvNS_16Flash_bwd_paramsE --------------------------
	.section	.text._ZN5flash44flash_bwd_dq_dk_dv_loop_seqk_parallel_kernelI23Flash_bwd_kernel_traitsILi256ELi64ELi64ELi8ELi4ELi2ELi2ELb0ELb0EN7cutlass10bfloat16_tE19Flash_kernel_traitsILi256ELi64ELi64ELi8ES3_EELb0ELb1ELb0ELb0ELb0ELb0ELb1EEEvNS_16Flash_bwd_paramsE,"ax",@progbits
	.align	128
        .global         _ZN5flash44flash_bwd_dq_dk_dv_loop_seqk_parallel_kernelI23Flash_bwd_kernel_traitsILi256ELi64ELi64ELi8ELi4ELi2ELi2ELb0ELb0EN7cutlass10bfloat16_tE19Flash_kernel_traitsILi256ELi64ELi64ELi8ES3_EELb0ELb1ELb0ELb0ELb0ELb0ELb1EEEvNS_16Flash_bwd_paramsE
        .type           _ZN5flash44flash_bwd_dq_dk_dv_loop_seqk_parallel_kernelI23Flash_bwd_kernel_traitsILi256ELi64ELi64ELi8ELi4ELi2ELi2ELb0ELb0EN7cutlass10bfloat16_tE19Flash_kernel_traitsILi256ELi64ELi64ELi8ES3_EELb0ELb1ELb0ELb0ELb0ELb0ELb1EEEvNS_16Flash_bwd_paramsE,@function
        .size           _ZN5flash44flash_bwd_dq_dk_dv_loop_seqk_parallel_kernelI23Flash_bwd_kernel_traitsILi256ELi64ELi64ELi8ELi4ELi2ELi2ELb0ELb0EN7cutlass10bfloat16_tE19Flash_kernel_traitsILi256ELi64ELi64ELi8ES3_EELb0ELb1ELb0ELb0ELb0ELb0ELb1EEEvNS_16Flash_bwd_paramsE,(.L_x_1055 - _ZN5flash44flash_bwd_dq_dk_dv_loop_seqk_parallel_kernelI23Flash_bwd_kernel_traitsILi256ELi64ELi64ELi8ELi4ELi2ELi2ELb0ELb0EN7cutlass10bfloat16_tE19Flash_kernel_traitsILi256ELi64ELi64ELi8ES3_EELb0ELb1ELb0ELb0ELb0ELb0ELb1EEEvNS_16Flash_bwd_paramsE)
        .other          _ZN5flash44flash_bwd_dq_dk_dv_loop_seqk_parallel_kernelI23Flash_bwd_kernel_traitsILi256ELi64ELi64ELi8ELi4ELi2ELi2ELb0ELb0EN7cutlass10bfloat16_tE19Flash_kernel_traitsILi256ELi64ELi64ELi8ES3_EELb0ELb1ELb0ELb0ELb0ELb0ELb1EEEvNS_16Flash_bwd_paramsE,@"STO_CUDA_ENTRY STV_DEFAULT"
_ZN5flash44flash_bwd_dq_dk_dv_loop_seqk_parallel_kernelI23Flash_bwd_kernel_traitsILi256ELi64ELi64ELi8ELi4ELi2ELi2ELb0ELb0EN7cutlass10bfloat16_tE19Flash_kernel_traitsILi256ELi64ELi64ELi8ES3_EELb0ELb1ELb0ELb0ELb0ELb0ELb1EEEvNS_16Flash_bwd_paramsE:
.text._ZN5flash44flash_bwd_dq_dk_dv_loop_seqk_parallel_kernelI23Flash_bwd_kernel_traitsILi256ELi64ELi64ELi8ELi4ELi2ELi2ELb0ELb0EN7cutlass10bfloat16_tE19Flash_kernel_traitsILi256ELi64ELi64ELi8ES3_EELb0ELb1ELb0ELb0ELb0ELb0ELb1EEEvNS_16Flash_bwd_paramsE:
        /* <DEDUP_REMOVED lines=16> */
[----:B------:R-:W-:Y:S01]  /*0100*/  IMAD.MOV.U32 R247, RZ, RZ, 0x40 ;  /* 0x00000040fff77424 */ /* 0x000fe200078e00ff */
[----:B------:R-:W-:-:S03]  /*0110*/  UMOV UR61, 0xffff8000 ;  /* 0xffff8000003d7882 */ /* 0x000fc60000000000 */
        /* <DEDUP_REMOVED lines=142> */
.L_x_836:
        /* <DEDUP_REMOVED lines=19> */
[----:B-1-3--:R-:W-:Y:S01]  /*0b30*/  IMAD.U32 R14, RZ, RZ, UR8 ;  /* 0x00000008ff0e7e24 */ /* 0x00afe2000f8e00ff */
        /* <DEDUP_REMOVED lines=38> */
[----:B------:R-:W-:-:S04]  /*0da0*/  ISETP.NE.U32.AND P0, PT, RZ, UR12, PT ;  /* 0x0000000cff007c0c */ /* 0x000fc8000bf05070 */
[----:B------:R-:W-:Y:S02]  /*0db0*/  ISETP.NE.AND.EX P0, PT, RZ, UR13, PT, P0 ;  /* 0x0000000dff007c0c */ /* 0x000fe4000bf05300 */
[----:B---3--:R-:W-:Y:S01]  /*0dc0*/  @P1 R2UR UR22, R4 ;  /* 0x00000000041612ca */ /* 0x008fe200000e0000 */
[----:B------:R-:W-:Y:S01]  /*0dd0*/  USHF.L.U32 UR12, UR14, 0x6, URZ ;  /* 0x000000060e0c7899 */ /* 0x000fe2000800063f */
        /* <DEDUP_REMOVED lines=11> */
.L_x_790:
        /* <DEDUP_REMOVED lines=17> */
[----:B------:R-:W-:Y:S02]  /*0fa0*/  UIMAD.WIDE.U32 UR36, UR14, UR10, URZ ;  /* 0x0000000a0e2472a5 */ /* 0x000fe4000f8e003f */
[----:B------:R-:W-:Y:S02]  /*0fb0*/  UIMAD UR12, UR58, UR8, URZ ;  /* 0x000000083a0c72a4 */ /* 0x000fe4000f8e023f */
[----:B------:R-:W-:Y:S02]  /*0fc0*/  UISETP.NE.AND UP0, UPT, UR39, -0x1, UPT ;  /* 0xffffffff2700788c */ /* 0x000fe4000bf05270 */
[----:B------:R-:W-:-:S02]  /*0fd0*/  UIMAD UR53, UR14, UR11, UR37 ;  /* 0x0000000b0e3572a4 */ /* 0x000fc4000f8e0225 */
[----:B------:R-:W-:Y:S02]  /*0fe0*/  UIMAD.WIDE.U32 UR30, UR50, UR8, URZ ;  /* 0x00000008321e72a5 */ /* 0x000fe4000f8e003f */
[----:B------:R-:W-:Y:S01]  /*0ff0*/  UIMAD UR40, UR50, UR9, UR12 ;  /* 0x00000009322872a4 */ /* 0x000fe2000f8e020c */
[----:B------:R-:W-:Y:S02]  /*1000*/  @UP1 ULDC.64 UR10, c[0x0][0x420] ;  /* 0x00010800000a1ab9 */ /* 0x000fe40000000a00 */
[----:B------:R-:W-:Y:S01]  /*1010*/  @!UP1 ULDC.64 UR8, c[0x0][0x418] ;  /* 0x0001060000089ab9 */ /* 0x000fe20000000a00 */
[----:B------:R-:W-:Y:S02]  /*1020*/  @UP1 UIMAD.WIDE.U32 UR46, UR5, UR10, URZ ;  /* 0x0000000a052e12a5 */ /* 0x000fe4000f8e003f */
[----:B------:R-:W-:Y:S02]  /*1030*/  USHF.L.U32 UR13, UR50, 0x7, URZ ;  /* 0x00000007320d7899 */ /* 0x000fe4000800063f */
[----:B------:R-:W-:Y:S01]  /*1040*/  @!UP1 UIMAD UR10, UR58, UR8, URZ ;  /* 0x000000083a0a92a4 */ /* 0x000fe2000f8e023f */
[----:B-1----:R-:W-:Y:S01]  /*1050*/  IABS R5, R2 ;  /* 0x0000000200057213 */ /* 0x002fe20000000000 */
[----:B------:R-:W-:Y:S01]  /*1060*/  UIADD3 UR14, UR38, 0x3f, URZ ;  /* 0x0000003f260e7890 */ /* 0x000fe2000fffe03f */
[----:B------:R-:W-:Y:S01]  /*1070*/  ISETP.NE.AND P3, PT, R2, RZ, PT ;  /* 0x000000ff0200720c */ /* 0x000fe20003f65270 */
[----:B------:R-:W-:Y:S01]  /*1080*/  ULDC UR59, c[0x0][0x2d4] ;  /* 0x0000b500003b7ab9 */ /* 0x000fe20000000800 */
[----:B------:R-:W1:Y:S01]  /*1090*/  I2F.RP R14, R5 ;  /* 0x00000005000e7306 */ /* 0x000e620000209400 */
[----:B------:R-:W-:Y:S01]  /*10a0*/  USHF.L.U64.HI UR17, UR50, 0x7, UR58 ;  /* 0x0000000732117899 */ /* 0x000fe2000801023a */
[----:B------:R-:W-:Y:S01]  /*10b0*/  ULDC.64 UR26, c[0x0][0x240] ;  /* 0x00009000001a7ab9 */ /* 0x000fe20000000a00 */
[----:B------:R-:W-:Y:S01]  /*10c0*/  USHF.R.S32.HI UR48, URZ, 0x1f, UR59 ;  /* 0x0000001f3f307899 */ /* 0x000fe2000801143b */
[----:B------:R-:W-:Y:S01]  /*10d0*/  ULDC UR24, c[0x0][0x2dc] ;  /* 0x0000b70000187ab9 */ /* 0x000fe20000000800 */
[----:B------:R-:W-:Y:S01]  /*10e0*/  ULDC UR51, c[0x0][0x270] ;  /* 0x00009c0000337ab9 */ /* 0x000fe20000000800 */
[----:B------:R-:W-:Y:S01]  /*10f0*/  USEL UR43, UR13, URZ, UP2 ;  /* 0x0000003f0d2b7287 */ /* 0x000fe20009000000 */
[----:B------:R-:W-:Y:S01]  /*1100*/  ULDC.U8 UR21, c[0x0][0x480] ;  /* 0x0001200000157ab9 */ /* 0x000fe20000000000 */
[----:B------:R-:W-:Y:S01]  /*1110*/  ULDC.U8 UR20, c[0x0][0x3d8] ;  /* 0x0000f60000147ab9 */ /* 0x000fe20000000000 */
[----:B------:R-:W-:-:S02]  /*1120*/  @UP1 UIMAD UR41, UR5, UR11, UR47 ;  /* 0x0000000b052912a4 */ /* 0x000fc4000f8e022f */
[----:B------:R-:W-:Y:S01]  /*1130*/  @!UP1 UIMAD.WIDE.U32 UR44, UR50, UR8, URZ ;  /* 0x00000008322c92a5 */ /* 0x000fe2000f8e003f */
[----:B-1----:R-:W1:Y:S01]  /*1140*/  MUFU.RCP R14, R14 ;  /* 0x0000000e000e7308 */ /* 0x002e620000001000 */
[----:B------:R-:W-:Y:S02]  /*1150*/  @!UP1 UIMAD UR35, UR50, UR9, UR10 ;  /* 0x00000009322392a4 */ /* 0x000fe4000f8e020a */
[----:B------:R-:W-:Y:S02]  /*1160*/  USHF.R.S32.HI UR19, URZ, 0x1f, UR14 ;  /* 0x0000001f3f137899 */ /* 0x000fe4000801140e */
[----:B------:R-:W-:Y:S02]  /*1170*/  UIMAD.WIDE.U32 UR12, UR5, UR26, URZ ;  /* 0x0000001a050c72a5 */ /* 0x000fe4000f8e003f */
[----:B------:R-:W-:Y:S02]  /*1180*/  UIMAD UR23, UR5, UR27, URZ ;  /* 0x0000001b051772a4 */ /* 0x000fe4000f8e023f */
[----:B------:R-:W-:-:S02]  /*1190*/  @UP0 UIADD3 UR15, UR22, UR39, URZ ;  /* 0x00000027160f0290 */ /* 0x000fc4000fffe03f */
[----:B------:R-:W-:Y:S02]  /*11a0*/  UIMAD.WIDE UR8, UR24, UR51, URZ ;  /* 0x00000033180872a5 */ /* 0x000fe4000f8e023f */
[----:B------:R-:W-:Y:S02]  /*11b0*/  UIMAD.WIDE.U32 UR10, UR50, UR59, URZ ;  /* 0x0000003b320a72a5 */ /* 0x000fe4000f8e003f */
[----:B------:R-:W-:Y:S01]  /*11c0*/  USEL UR37, UR17, URZ, UP2 ;  /* 0x0000003f11257287 */ /* 0x000fe20009000000 */
[----:B-1----:R-:W-:Y:S01]  /*11d0*/  VIADD R14, R14, 0xffffffe ;  /* 0x0ffffffe0e0e7836 */ /* 0x002fe20000000000 */
[----:B------:R-:W-:Y:S02]  /*11e0*/  UISETP.NE.AND UP4, UPT, UR21, URZ, UPT ;  /* 0x0000003f1500728c */ /* 0x000fe4000bf85270 */
[----:B------:R-:W-:Y:S01]  /*11f0*/  UISETP.NE.AND UP3, UPT, UR20, URZ, UPT ;  /* 0x0000003f1400728c */ /* 0x000fe2000bf65270 */
[----:B------:R-:W1:Y:S01]  /*1200*/  F2I.FTZ.U32.TRUNC.NTZ R15, R14 ;  /* 0x0000000e000f7305 */ /* 0x000e62000021f000 */
[----:B------:R-:W-:Y:S01]  /*1210*/  UIMAD UR17, UR48, UR50, URZ ;  /* 0x00000032301172a4 */ /* 0x000fe2000f8e023f */
[----:B------:R-:W-:Y:S01]  /*1220*/  @UP0 ULDC.64 UR20, c[0x0][0x248] ;  /* 0x0000920000140ab9 */ /* 0x000fe20000000a00 */
[----:B------:R-:W-:-:S02]  /*1230*/  UIADD3 UR40, UR31, UR40, URZ ;  /* 0x000000281f287290 */ /* 0x000fc4000fffe03f */
[----:B------:R-:W-:Y:S02]  /*1240*/  ULEA.HI UR32, UR19, UR14, URZ, 0x6 ;  /* 0x0000000e13207291 */ /* 0x000fe4000f8f303f */
[----:B------:R-:W-:Y:S02]  /*1250*/  @UP0 UIMAD.WIDE.U32 UR28, UR15, UR20, URZ ;  /* 0x000000140f1c02a5 */ /* 0x000fe4000f8e003f */
[----:B------:R-:W-:Y:S02]  /*1260*/  @UP0 UIMAD UR49, UR15, UR21, URZ ;  /* 0x000000150f3102a4 */ /* 0x000fe4000f8e023f */
[----:B------:R-:W-:Y:S02]  /*1270*/  @UP1 UIADD3 UR40, UR13, UR23, URZ ;  /* 0x000000170d281290 */ /* 0x000fe4000fffe03f */
[----:B------:R-:W-:Y:S01]  /*1280*/  UIMAD.WIDE.U32 UR14, UR8, UR10, URZ ;  /* 0x0000000a080e72a5 */ /* 0x000fe2000f8e003f */
[--C-:B-1----:R-:W-:Y:S01]  /*1290*/  IMAD.MOV R3, RZ, RZ, -R15.reuse ;  /* 0x000000ffff037224 */ /* 0x102fe200078e0a0f */
[----:B------:R-:W-:Y:S01]  /*12a0*/  UIMAD UR23, UR9, UR10, URZ ;  /* 0x0000000a091772a4 */ /* 0x000fe2000f8e023f */
[----:B------:R-:W-:Y:S01]  /*12b0*/  IMAD.MOV.U32 R14, RZ, RZ, RZ ;  /* 0x000000ffff0e7224 */ /* 0x000fe200078e00ff */
[----:B------:R-:W-:Y:S01]  /*12c0*/  UIMAD UR10, UR58, UR59, UR17 ;  /* 0x0000003b3a0a72a4 */ /* 0x000fe2000f8e0211 */
[----:B------:R-:W-:Y:S01]  /*12d0*/  IMAD R4, R3, R5, RZ ;  /* 0x0000000503047224 */ /* 0x000fe200078e02ff */
[----:B------:R-:W-:Y:S01]  /*12e0*/  IABS R3, UR57 ;  /* 0x0000003900037c13 */ /* 0x000fe20008000000 */
[----:B------:R-:W-:Y:S01]  /*12f0*/  ULDC UR54, c[0x0][0x2c4] ;  /* 0x0000b10000367ab9 */ /* 0x000fe20000000800 */
[----:B------:R-:W-:Y:S01]  /*1300*/  UIADD3 UR10, UR11, UR10, URZ ;  /* 0x0000000a0b0a7290 */ /* 0x000fe2000fffe03f */
[----:B------:R-:W-:Y:S01]  /*1310*/  IMAD.HI.U32 R4, R15, R4, R14 ;  /* 0x000000040f047227 */ /* 0x000fe200078e000e */
[----:B------:R-:W-:-:S02]  /*1320*/  @UP3 UIMAD UR19, UR50, UR54, URZ ;  /* 0x00000036321332a4 */ /* 0x000fc4000f8e023f */
[----:B------:R-:W-:Y:S02]  /*1330*/  UIMAD UR23, UR8, UR10, UR23 ;  /* 0x0000000a081772a4 */ /* 0x000fe4000f8e0217 */
[----:B------:R-:W-:Y:S01]  /*1340*/  ULOP3.LUT UR10, UR32, 0xffffffc0, URZ, 0xc0, !UPT ;  /* 0xffffffc0200a7892 */ /* 0x000fe2000f8ec03f */
[----:B------:R-:W-:Y:S01]  /*1350*/  IMAD.HI.U32 R10, R4, R3, RZ ;  /* 0x00000003040a7227 */ /* 0x000fe200078e00ff */
[----:B------:R-:W-:Y:S02]  /*1360*/  @UP3 USEL UR19, UR19, UR5, !UP1 ;  /* 0x0000000513133287 */ /* 0x000fe4000c800000 */
[----:B------:R-:W-:Y:S01]  /*1370*/  @!UP3 UIMAD UR17, UR50, UR51, UR57 ;  /* 0x000000333211b2a4 */ /* 0x000fe2000f8e0239 */
[----:B------:R-:W-:Y:S01]  /*1380*/  IMAD.MOV R4, RZ, RZ, -R10 ;  /* 0x000000ffff047224 */ /* 0x000fe200078e0a0a */
[----:B------:R-:W-:Y:S01]  /*1390*/  @UP3 ULDC UR11, c[0x0][0x2e4] ;  /* 0x0000b900000b3ab9 */ /* 0x000fe20000000800 */
[----:B------:R-:W-:Y:S02]  /*13a0*/  UIADD3 UR10, UR10, -0x40, URZ ;  /* 0xffffffc00a0a7890 */ /* 0x000fe4000fffe03f */
[----:B------:R-:W-:Y:S01]  /*13b0*/  IMAD R4, R5, R4, R3 ;  /* 0x0000000405047224 */ /* 0x000fe200078e0203 */
[----:B------:R-:W-:Y:S01]  /*13c0*/  USEL UR42, UR30, UR12, !UP1 ;  /* 0x0000000c1e2a7287 */ /* 0x000fe2000c800000 */
[----:B------:R-:W-:Y:S01]  /*13d0*/  LOP3.LUT R3, R2, UR57, RZ, 0x3c, !PT ;  /* 0x0000003902037c12 */ /* 0x000fe2000f8e3cff */
[----:B------:R-:W-:-:S02]  /*13e0*/  @UP3 UIMAD UR51, UR57, UR11, UR19 ;  /* 0x0000000b393332a4 */ /* 0x000fc4000f8e0213 */
[----:B------:R-:W-:Y:S01]  /*13f0*/  ISETP.GT.U32.AND P1, PT, R5, R4, PT ;  /* 0x000000040500720c */ /* 0x000fe20003f24070 */
[----:B------:R-:W-:Y:S01]  /*1400*/  UIMAD.WIDE.U32 UR12, UR8, UR5, URZ ;  /* 0x00000005080c72a5 */ /* 0x000fe2000f8e003f */
[----:B------:R-:W-:Y:S01]  /*1410*/  ISETP.GE.AND P2, PT, R3, RZ, PT ;  /* 0x000000ff0300720c */ /* 0x000fe20003f46270 */
[----:B------:R-:W-:Y:S02]  /*1420*/  @!UP3 UIMAD UR51, UR17, UR54, URZ ;  /* 0x000000361133b2a4 */ /* 0x000fe4000f8e023f */
[----:B------:R-:W-:Y:S02]  /*1430*/  USHF.R.S32.HI UR17, URZ, 0x1f, UR10 ;  /* 0x0000001f3f117899 */ /* 0x000fe4000801140a */
[----:B------:R-:W-:Y:S02]  /*1440*/  UIADD3 UR11, UP2, UR10, UR43, URZ ;  /* 0x0000002b0a0b7290 */ /* 0x000fe4000ff5e03f */
[----:B------:R-:W-:Y:S02]  /*1450*/  USEL UR56, UR14, UR12, !UP1 ;  /* 0x0000000c0e387287 */ /* 0x000fe4000c800000 */
[----:B------:R-:W-:-:S02]  /*1460*/  UIADD3.X UR14, UR17, UR37, URZ, UP2, !UPT ;  /* 0x00000025110e7290 */ /* 0x000fc400097fe43f */
[-C--:B------:R-:W-:Y:S01]  /*1470*/  @!P1 IADD3 R4, R4, -R5.reuse, RZ ;  /* 0x8000000504049210 */ /* 0x080fe20007ffe0ff */
[----:B------:R-:W-:Y:S01]  /*1480*/  @!P1 VIADD R10, R10, 0x1 ;  /* 0x000000010a0a9836 */ /* 0x000fe20000000000 */
[----:B------:R-:W-:Y:S01]  /*1490*/  UIMAD UR12, UR9, UR11, URZ ;  /* 0x0000000b090c72a4 */ /* 0x000fe2000f8e023f */
[----:B------:R-:W-:Y:S01]  /*14a0*/  PLOP3.LUT P1, PT, PT, PT, UP0, 0x80, 0x0 ;  /* 0x000000000000781c */ /* 0x000fe20003f2f008 */
[----:B------:R-:W-:Y:S01]  /*14b0*/  @UP0 UIADD3 UR34, UR22, UR39, URZ ;  /* 0x0000002716220290 */ /* 0x000fe2000fffe03f */
[----:B------:R-:W-:Y:S01]  /*14c0*/  ISETP.GE.U32.AND P0, PT, R4, R5, PT ;  /* 0x000000050400720c */ /* 0x000fe20003f06070 */
[----:B------:R-:W-:Y:S02]  /*14d0*/  UIMAD UR52, UR57, UR24, URZ ;  /* 0x00000018393472a4 */ /* 0x000fe4000f8e023f */
[----:B------:R-:W-:Y:S01]  /*14e0*/  UIADD3 UR43, UR15, UR23, URZ ;  /* 0x000000170f2b7290 */ /* 0x000fe2000fffe03f */
[----:B------:R-:W-:Y:S01]  /*14f0*/  @UP0 ULDC.64 UR24, c[0x0][0x250] ;  /* 0x0000940000180ab9 */ /* 0x000fe20000000a00 */
[----:B------:R-:W-:-:S02]  /*1500*/  UIMAD.WIDE.U32 UR30, UR8, UR11, URZ ;  /* 0x0000000b081e72a5 */ /* 0x000fc4000f8e003f */
[----:B------:R-:W-:Y:S02]  /*1510*/  UIMAD UR15, UR9, UR5, URZ ;  /* 0x00000005090f72a4 */ /* 0x000fe4000f8e023f */
[----:B------:R-:W-:Y:S02]  /*1520*/  UIMAD UR11, UR8, UR14, UR12 ;  /* 0x0000000e080b72a4 */ /* 0x000fe4000f8e020c */
[----:B------:R-:W-:Y:S02]  /*1530*/  @UP0 UIMAD.WIDE.U32 UR8, UR34, UR24, URZ ;  /* 0x00000018220802a5 */ /* 0x000fe4000f8e003f */
[----:B------:R-:W-:Y:S01]  /*1540*/  @P0 VIADD R10, R10, 0x1 ;  /* 0x000000010a0a0836 */ /* 0x000fe20000000000 */
[----:B------:R-:W-:Y:S01]  /*1550*/  @UP0 UIMAD UR12, UR34, UR25, URZ ;  /* 0x00000019220c02a4 */ /* 0x000fe2000f8e023f */
[----:B------:R-:W-:Y:S01]  /*1560*/  PLOP3.LUT P0, PT, PT, PT, UP3, 0x80, 0x0 ;  /* 0x000000000000781c */ /* 0x000fe20003f0f038 */
[----:B------:R-:W-:Y:S02]  /*1570*/  @!UP1 UIADD3 UR41, UR45, UR35, URZ ;  /* 0x000000232d299290 */ /* 0x000fe4000fffe03f */
[----:B------:R-:W-:Y:S01]  /*1580*/  USEL UR54, UR36, URZ, UP4 ;  /* 0x0000003f24367287 */ /* 0x000fe2000a000000 */
[----:B------:R-:W-:Y:S01]  /*1590*/  @!P2 IADD3 R10, -R10, RZ, RZ ;  /* 0x000000ff0a0aa210 */ /* 0x000fe20007ffe1ff */
[----:B------:R-:W-:Y:S01]  /*15a0*/  USHF.R.S32.HI UR48, URZ, 0x6, UR32 ;  /* 0x000000063f307899 */ /* 0x000fe20008011420 */
[----:B------:R-:W-:Y:S01]  /*15b0*/  @!P3 LOP3.LUT R10, RZ, R2, RZ, 0x33, !PT ;  /* 0x00000002ff0ab212 */ /* 0x000fe200078e33ff */
[----:B------:R-:W-:-:S02]  /*15c0*/  USHF.R.S32.HI UR55, URZ, 0x1f, UR52 ;  /* 0x0000001f3f377899 */ /* 0x000fc40008011434 */
[----:B------:R-:W-:Y:S02]  /*15d0*/  @UP0 UIADD3 UR35, UR9, UR12, URZ ;  /* 0x0000000c09230290 */ /* 0x000fe4000fffe03f */
[----:B------:R-:W-:Y:S02]  /*15e0*/  USEL UR53, UR53, URZ, UP4 ;  /* 0x0000003f35357287 */ /* 0x000fe4000a000000 */
        /* <DEDUP_REMOVED lines=18> */
.L_x_792:
        /* <DEDUP_REMOVED lines=13> */
.L_x_793:
        /* <DEDUP_REMOVED lines=11> */
.L_x_794:
[----:B------:R-:W-:Y:S02]  /*1890*/  ULDC UR5, c[0x0][0x270] ;  /* 0x00009c0000057ab9 */ /* 0x000fe40000000800 */
[----:B------:R-:W-:-:S04]  /*18a0*/  UIMAD UR5, UR50, UR5, UR57 ;  /* 0x00000005320572a4 */ /* 0x000fc8000f8e0239 */
[----:B------:R-:W-:-:S12]  /*18b0*/  UIMAD UR5, UR5, UR59, URZ ;  /* 0x0000003b050572a4 */ /* 0x000fd8000f8e023f */
.L_x_795:
        /* <DEDUP_REMOVED lines=45> */
[----:B------:R3:W-:Y:S01]  /*1b90*/  STL [R1+0x14], R33 ;  /* 0x0000142101007387 */ /* 0x0007e20000100800 */
[----:B------:R-:W-:-:S02]  /*1ba0*/  IMAD.WIDE.U32 R16, R2, UR10, R16 ;  /* 0x0000000a02107c25 */ /* 0x000fc4000f8e0010 */
[----:B------:R-:W-:Y:S01]  /*1bb0*/  IADD3.X R19, R7, UR17, RZ, P0, !PT ;  /* 0x0000001107137c10 */ /* 0x000fe200087fe4ff */
[----:B------:R-:W-:Y:S01]  /*1bc0*/  UIADD3.X UR8, UR53, UR8, UR43, UP2, UP1 ;  /* 0x0000000835087290 */ /* 0x000fe200097e242b */
[----:B------:R-:W-:Y:S01]  /*1bd0*/  IADD3 R14, P0, R5, UR11, RZ ;  /* 0x0000000b050e7c10 */ /* 0x000fe2000ff1e0ff */
[----:B------:R-:W-:Y:S01]  /*1be0*/  IMAD.IADD R25, R17, 0x1, R24 ;  /* 0x0000000111197824 */ /* 0x000fe200078e0218 */
[----:B------:R-:W-:Y:S01]  /*1bf0*/  MOV R24, R16 ;  /* 0x0000001000187202 */ /* 0x000fe20000000f00 */
[----:B------:R-:W-:Y:S01]  /*1c00*/  IMAD R16, R19, UR26, RZ ;  /* 0x0000001a13107c24 */ /* 0x000fe2000f8e02ff */
[----:B------:R-:W-:Y:S01]  /*1c10*/  USHF.R.S32.HI UR17, URZ, 0x1f, UR12 ;  /* 0x0000001f3f117899 */ /* 0x000fe2000801140c */
        /* <DEDUP_REMOVED lines=9> */
[----:B------:R-:W-:-:S02]  /*1cb0*/  ULEA.HI UR17, UR17, UR12, URZ, 0x6 ;  /* 0x0000000c11117291 */ /* 0x000fc4000f8f303f */
[----:B------:R-:W-:Y:S01]  /*1cc0*/  IADD3.X R21, R21, UR40, R16, P2, !PT ;  /* 0x0000002815157c10 */ /* 0x000fe200097fe410 */
[----:B------:R-:W-:Y:S01]  /*1cd0*/  VIADD R25, R25, UR19 ;  /* 0x0000001319197c36 */ /* 0x000fe20008000000 */
[----:B------:R-:W-:Y:S01]  /*1ce0*/  USHF.R.S32.HI UR17, URZ, 0x6, UR17 ;  /* 0x000000063f117899 */ /* 0x000fe20008011411 */
[-C--:B------:R-:W-:Y:S01]  /*1cf0*/  IMAD R5, R7, R2.reuse, RZ ;  /* 0x0000000207057224 */ /* 0x080fe200078e02ff */
[----:B------:R-:W-:Y:S01]  /*1d00*/  ULDC.64 UR30, c[0x0][0x3e0] ;  /* 0x0000f800001e7ab9 */ /* 0x000fe20000000a00 */
[----:B------:R-:W-:Y:S01]  /*1d10*/  IMAD.WIDE.U32 R20, R13, UR57, R20 ;  /* 0x000000390d147c25 */ /* 0x000fe2000f8e0014 */
[----:B------:R-:W-:Y:S01]  /*1d20*/  UISETP.LT.AND UP1, UPT, URZ, UR17, UPT ;  /* 0x000000113f00728c */ /* 0x000fe2000bf21270 */
[----:B------:R3:W-:Y:S01]  /*1d30*/  STL.64 [R1+0x70], R22 ;  /* 0x0000701601007387 */ /* 0x0007e20000100a00 */
[----:B------:R-:W-:Y:S01]  /*1d40*/  UIMAD.WIDE UR36, UR36, 0x4, UR44 ;  /* 0x00000004242478a5 */ /* 0x000fe2000f8e022c */
        /* <DEDUP_REMOVED lines=17> */
[----:B------:R-:W-:Y:S01]  /*1e60*/  UMOV UR12, UR36 ;  /* 0x00000024000c7c82 */ /* 0x000fe20008000000 */
[----:B------:R-:W-:-:S02]  /*1e70*/  UMOV UR11, UR37 ;  /* 0x00000025000b7c82 */ /* 0x000fc40008000000 */
        /* <DEDUP_REMOVED lines=23> */
.L_x_797:
        /* <DEDUP_REMOVED lines=20> */
.L_x_798:
        /* <DEDUP_REMOVED lines=37> */
.L_x_800:
[----:B------:R-:W-:Y:S05]  /*2380*/  BSYNC B0 ;  /* 0x0000000000007941 */ /* 0x000fea0003800000 */
.L_x_799:
        /* <DEDUP_REMOVED lines=21> */
.L_x_802:
[----:B------:R-:W-:Y:S05]  /*24e0*/  BSYNC B0 ;  /* 0x0000000000007941 */ /* 0x000fea0003800000 */
.L_x_801:
        /* <DEDUP_REMOVED lines=33> */
.L_x_804:
[----:B------:R-:W-:Y:S05]  /*2700*/  BSYNC B0 ;  /* 0x0000000000007941 */ /* 0x000fea0003800000 */
.L_x_803:
        /* <DEDUP_REMOVED lines=22> */
.L_x_796:
        /* <DEDUP_REMOVED lines=59> */
.L_x_807:
[----:B------:R-:W-:Y:S05]  /*2c20*/  BSYNC B0 ;  /* 0x0000000000007941 */ /* 0x000fea0003800000 */
.L_x_806:
        /* <DEDUP_REMOVED lines=28> */
[----:B--2---:R-:W-:-:S03]  /*2df0*/  @!P3 LEA R26, P2, R24, UR30, 0x1 ;  /* 0x0000001e181abc11 */ /* 0x004fc6000f8408ff */
        /* <DEDUP_REMOVED lines=12> */
[----:B---3--:R-:W-:-:S04]  /*2ec0*/  LEA R2, P1, R24, UR30, 0x1 ;  /* 0x0000001e18027c11 */ /* 0x008fc8000f8208ff */
[----:B------:R-:W-:-:S05]  /*2ed0*/  LEA.HI.X R3, R24, UR31, R17, 0x1, P1 ;  /* 0x0000001f18037c11 */ /* 0x000fca00088f0c11 */
[----:B------:R-:W-:Y:S01]  /*2ee0*/  @!PT LDS RZ, [RZ] ;  /* 0x00000000fffff984 */ /* 0x000fe20000000800 */
[----:B------:R-:W-:Y:S01]  /*2ef0*/  @!PT LDS RZ, [RZ] ;  /* 0x00000000fffff984 */ /* 0x000fe20000000800 */
[----:B------:R-:W-:Y:S01]  /*2f00*/  @!PT LDS RZ, [RZ] ;  /* 0x00000000fffff984 */ /* 0x000fe20000000800 */
[----:B------:R2:W-:Y:S04]  /*2f10*/  LDGSTS.E.BYPASS.LTC128B.128 [R29+0x17000], desc[UR6][R2.64+0x180] ;  /* 0x17000180021d7fae */ /* 0x0005e8000b901d46 */
.L_x_809:
[----:B------:R-:W-:Y:S05]  /*2f20*/  BSYNC B0 ;  /* 0x0000000000007941 */ /* 0x000fea0003800000 */
.L_x_808:
        /* <DEDUP_REMOVED lines=21> */
.L_x_811:
        /* <DEDUP_REMOVED lines=50> */
.L_x_812:
[----:B------:R-:W-:Y:S05]  /*33a0*/  BSYNC B0 ;  /* 0x0000000000007941 */ /* 0x000fea0003800000 */
.L_x_810:
        /* <DEDUP_REMOVED lines=21> */
.L_x_814:
        /* <DEDUP_REMOVED lines=51> */
.L_x_815:
[----:B------:R-:W-:Y:S05]  /*3830*/  BSYNC B0 ;  /* 0x0000000000007941 */ /* 0x000fea0003800000 */
.L_x_813:
        /* <DEDUP_REMOVED lines=72> */
.L_x_817:
[----:B------:R-:W-:Y:S05]  /*3cc0*/  BSYNC B0 ;  /* 0x0000000000007941 */ /* 0x000fea0003800000 */
.L_x_816:
        /* <DEDUP_REMOVED lines=58> */
.L_x_819:
[----:B------:R-:W-:Y:S05]  /*4070*/  BSYNC B0 ;  /* 0x0000000000007941 */ /* 0x000fea0003800000 */
.L_x_818:
        /* <DEDUP_REMOVED lines=73> */
.L_x_821:
[----:B------:R-:W-:Y:S05]  /*4510*/  BSYNC B0 ;  /* 0x0000000000007941 */ /* 0x000fea0003800000 */
.L_x_820:
        /* <DEDUP_REMOVED lines=56> */
.L_x_823:
[----:B------:R-:W-:Y:S05]  /*48a0*/  BSYNC B0 ;  /* 0x0000000000007941 */ /* 0x000fea0003800000 */
.L_x_822:
        /* <DEDUP_REMOVED lines=77> */
[----:B------:R-:W-:Y:S01]  /*4d80*/  ULDC UR21, c[0x0][0x2dc] ;  /* 0x0000b70000157ab9 */ /* 0x000fe20000000800 */
        /* <DEDUP_REMOVED lines=30> */
.L_x_826:
[----:B------:R-:W0:Y:S01]  /*4f70*/  LDGDEPBAR ;  /* 0x00000000000079af */ /* 0x000e220000000000 */
[C---:B------:R-:W-:Y:S01]  /*4f80*/  IADD3 R118, R244.reuse, R242, RZ ;  /* 0x000000f2f4767210 */ /* 0x040fe20007ffe0ff */
[----:B------:R-:W-:Y:S01]  /*4f90*/  USHF.L.U32 UR9, UR5, 0x6, URZ ;  /* 0x0000000605097899 */ /* 0x000fe2000800063f */
[-C--:B------:R-:W-:Y:S01]  /*4fa0*/  IADD3 R117, R244, R241.reuse, RZ ;  /* 0x000000f1f4757210 */ /* 0x080fe20007ffe0ff */
[----:B------:R-:W2:Y:S01]  /*4fb0*/  LDL R199, [R1+0x44] ;  /* 0x0000440001c77983 */ /* 0x000ea20000100800 */
[----:B------:R-:W-:Y:S01]  /*4fc0*/  IADD3 R116, R118, R241, RZ ;  /* 0x000000f176747210 */ /* 0x000fe20007ffe0ff */
[----:B------:R-:W-:Y:S01]  /*4fd0*/  UISETP.GE.AND UP0, UPT, UR9, UR20, UPT ;  /* 0x000000140900728c */ /* 0x000fe2000bf06270 */
[----:B------:R-:W-:Y:S01]  /*4fe0*/  MOV R216, UR18 ;  /* 0x0000001200d87c02 */ /* 0x000fe20008000f00 */
[----:B------:R-:W3:Y:S01]  /*4ff0*/  LDL R197, [R1] ;  /* 0x0000000001c57983 */ /* 0x000ee20000100800 */
[----:B------:R-:W-:Y:S01]  /*5000*/  MOV R204, 0x8 ;  /* 0x0000000800cc7802 */ /* 0x000fe20000000f00 */
[----:B------:R-:W-:Y:S02]  /*5010*/  USHF.L.U32 UR10, UR18, 0x6, URZ ;  /* 0x00000006120a7899 */ /* 0x000fe4000800063f */
[----:B------:R-:W4:Y:S01]  /*5020*/  LDL R198, [R1+0x60] ;  /* 0x0000600001c67983 */ /* 0x000f220000100800 */
[----:B------:R-:W-:Y:S02]  /*5030*/  UISETP.GT.AND UP3, UPT, UR5, UR17, UPT ;  /* 0x000000110500728c */ /* 0x000fe4000bf64270 */
[----:B------:R-:W-:Y:S01]  /*5040*/  UIADD3 UR10, UR10, 0x40, URZ ;  /* 0x000000400a0a7890 */ /* 0x000fe2000fffe03f */
[----:B------:R-:W3:Y:S03]  /*5050*/  LDL R203, [R1+0x64] ;  /* 0x0000640001cb7983 */ /* 0x000ee60000100800 */
[----:B------:R-:W-:Y:S01]  /*5060*/  UISETP.LT.AND UP0, UPT, UR10, UR16, UP0 ;  /* 0x000000100a00728c */ /* 0x000fe20008701270 */
[----:B------:R-:W5:Y:S05]  /*5070*/  LDL.64 R224, [R1+0x10] ;  /* 0x0000100001e07983 */ /* 0x000f6a0000100a00 */
        /* <DEDUP_REMOVED lines=65> */
[----:B------:R-:W3:Y:S04]  /*5490*/  LDSM.16.M88.4 R88, [R249+0x4800] ;  /* 0x00480000f958783b */ /* 0x000ee80000000200 */
[----:B------:R-:W3:Y:S01]  /*54a0*/  LDSM.16.M88.4 R100, [R117+0x4000] ;  /* 0x004000007564783b */ /* 0x000ee20000000200 */
[C---:B------:R-:W-:Y:S06]  /*54b0*/  HMMA.16816.F32.BF16 R4, R108.reuse, R112, R4 ;  /* 0x000000706c04723c */ /* 0x040fec0000041804 */
[C---:B------:R-:W-:Y:S01]  /*54c0*/  HMMA.16816.F32.BF16 R8, R108.reuse, R114, R8 ;  /* 0x000000726c08723c */ /* 0x040fe20000041808 */
[----:B------:R-:W-:Y:S05]  /*54d0*/  LDSM.16.M88.4 R112, [R247+0x4000] ;  /* 0x00400000f770783b */ /* 0x000fea0000000200 */
[C---:B-1----:R-:W-:Y:S05]  /*54e0*/  HMMA.16816.F32.BF16 R12, R108.reuse, R84, R12 ;  /* 0x000000546c0c723c */ /* 0x042fea000004180c */
[----:B--2---:R-:W-:Y:S01]  /*54f0*/  @!P0 IADD3 R207, R199, UR9, RZ ;  /* 0x00000009c7cf8c10 */ /* 0x004fe2000fffe0ff */
[----:B------:R-:W-:Y:S01]  /*5500*/  HMMA.16816.F32.BF16 R16, R108, R86, R16 ;  /* 0x000000566c10723c */ /* 0x000fe20000041810 */
[----:B------:R-:W1:Y:S02]  /*5510*/  LDSM.16.M88.4 R84, [R248+0x4800] ;  /* 0x00480000f854783b */ /* 0x000e640000000200 */
[----:B----4-:R-:W-:Y:S02]  /*5520*/  FSETP.NEU.FTZ.AND P1, PT, R198, -INF , PT ;  /* 0xff800000c600780b */ /* 0x010fe40003f3d000 */
[----:B------:R-:W2:Y:S01]  /*5530*/  LDSM.16.M88.4 R108, [R116+0x4000] ;  /* 0x00400000746c783b */ /* 0x000ea20000000200 */
[C---:B------:R-:W-:Y:S05]  /*5540*/  HMMA.16816.F32.BF16 R4, R92.reuse, R96, R4 ;  /* 0x000000605c04723c */ /* 0x040fea0000041804 */
[----:B---3--:R-:W-:Y:S01]  /*5550*/  @!P0 LEA R216, R216, R197, 0x6 ;  /* 0x000000c5d8d88211 */ /* 0x008fe200078e30ff */
[C---:B------:R-:W-:Y:S01]  /*5560*/  HMMA.16816.F32.BF16 R8, R92.reuse, R98, R8 ;  /* 0x000000625c08723c */ /* 0x040fe20000041808 */
[----:B------:R-:W-:Y:S04]  /*5570*/  LDSM.16.M88.4 R96, [R250+UR4+0x1e000] ;  /* 0x01e00004fa60783b */ /* 0x000fe80008000200 */
[C---:B------:R-:W-:Y:S01]  /*5580*/  @!P0 VIMNMX R215, R207.reuse, UR16, PT ;  /* 0x00000010cfd78c48 */ /* 0x040fe2000bfe0100 */
[C---:B------:R-:W-:Y:S03]  /*5590*/  HMMA.16816.F32.BF16 R12, R92.reuse, R88, R12 ;  /* 0x000000585c0c723c */ /* 0x040fe6000004180c */
[C---:B------:R-:W-:Y:S02]  /*55a0*/  @!P0 ISETP.GE.AND P2, PT, R216.reuse, R215, PT ;  /* 0x000000d7d800820c */ /* 0x040fe40003f46270 */
[----:B------:R-:W-:Y:S01]  /*55b0*/  @!P0 IADD3 R202, R216, 0x1, RZ ;  /* 0x00000001d8ca8810 */ /* 0x000fe20007ffe0ff */
[----:B------:R-:W-:Y:S01]  /*55c0*/  HMMA.16816.F32.BF16 R16, R92, R90, R16 ;  /* 0x0000005a5c10723c */ /* 0x000fe20000041810 */
[----:B------:R-:W3:Y:S04]  /*55d0*/  LDSM.16.M88.4 R88, [R247+0x4800] ;  /* 0x00480000f758783b */ /* 0x000ee80000000200 */
[----:B------:R-:W4:Y:S01]  /*55e0*/  LDSM.16.M88.4 R92, [R244+0x6000] ;  /* 0x00600000f45c783b */ /* 0x000f220000000200 */
[C---:B------:R-:W-:Y:S05]  /*55f0*/  HMMA.16816.F32.BF16 R4, R100.reuse, R104, R4 ;  /* 0x000000686404723c */ /* 0x040fea0000041804 */
[----:B------:R-:W-:Y:S01]  /*5600*/  @!P0 VIADDMNMX R207, R207, R204, UR16, PT ;  /* 0x00000010cfcf8e46 */ /* 0x000fe2000b8001cc */
[C---:B------:R-:W-:Y:S01]  /*5610*/  HMMA.16816.F32.BF16 R8, R100.reuse, R106, R8 ;  /* 0x0000006a6408723c */ /* 0x040fe20000041808 */
[----:B------:R-:W-:Y:S04]  /*5620*/  LDSM.16.M88.4 R104, [R249+0x6000] ;  /* 0x00600000f968783b */ /* 0x000fe80000000200 */
[----:B------:R-:W-:Y:S01]  /*5630*/  FMUL.FTZ R200, R198, 1.4426950216293334961 ;  /* 0x3fb8aa3bc6c87820 */ /* 0x000fe20000410000 */
[C---:B-1----:R-:W-:Y:S05]  /*5640*/  HMMA.16816.F32.BF16 R12, R100.reuse, R84, R12 ;  /* 0x00000054640c723c */ /* 0x042fea000004180c */
[----:B------:R-:W-:Y:S01]  /*5650*/  FSEL R200, R200, RZ, P1 ;  /* 0x000000ffc8c87208 */ /* 0x000fe20000800000 */
[----:B------:R-:W-:Y:S01]  /*5660*/  HMMA.16816.F32.BF16 R16, R100, R86, R16 ;  /* 0x000000566410723c */ /* 0x000fe20000041810 */
[----:B------:R-:W1:Y:S02]  /*5670*/  LDSM.16.M88.4 R84, [R250+UR4+0x1e800] ;  /* 0x01e80004fa54783b */ /* 0x000e640008000200 */
[----:B------:R-:W-:Y:S02]  /*5680*/  FSETP.NEU.FTZ.AND P1, PT, R203, -INF , PT ;  /* 0xff800000cb00780b */ /* 0x000fe40003f3d000 */
[----:B------:R-:W1:Y:S01]  /*5690*/  LDSM.16.M88.4 R100, [R118+0x6000] ;  /* 0x006000007664783b */ /* 0x000e620000000200 */
[C---:B--2---:R-:W-:Y:S06]  /*56a0*/  HMMA.16816.F32.BF16 R4, R108.reuse, R112, R4 ;  /* 0x000000706c04723c */ /* 0x044fec0000041804 */
[C---:B------:R-:W-:Y:S01]  /*56b0*/  HMMA.16816.F32.BF16 R8, R108.reuse, R114, R8 ;  /* 0x000000726c08723c */ /* 0x040fe20000041808 */
[----:B------:R-:W-:Y:S05]  /*56c0*/  LDSM.16.M88.4 R112, [R248+0x6000] ;  /* 0x00600000f870783b */ /* 0x000fea0000000200 */
[C---:B---3--:R-:W-:Y:S06]  /*56d0*/  HMMA.16816.F32.BF16 R12, R108.reuse, R88, R12 ;  /* 0x000000586c0c723c */ /* 0x048fec000004180c */
[----:B------:R-:W-:Y:S01]  /*56e0*/  HMMA.16816.F32.BF16 R16, R108, R90, R16 ;  /* 0x0000005a6c10723c */ /* 0x000fe20000041810 */
[----:B------:R-:W2:Y:S04]  /*56f0*/  LDSM.16.M88.4 R88, [R249+0x6800] ;  /* 0x00680000f958783b */ /* 0x000ea80000000200 */
[----:B------:R3:W2:Y:S01]  /*5700*/  LDSM.16.M88.4 R108, [R117+0x6000] ;  /* 0x00600000756c783b */ /* 0x0006a20000000200 */
[C---:B----4-:R-:W-:Y:S06]  /*5710*/  HMMA.16816.F32.BF16 R4, R92.reuse, R96, R4 ;  /* 0x000000605c04723c */ /* 0x050fec0000041804 */
[C---:B------:R-:W-:Y:S01]  /*5720*/  HMMA.16816.F32.BF16 R8, R92.reuse, R98, R8 ;  /* 0x000000625c08723c */ /* 0x040fe20000041808 */
[----:B------:R-:W-:Y:S05]  /*5730*/  LDSM.16.M88.4 R96, [R247+0x6000] ;  /* 0x00600000f760783b */ /* 0x000fea0000000200 */
[C---:B-1----:R-:W-:Y:S06]  /*5740*/  HMMA.16816.F32.BF16 R12, R92.reuse, R84, R12 ;  /* 0x000000545c0c723c */ /* 0x042fec000004180c */
[----:B------:R-:W-:Y:S01]  /*5750*/  HMMA.16816.F32.BF16 R16, R92, R86, R16 ;  /* 0x000000565c10723c */ /* 0x000fe20000041810 */
[----:B------:R1:W-:Y:S04]  /*5760*/  LDSM.16.M88.4 R92, [R116+0x6000] ;  /* 0x00600000745c783b */ /* 0x0003e80000000200 */
[----:B---3--:R-:W3:Y:S01]  /*5770*/  LDL R117, [R1+0x1c] ;  /* 0x00001c0001757983 */ /* 0x008ee20000100800 */
[C---:B------:R-:W-:Y:S03]  /*5780*/  HMMA.16816.F32.BF16 R4, R100.reuse, R104, R4 ;  /* 0x000000686404723c */ /* 0x040fe60000041804 */
[----:B------:R-:W4:Y:S03]  /*5790*/  LDSM.16.M88.4 R84, [R248+0x6800] ;  /* 0x00680000f854783b */ /* 0x000f260000000200 */
[C---:B------:R-:W-:Y:S06]  /*57a0*/  HMMA.16816.F32.BF16 R8, R100.reuse, R106, R8 ;  /* 0x0000006a6408723c */ /* 0x040fec0000041808 */
[C---:B--2---:R-:W-:Y:S06]  /*57b0*/  HMMA.16816.F32.BF16 R12, R100.reuse, R88, R12 ;  /* 0x00000058640c723c */ /* 0x044fec000004180c */
[----:B------:R-:W-:Y:S01]  /*57c0*/  HMMA.16816.F32.BF16 R16, R100, R90, R16 ;  /* 0x0000005a6410723c */ /* 0x000fe20000041810 */
[----:B-1----:R-:W2:Y:S05]  /*57d0*/  LDL R116, [R1+0x28] ;  /* 0x0000280001747983 */ /* 0x002eaa0000100800 */
[C---:B------:R-:W-:Y:S06]  /*57e0*/  HMMA.16816.F32.BF16 R4, R108.reuse, R112, R4 ;  /* 0x000000706c04723c */ /* 0x040fec0000041804 */
[C---:B------:R-:W-:Y:S01]  /*57f0*/  HMMA.16816.F32.BF16 R8, R108.reuse, R114, R8 ;  /* 0x000000726c08723c */ /* 0x040fe20000041808 */
[----:B------:R-:W2:Y:S04]  /*5800*/  LDL R115, [R1+0x20] ;  /* 0x0000200001737983 */ /* 0x000ea80000100800 */
[----:B------:R-:W2:Y:S01]  /*5810*/  LDL R114, [R1+0x48] ;  /* 0x0000480001727983 */ /* 0x000ea20000100800 */
[C---:B----4-:R-:W-:Y:S06]  /*5820*/  HMMA.16816.F32.BF16 R12, R108.reuse, R84, R12 ;  /* 0x000000546c0c723c */ /* 0x050fec000004180c */
[----:B------:R-:W-:Y:S01]  /*5830*/  HMMA.16816.F32.BF16 R16, R108, R86, R16 ;  /* 0x000000566c10723c */ /* 0x000fe20000041810 */
[----:B------:R-:W1:Y:S04]  /*5840*/  LDSM.16.M88.4 R84, [R247+0x6800] ;  /* 0x00680000f754783b */ /* 0x000e680000000200 */
[----:B------:R-:W4:Y:S01]  /*5850*/  LDL R111, [R1+0x30] ;  /* 0x00003000016f7983 */ /* 0x000f220000100800 */
[C---:B------:R-:W-:Y:S03]  /*5860*/  HMMA.16816.F32.BF16 R4, R92.reuse, R96, R4 ;  /* 0x000000605c04723c */ /* 0x040fe60000041804 */
[----:B------:R-:W4:Y:S02]  /*5870*/  LDL R110, [R1+0x2c] ;  /* 0x00002c00016e7983 */ /* 0x000f240000100800 */
[----:B------:R-:W-:Y:S01]  /*5880*/  LEA R109, R252, UR4, 0x1 ;  /* 0x00000004fc6d7c11 */ /* 0x000fe2000f8e08ff */
[C---:B------:R-:W-:Y:S05]  /*5890*/  HMMA.16816.F32.BF16 R8, R92.reuse, R98, R8 ;  /* 0x000000625c08723c */ /* 0x040fea0000041808 */
[-C--:B------:R-:W-:Y:S02]  /*58a0*/  IADD3 R108, R242, R109.reuse, RZ ;  /* 0x0000006df26c7210 */ /* 0x080fe40007ffe0ff */
[C---:B------:R-:W-:Y:S04]  /*58b0*/  IADD3 R113, R241.reuse, R109, RZ ;  /* 0x0000006df1717210 */ /* 0x040fe80007ffe0ff */
[----:B------:R-:W-:Y:S07]  /*58c0*/  IADD3 R112, R241, R108, RZ ;  /* 0x0000006cf1707210 */ /* 0x000fee0007ffe0ff */
[----:B------:R-:W-:Y:S01]  /*58d0*/  FMUL.FTZ R119, R4, UR8 ;  /* 0x0000000804777c20 */ /* 0x000fe20008410000 */
[----:B------:R-:W-:Y:S01]  /*58e0*/  FMUL.FTZ R120, R5, UR8 ;  /* 0x0000000805787c20 */ /* 0x000fe20008410000 */
[----:B------:R-:W-:Y:S01]  /*58f0*/  FMUL.FTZ R121, R6, UR8 ;  /* 0x0000000806797c20 */ /* 0x000fe20008410000 */
[----:B------:R-:W-:Y:S03]  /*5900*/  FMUL.FTZ R122, R7, UR8 ;  /* 0x00000008077a7c20 */ /* 0x000fe60008410000 */
[----:B------:R-:W1:Y:S01]  /*5910*/  MUFU.TANH R119, R119 ;  /* 0x0000007700777308 */ /* 0x000e620000002400 */
[----:B------:R-:W-:Y:S01]  /*5920*/  FMUL.FTZ R123, R8, UR8 ;  /* 0x00000008087b7c20 */ /* 0x000fe20008410000 */
[----:B------:R-:W-:Y:S01]  /*5930*/  FMUL.FTZ R124, R9, UR8 ;  /* 0x00000008097c7c20 */ /* 0x000fe20008410000 */
[----:B------:R-:W-:Y:S01]  /*5940*/  FMUL.FTZ R125, R10, UR8 ;  /* 0x000000080a7d7c20 */ /* 0x000fe20008410000 */
[----:B------:R-:W-:Y:S01]  /*5950*/  FMUL.FTZ R126, R11, UR8 ;  /* 0x000000080b7e7c20 */ /* 0x000fe20008410000 */
[C---:B-1----:R-:W-:Y:S05]  /*5960*/  HMMA.16816.F32.BF16 R12, R92.reuse, R84, R12 ;  /* 0x000000545c0c723c */ /* 0x042fea000004180c */
[----:B------:R-:W1:Y:S01]  /*5970*/  MUFU.TANH R120, R120 ;  /* 0x0000007800787308 */ /* 0x000e620000002400 */
[----:B------:R-:W-:Y:S09]  /*5980*/  HMMA.16816.F32.BF16 R16, R92, R86, R16 ;  /* 0x000000565c10723c */ /* 0x000ff20000041810 */
[----:B------:R-:W1:Y:S02]  /*5990*/  MUFU.TANH R121, R121 ;  /* 0x0000007900797308 */ /* 0x000e640000002400 */
[----:B------:R-:W-:Y:S02]  /*59a0*/  MOV R199, R119 ;  /* 0x0000007700c77202 */ /* 0x000fe40000000f00 */
[C---:B------:R-:W-:Y:S02]  /*59b0*/  @!P0 FSEL R199, R119.reuse, -INF , !P2 ;  /* 0xff80000077c78808 */ /* 0x040fe40005000000 */
[----:B------:R-:W-:Y:S01]  /*59c0*/  @!P0 ISETP.GE.AND P2, PT, R202, R215, PT ;  /* 0x000000d7ca00820c */ /* 0x000fe20003f46270 */
[----:B------:R-:W-:Y:S03]  /*59d0*/  FFMA.FTZ R119, -R119, R119, 1 ;  /* 0x3f80000077777423 */ /* 0x000fe60000010177 */
[----:B------:R-:W1:Y:S02]  /*59e0*/  MUFU.TANH R122, R122 ;  /* 0x0000007a007a7308 */ /* 0x000e640000002400 */
[----:B-1----:R-:W-:Y:S01]  /*59f0*/  MOV R201, R120 ;  /* 0x0000007800c97202 */ /* 0x002fe20000000f00 */
[--C-:B------:R-:W-:Y:S01]  /*5a00*/  FFMA.FTZ R214, R199, UR15, -R200.reuse ;  /* 0x0000000fc7d67c23 */ /* 0x100fe200080108c8 */
[----:B------:R-:W-:Y:S01]  /*5a10*/  @!P0 FSEL R201, R120, -INF , !P2 ;  /* 0xff80000078c98808 */ /* 0x000fe20005000000 */
[----:B------:R-:W-:Y:S01]  /*5a20*/  FMUL.FTZ R199, R203, 1.4426950216293334961 ;  /* 0x3fb8aa3bcbc77820 */ /* 0x000fe20000410000 */
[----:B------:R-:W-:Y:S01]  /*5a30*/  @!P0 ISETP.GE.AND P2, PT, R216, R207, PT ;  /* 0x000000cfd800820c */ /* 0x000fe20003f46270 */
[----:B------:R-:W-:Y:S01]  /*5a40*/  FMUL.FTZ R127, R12, UR8 ;  /* 0x000000080c7f7c20 */ /* 0x000fe20008410000 */
[----:B------:R-:W-:Y:S02]  /*5a50*/  FMUL.FTZ R128, R13, UR8 ;  /* 0x000000080d807c20 */ /* 0x000fe40008410000 */
[----:B------:R-:W1:Y:S01]  /*5a60*/  MUFU.TANH R123, R123 ;  /* 0x0000007b007b7308 */ /* 0x000e620000002400 */
[----:B------:R-:W-:Y:S01]  /*5a70*/  MOV R204, R121 ;  /* 0x0000007900cc7202 */ /* 0x000fe20000000f00 */
[--C-:B------:R-:W-:Y:S01]  /*5a80*/  FFMA.FTZ R213, R201, UR15, -R200.reuse ;  /* 0x0000000fc9d57c23 */ /* 0x100fe200080108c8 */
[----:B------:R-:W-:Y:S01]  /*5a90*/  @!P0 FSEL R204, R121, -INF , !P2 ;  /* 0xff80000079cc8808 */ /* 0x000fe20005000000 */
[----:B------:R-:W-:Y:S01]  /*5aa0*/  FMUL.FTZ R129, R14, UR8 ;  /* 0x000000080e817c20 */ /* 0x000fe20008410000 */
[----:B------:R-:W-:Y:S01]  /*5ab0*/  FSEL R199, R199, RZ, P1 ;  /* 0x000000ffc7c77208 */ /* 0x000fe20000800000 */
[----:B------:R-:W-:Y:S01]  /*5ac0*/  FMUL.FTZ R130, R15, UR8 ;  /* 0x000000080f827c20 */ /* 0x000fe20008410000 */
[----:B------:R-:W-:Y:S03]  /*5ad0*/  @!P0 ISETP.GE.AND P1, PT, R202, R207, PT ;  /* 0x000000cfca00820c */ /* 0x000fe60003f26270 */
[----:B------:R-:W1:Y:S01]  /*5ae0*/  MUFU.TANH R124, R124 ;  /* 0x0000007c007c7308 */ /* 0x000e620000002400 */
[----:B------:R-:W-:Y:S01]  /*5af0*/  MOV R202, R122 ;  /* 0x0000007a00ca7202 */ /* 0x000fe20000000f00 */
[--C-:B------:R-:W-:Y:S01]  /*5b00*/  FFMA.FTZ R206, R204, UR15, -R199.reuse ;  /* 0x0000000fccce7c23 */ /* 0x100fe200080108c7 */
[----:B------:R-:W-:Y:S01]  /*5b10*/  @!P0 FSEL R202, R122, -INF , !P1 ;  /* 0xff8000007aca8808 */ /* 0x000fe20004800000 */
[----:B------:R-:W-:Y:S01]  /*5b20*/  FMUL.FTZ R131, R16, UR8 ;  /* 0x0000000810837c20 */ /* 0x000fe20008410000 */
[----:B------:R-:W-:Y:S01]  /*5b30*/  @!P0 IADD3 R204, R216, 0x8, RZ ;  /* 0x00000008d8cc8810 */ /* 0x000fe20007ffe0ff */
[----:B------:R-:W-:Y:S01]  /*5b40*/  FMUL.FTZ R196, R17, UR8 ;  /* 0x0000000811c47c20 */ /* 0x000fe20008410000 */
[----:B------:R-:W-:Y:S03]  /*5b50*/  FMUL.FTZ R197, R18, UR8 ;  /* 0x0000000812c57c20 */ /* 0x000fe60008410000 */
[----:B------:R-:W1:Y:S01]  /*5b60*/  MUFU.TANH R125, R125 ;  /* 0x0000007d007d7308 */ /* 0x000e620000002400 */
[----:B------:R-:W-:Y:S01]  /*5b70*/  @!P0 ISETP.GE.AND P1, PT, R204, R215, PT ;  /* 0x000000d7cc00820c */ /* 0x000fe20003f26270 */
[--C-:B------:R-:W-:Y:S01]  /*5b80*/  FFMA.FTZ R205, R202, UR15, -R199.reuse ;  /* 0x0000000fcacd7c23 */ /* 0x100fe200080108c7 */
[----:B------:R-:W-:Y:S01]  /*5b90*/  @!P0 IADD3 R202, R216, 0x9, RZ ;  /* 0x00000009d8ca8810 */ /* 0x000fe20007ffe0ff */
[----:B------:R-:W-:Y:S01]  /*5ba0*/  FMUL.FTZ R198, R19, UR8 ;  /* 0x0000000813c67c20 */ /* 0x000fe20008410000 */
[----:B-1----:R-:W-:Y:S01]  /*5bb0*/  MOV R203, R123 ;  /* 0x0000007b00cb7202 */ /* 0x002fe20000000f00 */
[----:B------:R-:W-:Y:S01]  /*5bc0*/  FFMA.FTZ R120, -R120, R120, 1 ;  /* 0x3f80000078787423 */ /* 0x000fe20000010178 */
[C---:B------:R-:W-:Y:S03]  /*5bd0*/  @!P0 FSEL R203, R123.reuse, -INF , !P1 ;  /* 0xff8000007bcb8808 */ /* 0x040fe60004800000 */
[----:B------:R-:W1:Y:S01]  /*5be0*/  MUFU.TANH R126, R126 ;  /* 0x0000007e007e7308 */ /* 0x000e620000002400 */
[----:B------:R-:W-:Y:S01]  /*5bf0*/  @!P0 ISETP.GE.AND P1, PT, R202, R215, PT ;  /* 0x000000d7ca00820c */ /* 0x000fe20003f26270 */
[----:B------:R-:W-:Y:S01]  /*5c00*/  FFMA.FTZ R123, -R123, R123, 1 ;  /* 0x3f8000007b7b7423 */ /* 0x000fe2000001017b */
[-C--:B------:R-:W-:Y:S01]  /*5c10*/  MOV R201, R124.reuse ;  /* 0x0000007c00c97202 */ /* 0x080fe20000000f00 */
[--C-:B------:R-:W-:Y:S01]  /*5c20*/  FFMA.FTZ R212, R203, UR15, -R200.reuse ;  /* 0x0000000fcbd47c23 */ /* 0x100fe200080108c8 */
[C---:B------:R-:W-:Y:S01]  /*5c30*/  @!P0 FSEL R201, R124.reuse, -INF , !P1 ;  /* 0xff8000007cc98808 */ /* 0x040fe20004800000 */
[----:B------:R-:W-:Y:S01]  /*5c40*/  FFMA.FTZ R124, -R124, R124, 1 ;  /* 0x3f8000007c7c7423 */ /* 0x000fe2000001017c */
[----:B------:R-:W-:Y:S03]  /*5c50*/  @!P0 ISETP.GE.AND P1, PT, R204, R207, PT ;  /* 0x000000cfcc00820c */ /* 0x000fe60003f26270 */
[----:B------:R-:W1:Y:S01]  /*5c60*/  MUFU.TANH R127, R127 ;  /* 0x0000007f007f7308 */ /* 0x000e620000002400 */
[----:B------:R-:W-:Y:S01]  /*5c70*/  MOV R208, R125 ;  /* 0x0000007d00d07202 */ /* 0x000fe20000000f00 */
[--C-:B------:R-:W-:Y:S01]  /*5c80*/  FFMA.FTZ R211, R201, UR15, -R200.reuse ;  /* 0x0000000fc9d37c23 */ /* 0x100fe200080108c8 */
[----:B------:R-:W-:Y:S01]  /*5c90*/  @!P0 FSEL R208, R125, -INF , !P1 ;  /* 0xff8000007dd08808 */ /* 0x000fe20004800000 */
[----:B------:R-:W-:Y:S01]  /*5ca0*/  FFMA.FTZ R121, -R121, R121, 1 ;  /* 0x3f80000079797423 */ /* 0x000fe20000010179 */
[----:B------:R-:W-:Y:S01]  /*5cb0*/  @!P0 ISETP.GE.AND P1, PT, R202, R207, PT ;  /* 0x000000cfca00820c */ /* 0x000fe20003f26270 */
[----:B------:R-:W-:Y:S01]  /*5cc0*/  FFMA.FTZ R122, -R122, R122, 1 ;  /* 0x3f8000007a7a7423 */ /* 0x000fe2000001017a */
[----:B------:R-:W-:Y:S03]  /*5cd0*/  FFMA.FTZ R125, -R125, R125, 1 ;  /* 0x3f8000007d7d7423 */ /* 0x000fe6000001017d */
[----:B------:R-:W1:Y:S02]  /*5ce0*/  MUFU.TANH R128, R128 ;  /* 0x0000008000807308 */ /* 0x000e640000002400 */
[-C--:B-1----:R-:W-:Y:S01]  /*5cf0*/  MOV R202, R126.reuse ;  /* 0x0000007e00ca7202 */ /* 0x082fe20000000f00 */
[--C-:B------:R-:W-:Y:S01]  /*5d00*/  FFMA.FTZ R204, R208, UR15, -R199.reuse ;  /* 0x0000000fd0cc7c23 */ /* 0x100fe200080108c7 */
[C---:B------:R-:W-:Y:S01]  /*5d10*/  @!P0 FSEL R202, R126.reuse, -INF , !P1 ;  /* 0xff8000007eca8808 */ /* 0x040fe20004800000 */
[----:B------:R-:W-:Y:S01]  /*5d20*/  FFMA.FTZ R126, -R126, R126, 1 ;  /* 0x3f8000007e7e7423 */ /* 0x000fe2000001017e */
[----:B------:R-:W-:Y:S04]  /*5d30*/  @!P0 IADD3 R208, R216, 0x10, RZ ;  /* 0x00000010d8d08810 */ /* 0x000fe80007ffe0ff */
[----:B------:R-:W1:Y:S01]  /*5d40*/  MUFU.TANH R129, R129 ;  /* 0x0000008100817308 */ /* 0x000e620000002400 */
[----:B------:R-:W-:Y:S01]  /*5d50*/  @!P0 ISETP.GE.AND P1, PT, R208, R215, PT ;  /* 0x000000d7d000820c */ /* 0x000fe20003f26270 */
[--C-:B------:R-:W-:Y:S01]  /*5d60*/  FFMA.FTZ R203, R202, UR15, -R199.reuse ;  /* 0x0000000fcacb7c23 */ /* 0x100fe200080108c7 */
[----:B------:R-:W-:Y:S02]  /*5d70*/  @!P0 IADD3 R202, R216, 0x11, RZ ;  /* 0x00000011d8ca8810 */ /* 0x000fe40007ffe0ff */
[----:B------:R-:W-:Y:S02]  /*5d80*/  MOV R209, R127 ;  /* 0x0000007f00d17202 */ /* 0x000fe40000000f00 */
        /* <DEDUP_REMOVED lines=9> */
[----:B------:R-:W1:Y:S02]  /*5e20*/  MUFU.TANH R131, R131 ;  /* 0x0000008300837308 */ /* 0x000e640000002400 */
[-C--:B-1----:R-:W-:Y:S01]  /*5e30*/  MOV R208, R129.reuse ;  /* 0x0000008100d07202 */ /* 0x082fe20000000f00 */
[--C-:B------:R-:W-:Y:S01]  /*5e40*/  FFMA.FTZ R209, R201, UR15, -R200.reuse ;  /* 0x0000000fc9d17c23 */ /* 0x100fe200080108c8 */
[C---:B------:R-:W-:Y:S01]  /*5e50*/  @!P0 FSEL R208, R129.reuse, -INF , !P1 ;  /* 0xff80000081d08808 */ /* 0x040fe20004800000 */
[----:B------:R-:W-:Y:S01]  /*5e60*/  FFMA.FTZ R129, -R129, R129, 1 ;  /* 0x3f80000081817423 */ /* 0x000fe20000010181 */
[----:B------:R-:W-:Y:S04]  /*5e70*/  @!P0 ISETP.GE.AND P1, PT, R202, R207, PT ;  /* 0x000000cfca00820c */ /* 0x000fe80003f26270 */
[----:B------:R-:W1:Y:S01]  /*5e80*/  MUFU.TANH R196, R196 ;  /* 0x000000c400c47308 */ /* 0x000e620000002400 */
[--C-:B------:R-:W-:Y:S01]  /*5e90*/  FFMA.FTZ R202, R208, UR15, -R199.reuse ;  /* 0x0000000fd0ca7c23 */ /* 0x100fe200080108c7 */
[----:B------:R-:W-:Y:S02]  /*5ea0*/  @!P0 IADD3 R208, R216, 0x18, RZ ;  /* 0x00000018d8d08810 */ /* 0x000fe40007ffe0ff */
[-C--:B------:R-:W-:Y:S02]  /*5eb0*/  MOV R218, R130.reuse ;  /* 0x0000008200da7202 */ /* 0x080fe40000000f00 */
[C---:B------:R-:W-:Y:S01]  /*5ec0*/  @!P0 FSEL R218, R130.reuse, -INF , !P1 ;  /* 0xff80000082da8808 */ /* 0x040fe20004800000 */
[----:B------:R-:W-:Y:S03]  /*5ed0*/  FFMA.FTZ R130, -R130, R130, 1 ;  /* 0x3f80000082827423 */ /* 0x000fe60000010182 */
[----:B------:R-:W1:Y:S01]  /*5ee0*/  MUFU.TANH R197, R197 ;  /* 0x000000c500c57308 */ /* 0x000e620000002400 */
[----:B------:R-:W-:Y:S02]  /*5ef0*/  @!P0 ISETP.GE.AND P1, PT, R208, R215, PT ;  /* 0x000000d7d000820c */ /* 0x000fe40003f26270 */
[-C--:B------:R-:W-:Y:S01]  /*5f00*/  MOV R217, R131.reuse ;  /* 0x0000008300d97202 */ /* 0x080fe20000000f00 */
[--C-:B------:R-:W-:Y:S01]  /*5f10*/  FFMA.FTZ R201, R218, UR15, -R199.reuse ;  /* 0x0000000fdac97c23 */ /* 0x100fe200080108c7 */
[C---:B------:R-:W-:Y:S01]  /*5f20*/  @!P0 FSEL R217, R131.reuse, -INF , !P1 ;  /* 0xff80000083d98808 */ /* 0x040fe20004800000 */
[----:B------:R-:W-:Y:S01]  /*5f30*/  FFMA.FTZ R131, -R131, R131, 1 ;  /* 0x3f80000083837423 */ /* 0x000fe20000010183 */
[----:B------:R-:W-:Y:S03]  /*5f40*/  @!P0 IADD3 R216, R216, 0x19, RZ ;  /* 0x00000019d8d88810 */ /* 0x000fe60007ffe0ff */
[----:B------:R-:W1:Y:S01]  /*5f50*/  MUFU.TANH R198, R198 ;  /* 0x000000c600c67308 */ /* 0x000e620000002400 */
[----:B------:R-:W-:Y:S01]  /*5f60*/  @!P0 ISETP.GE.AND P2, PT, R208, R207, PT ;  /* 0x000000cfd000820c */ /* 0x000fe20003f46270 */
[--C-:B------:R-:W-:Y:S01]  /*5f70*/  FFMA.FTZ R219, R217, UR15, -R200.reuse ;  /* 0x0000000fd9db7c23 */ /* 0x100fe200080108c8 */
[----:B------:R-:W-:Y:S02]  /*5f80*/  @!P0 ISETP.GE.AND P1, PT, R216, R215, PT ;  /* 0x000000d7d800820c */ /* 0x000fe40003f26270 */
[-C--:B-1----:R-:W-:Y:S02]  /*5f90*/  MOV R215, R196.reuse ;  /* 0x000000c400d77202 */ /* 0x082fe40000000f00 */
[----:B------:R-:W-:Y:S03]  /*5fa0*/  @!P0 FSEL R215, R196, -INF , !P1 ;  /* 0xff800000c4d78808 */ /* 0x000fe60004800000 */
[----:B------:R-:W-:Y:S01]  /*5fb0*/  MUFU.EX2 R214, R214 ;  /* 0x000000d600d67308 */ /* 0x000fe20000000800 */
[----:B------:R-:W-:Y:S01]  /*5fc0*/  @!P0 ISETP.GE.AND P1, PT, R216, R207, PT ;  /* 0x000000cfd800820c */ /* 0x000fe20003f26270 */
[----:B------:R-:W-:Y:S01]  /*5fd0*/  FFMA.FTZ R196, -R196, R196, 1 ;  /* 0x3f800000c4c47423 */ /* 0x000fe200000101c4 */
[-C--:B------:R-:W-:Y:S01]  /*5fe0*/  MOV R218, R197.reuse ;  /* 0x000000c500da7202 */ /* 0x080fe20000000f00 */
[----:B------:R-:W-:Y:S01]  /*5ff0*/  FFMA.FTZ R200, R215, UR15, -R200 ;  /* 0x0000000fd7c87c23 */ /* 0x000fe200080108c8 */
[C---:B------:R-:W-:Y:S01]  /*6000*/  @!P0 FSEL R218, R197.reuse, -INF , !P2 ;  /* 0xff800000c5da8808 */ /* 0x040fe20005000000 */
[----:B------:R-:W-:Y:S04]  /*6010*/  FFMA.FTZ R197, -R197, R197, 1 ;  /* 0x3f800000c5c57423 */ /* 0x000fe800000101c5 */
[----:B------:R-:W1:Y:S01]  /*6020*/  MUFU.EX2 R213, R213 ;  /* 0x000000d500d57308 */ /* 0x000e620000000800 */
[-C--:B------:R-:W-:Y:S01]  /*6030*/  MOV R216, R198.reuse ;  /* 0x000000c600d87202 */ /* 0x080fe20000000f00 */
[--C-:B------:R-:W-:Y:S01]  /*6040*/  FFMA.FTZ R215, R218, UR15, -R199.reuse ;  /* 0x0000000fdad77c23 */ /* 0x100fe200080108c7 */
[C---:B------:R-:W-:Y:S01]  /*6050*/  @!P0 FSEL R216, R198.reuse, -INF , !P1 ;  /* 0xff800000c6d88808 */ /* 0x040fe20004800000 */
[----:B------:R-:W-:Y:S06]  /*6060*/  FFMA.FTZ R198, -R198, R198, 1 ;  /* 0x3f800000c6c67423 */ /* 0x000fec00000101c6 */
[----:B------:R-:W-:Y:S01]  /*6070*/  MUFU.EX2 R206, R206 ;  /* 0x000000ce00ce7308 */ /* 0x000fe20000000800 */
[----:B------:R-:W-:Y:S09]  /*6080*/  FFMA.FTZ R199, R216, UR15, -R199 ;  /* 0x0000000fd8c77c23 */ /* 0x000ff200080108c7 */
[----:B------:R-:W3:Y:S01]  /*6090*/  MUFU.EX2 R205, R205 ;  /* 0x000000cd00cd7308 */ /* 0x000ee20000000800 */
[----:B-1----:R-:W-:Y:S09]  /*60a0*/  F2FP.BF16.F32.PACK_AB R222, R213, R214 ;  /* 0x000000d6d5de723e */ /* 0x002ff200000010ff */
[----:B------:R-:W-:Y:S10]  /*60b0*/  MUFU.EX2 R212, R212 ;  /* 0x000000d400d47308 */ /* 0x000ff40000000800 */
[----:B------:R-:W1:Y:S01]  /*60c0*/  MUFU.EX2 R211, R211 ;  /* 0x000000d300d37308 */ /* 0x000e620000000800 */
[----:B---3--:R-:W-:Y:S09]  /*60d0*/  F2FP.BF16.F32.PACK_AB R221, R205, R206 ;  /* 0x000000cecddd723e */ /* 0x008ff200000010ff */
[----:B------:R-:W-:Y:S10]  /*60e0*/  MUFU.EX2 R208, R219 ;  /* 0x000000db00d07308 */ /* 0x000ff40000000800 */
[----:B------:R-:W-:Y:S01]  /*60f0*/  MUFU.EX2 R204, R204 ;  /* 0x000000cc00cc7308 */ /* 0x000fe20000000800 */
[----:B-1----:R-:W-:Y:S09]  /*6100*/  F2FP.BF16.F32.PACK_AB R220, R211, R212 ;  /* 0x000000d4d3dc723e */ /* 0x002ff200000010ff */
[----:B------:R-:W1:Y:S10]  /*6110*/  MUFU.EX2 R203, R203 ;  /* 0x000000cb00cb7308 */ /* 0x000e740000000800 */
[----:B------:R-:W-:Y:S10]  /*6120*/  MUFU.EX2 R210, R210 ;  /* 0x000000d200d27308 */ /* 0x000ff40000000800 */
[----:B------:R-:W3:Y:S01]  /*6130*/  MUFU.EX2 R209, R209 ;  /* 0x000000d100d17308 */ /* 0x000ee20000000800 */
[----:B-1----:R-:W-:Y:S01]  /*6140*/  F2FP.BF16.F32.PACK_AB R219, R203, R204 ;  /* 0x000000cccbdb723e */ /* 0x002fe200000010ff */
[----:B------:R1:W-:Y:S08]  /*6150*/  STS [R117+0x2a000], R222 ;  /* 0x02a000de75007388 */ /* 0x0003f00000000800 */
[----:B------:R-:W-:Y:S01]  /*6160*/  MUFU.EX2 R202, R202 ;  /* 0x000000ca00ca7308 */ /* 0x000fe20000000800 */
[----:B------:R4:W-:Y:S09]  /*6170*/  STS [R117+0x2a400], R221 ;  /* 0x02a400dd75007388 */ /* 0x0009f20000000800 */
[----:B------:R-:W1:Y:S01]  /*6180*/  MUFU.EX2 R201, R201 ;  /* 0x000000c900c97308 */ /* 0x000e620000000800 */
[----:B---3--:R-:W-:Y:S09]  /*6190*/  F2FP.BF16.F32.PACK_AB R218, R209, R210 ;  /* 0x000000d2d1da723e */ /* 0x008ff200000010ff */
[----:B------:R-:W3:Y:S01]  /*61a0*/  MUFU.EX2 R207, R200 ;  /* 0x000000c800cf7308 */ /* 0x000ee20000000800 */
[----:B--2---:R2:W-:Y:S04]  /*61b0*/  STS [R116+0x2a000], R220 ;  /* 0x02a000dc74007388 */ /* 0x0045e80000000800 */
[----:B------:R2:W-:Y:S05]  /*61c0*/  STS [R116+0x2a400], R219 ;  /* 0x02a400db74007388 */ /* 0x0005ea0000000800 */
[----:B------:R-:W-:Y:S01]  /*61d0*/  MUFU.EX2 R200, R215 ;  /* 0x000000d700c87308 */ /* 0x000fe20000000800 */
[----:B-1----:R-:W-:Y:S01]  /*61e0*/  F2FP.BF16.F32.PACK_AB R217, R201, R202 ;  /* 0x000000cac9d9723e */ /* 0x002fe200000010ff */
[----:B------:R-:W5:Y:S04]  /*61f0*/  LDL R222, [R1+0x40] ;  /* 0x0000400001de7983 */ /* 0x000f680000100800 */
[----:B------:R-:W-:Y:S04]  /*6200*/  STS [R115+0x2a000], R218 ;  /* 0x02a000da73007388 */ /* 0x000fe80000000800 */
[----:B------:R-:W1:Y:S01]  /*6210*/  MUFU.EX2 R199, R199 ;  /* 0x000000c700c77308 */ /* 0x000e620000000800 */
[----:B---3--:R-:W-:Y:S01]  /*6220*/  F2FP.BF16.F32.PACK_AB R216, R207, R208 ;  /* 0x000000d0cfd8723e */ /* 0x008fe200000010ff */
[----:B------:R-:W-:Y:S04]  /*6230*/  STS [R115+0x2a400], R217 ;  /* 0x02a400d973007388 */ /* 0x000fe80000000800 */
[----:B------:R3:W-:Y:S04]  /*6240*/  STS [R114+0x2a000], R216 ;  /* 0x02a000d872007388 */ /* 0x0007e80000000800 */
[----:B----4-:R-:W5:Y:S01]  /*6250*/  LDL R221, [R1+0x3c] ;  /* 0x00003c0001dd7983 */ /* 0x010f620000100800 */
[----:B--2---:R-:W-:Y:S01]  /*6260*/  FMUL.FTZ R220, R119, UR8 ;  /* 0x0000000877dc7c20 */ /* 0x004fe20008410000 */
[----:B------:R-:W-:Y:S02]  /*6270*/  FMUL.FTZ R119, R120, UR8 ;  /* 0x0000000878777c20 */ /* 0x000fe40008410000 */
[----:B------:R-:W5:Y:S01]  /*6280*/  LDL R219, [R1+0x38] ;  /* 0x0000380001db7983 */ /* 0x000f620000100800 */
[----:B-1----:R-:W-:Y:S05]  /*6290*/  F2FP.BF16.F32.PACK_AB R215, R199, R200 ;  /* 0x000000c8c7d7723e */ /* 0x002fea00000010ff */
[----:B------:R1:W-:Y:S04]  /*62a0*/  STS [R114+0x2a400], R215 ;  /* 0x02a400d772007388 */ /* 0x0003e80000000800 */
[----:B------:R-:W-:Y:S04]  /*62b0*/  LDSM.16.M88.4 R84, [R109+0x10000] ;  /* 0x010000006d54783b */ /* 0x000fe80000000200 */
[----:B------:R-:W2:Y:S01]  /*62c0*/  LDSM.16.M88.4 R88, [R250+UR4+0x20000] ;  /* 0x02000004fa58783b */ /* 0x000ea20008000200 */
[----:B---3--:R-:W-:Y:S03]  /*62d0*/  IADD3 R216, P0, R111, UR14, RZ ;  /* 0x0000000e6fd87c10 */ /* 0x008fe6000ff1e0ff */
[----:B------:R-:W3:Y:S01]  /*62e0*/  LDSM.16.M88.4 R92, [R250+UR4+0x20800] ;  /* 0x02080004fa5c783b */ /* 0x000ee20008000200 */
[----:B------:R-:W-:Y:S02]  /*62f0*/  IADD3.X R217, R110, UR13, RZ, P0, !PT ;  /* 0x0000000d6ed97c10 */ /* 0x000fe400087fe4ff */
[----:B------:R-:W-:Y:S01]  /*6300*/  PLOP3.LUT P0, PT, PT, PT, UP3, 0x80, 0x0 ;  /* 0x000000000000781c */ /* 0x000fe20003f0f038 */
[----:B------:R-:W-:Y:S04]  /*6310*/  LDSM.16.M88.4 R96, [R108+0x10000] ;  /* 0x010000006c60783b */ /* 0x000fe80000000200 */
[----:B------:R-:W4:Y:S04]  /*6320*/  LDSM.16.M88.4 R100, [R249+0x8000] ;  /* 0x00800000f964783b */ /* 0x000f280000000200 */
[----:B------:R-:W4:Y:S04]  /*6330*/  LDSM.16.M88.4 R104, [R249+0x8800] ;  /* 0x00880000f968783b */ /* 0x000f280000000200 */
[----:B-1----:R-:W4:Y:S01]  /*6340*/  LDG.E R215, desc[UR6][R216.64] ;  /* 0x00000006d8d77981 */ /* 0x002f22000c1e1900 */
[C---:B--2---:R-:W-:Y:S03]  /*6350*/  HMMA.16816.F32.BF16 R4, R84.reuse, R88, RZ ;  /* 0x000000585404723c */ /* 0x044fe600000418ff */
[----:B------:R1:W2:Y:S03]  /*6360*/  LDG.E R216, desc[UR6][R216.64+0x20] ;  /* 0x00002006d8d87981 */ /* 0x0002a6000c1e1900 */
[C---:B------:R-:W-:Y:S01]  /*6370*/  HMMA.16816.F32.BF16 R8, R84.reuse, R90, RZ ;  /* 0x0000005a5408723c */ /* 0x040fe200000418ff */
[----:B------:R-:W-:Y:S05]  /*6380*/  LDSM.16.M88.4 R88, [R248+0x8000] ;  /* 0x00800000f858783b */ /* 0x000fea0000000200 */
[C---:B---3--:R-:W-:Y:S06]  /*6390*/  HMMA.16816.F32.BF16 R12, R84.reuse, R92, RZ ;  /* 0x0000005c540c723c */ /* 0x048fec00000418ff */
[----:B------:R-:W-:Y:S01]  /*63a0*/  HMMA.16816.F32.BF16 R16, R84, R94, RZ ;  /* 0x0000005e5410723c */ /* 0x000fe200000418ff */
[----:B------:R-:W3:Y:S04]  /*63b0*/  LDSM.16.M88.4 R84, [R113+0x10000] ;  /* 0x010000007154783b */ /* 0x000ee80000000200 */
[----:B------:R-:W1:Y:S01]  /*63c0*/  LDSM.16.M88.4 R92, [R248+0x8800] ;  /* 0x00880000f85c783b */ /* 0x000e620000000200 */
[C---:B----4-:R-:W-:Y:S06]  /*63d0*/  HMMA.16816.F32.BF16 R4, R96.reuse, R100, R4 ;  /* 0x000000646004723c */ /* 0x050fec0000041804 */
[C---:B------:R-:W-:Y:S01]  /*63e0*/  HMMA.16816.F32.BF16 R8, R96.reuse, R102, R8 ;  /* 0x000000666008723c */ /* 0x040fe20000041808 */
[----:B------:R-:W-:Y:S05]  /*63f0*/  LDSM.16.M88.4 R100, [R247+0x8000] ;  /* 0x00800000f764783b */ /* 0x000fea0000000200 */
[C---:B------:R-:W-:Y:S06]  /*6400*/  HMMA.16816.F32.BF16 R12, R96.reuse, R104, R12 ;  /* 0x00000068600c723c */ /* 0x040fec000004180c */
[----:B------:R-:W-:Y:S01]  /*6410*/  HMMA.16816.F32.BF16 R16, R96, R106, R16 ;  /* 0x0000006a6010723c */ /* 0x000fe20000041810 */
[----:B------:R-:W4:Y:S04]  /*6420*/  LDSM.16.M88.4 R96, [R112+0x10000] ;  /* 0x010000007060783b */ /* 0x000f280000000200 */
[----:B------:R-:W4:Y:S01]  /*6430*/  LDSM.16.M88.4 R104, [R247+0x8800] ;  /* 0x00880000f768783b */ /* 0x000f220000000200 */
[C---:B---3--:R-:W-:Y:S06]  /*6440*/  HMMA.16816.F32.BF16 R4, R84.reuse, R88, R4 ;  /* 0x000000585404723c */ /* 0x048fec0000041804 */
[C---:B------:R-:W-:Y:S01]  /*6450*/  HMMA.16816.F32.BF16 R8, R84.reuse, R90, R8 ;  /* 0x0000005a5408723c */ /* 0x040fe20000041808 */
[----:B------:R-:W-:Y:S05]  /*6460*/  LDSM.16.M88.4 R88, [R250+UR4+0x22000] ;  /* 0x02200004fa58783b */ /* 0x000fea0008000200 */
[C---:B-1----:R-:W-:Y:S06]  /*6470*/  HMMA.16816.F32.BF16 R12, R84.reuse, R92, R12 ;  /* 0x0000005c540c723c */ /* 0x042fec000004180c */
[----:B------:R-:W-:Y:S01]  /*6480*/  HMMA.16816.F32.BF16 R16, R84, R94, R16 ;  /* 0x0000005e5410723c */ /* 0x000fe20000041810 */
[----:B------:R-:W1:Y:S04]  /*6490*/  LDSM.16.M88.4 R84, [R109+0x12000] ;  /* 0x012000006d54783b */ /* 0x000e680000000200 */
[----:B------:R-:W3:Y:S01]  /*64a0*/  LDSM.16.M88.4 R92, [R250+UR4+0x22800] ;  /* 0x02280004fa5c783b */ /* 0x000ee20008000200 */
[C---:B----4-:R-:W-:Y:S06]  /*64b0*/  HMMA.16816.F32.BF16 R4, R96.reuse, R100, R4 ;  /* 0x000000646004723c */ /* 0x050fec0000041804 */
[C---:B------:R-:W-:Y:S01]  /*64c0*/  HMMA.16816.F32.BF16 R8, R96.reuse, R102, R8 ;  /* 0x000000666008723c */ /* 0x040fe20000041808 */
[----:B------:R-:W-:Y:S05]  /*64d0*/  LDSM.16.M88.4 R100, [R249+0xa000] ;  /* 0x00a00000f964783b */ /* 0x000fea0000000200 */
[C---:B------:R-:W-:Y:S06]  /*64e0*/  HMMA.16816.F32.BF16 R12, R96.reuse, R104, R12 ;  /* 0x00000068600c723c */ /* 0x040fec000004180c */
[----:B------:R-:W-:Y:S01]  /*64f0*/  HMMA.16816.F32.BF16 R16, R96, R106, R16 ;  /* 0x0000006a6010723c */ /* 0x000fe20000041810 */
[----:B------:R-:W4:Y:S04]  /*6500*/  LDSM.16.M88.4 R96, [R108+0x12000] ;  /* 0x012000006c60783b */ /* 0x000f280000000200 */
[----:B------:R-:W-:Y:S01]  /*6510*/  LDSM.16.M88.4 R104, [R250+UR4+0x26800] ;  /* 0x02680004fa68783b */ /* 0x000fe20008000200 */
[C---:B-1----:R-:W-:Y:S06]  /*6520*/  HMMA.16816.F32.BF16 R4, R84.reuse, R88, R4 ;  /* 0x000000585404723c */ /* 0x042fec0000041804 */
[C---:B------:R-:W-:Y:S01]  /*6530*/  HMMA.16816.F32.BF16 R8, R84.reuse, R90, R8 ;  /* 0x0000005a5408723c */ /* 0x040fe20000041808 */
[----:B------:R-:W1:Y:S05]  /*6540*/  LDSM.16.M88.4 R88, [R249+0xa800] ;  /* 0x00a80000f958783b */ /* 0x000e6a0000000200 */
[C---:B---3--:R-:W-:Y:S06]  /*6550*/  HMMA.16816.F32.BF16 R12, R84.reuse, R92, R12 ;  /* 0x0000005c540c723c */ /* 0x048fec000004180c */
[----:B------:R-:W-:Y:S01]  /*6560*/  HMMA.16816.F32.BF16 R16, R84, R94, R16 ;  /* 0x0000005e5410723c */ /* 0x000fe20000041810 */
[----:B------:R-:W-:Y:S04]  /*6570*/  LDSM.16.M88.4 R84, [R113+0x12000] ;  /* 0x012000007154783b */ /* 0x000fe80000000200 */
[----:B------:R-:W3:Y:S01]  /*6580*/  LDSM.16.M88.4 R92, [R248+0xa000] ;  /* 0x00a00000f85c783b */ /* 0x000ee20000000200 */
[C---:B----4-:R-:W-:Y:S06]  /*6590*/  HMMA.16816.F32.BF16 R4, R96.reuse, R100, R4 ;  /* 0x000000646004723c */ /* 0x050fec0000041804 */
[C---:B------:R-:W-:Y:S01]  /*65a0*/  HMMA.16816.F32.BF16 R8, R96.reuse, R102, R8 ;  /* 0x000000666008723c */ /* 0x040fe20000041808 */
[----:B------:R-:W4:Y:S05]  /*65b0*/  LDSM.16.M88.4 R100, [R248+0xa800] ;  /* 0x00a80000f864783b */ /* 0x000f2a0000000200 */
[C---:B-1----:R-:W-:Y:S06]  /*65c0*/  HMMA.16816.F32.BF16 R12, R96.reuse, R88, R12 ;  /* 0x00000058600c723c */ /* 0x042fec000004180c */
[----:B------:R-:W-:Y:S01]  /*65d0*/  HMMA.16816.F32.BF16 R16, R96, R90, R16 ;  /* 0x0000005a6010723c */ /* 0x000fe20000041810 */
[----:B------:R-:W-:Y:S04]  /*65e0*/  LDSM.16.M88.4 R88, [R112+0x12000] ;  /* 0x012000007058783b */ /* 0x000fe80000000200 */
[----:B------:R-:W1:Y:S01]  /*65f0*/  LDSM.16.M88.4 R96, [R247+0xa000] ;  /* 0x00a00000f760783b */ /* 0x000e620000000200 */
[C---:B---3--:R-:W-:Y:S06]  /*6600*/  HMMA.16816.F32.BF16 R4, R84.reuse, R92, R4 ;  /* 0x0000005c5404723c */ /* 0x048fec0000041804 */
[C---:B------:R-:W-:Y:S01]  /*6610*/  HMMA.16816.F32.BF16 R8, R84.reuse, R94, R8 ;  /* 0x0000005e5408723c */ /* 0x040fe20000041808 */
[----:B------:R-:W3:Y:S05]  /*6620*/  LDSM.16.M88.4 R92, [R247+0xa800] ;  /* 0x00a80000f75c783b */ /* 0x000eea0000000200 */
[C---:B----4-:R-:W-:Y:S06]  /*6630*/  HMMA.16816.F32.BF16 R12, R84.reuse, R100, R12 ;  /* 0x00000064540c723c */ /* 0x050fec000004180c */
[----:B------:R-:W-:Y:S01]  /*6640*/  HMMA.16816.F32.BF16 R16, R84, R102, R16 ;  /* 0x000000665410723c */ /* 0x000fe20000041810 */
[----:B------:R-:W-:Y:S04]  /*6650*/  LDSM.16.M88.4 R84, [R109+0x14000] ;  /* 0x014000006d54783b */ /* 0x000fe80000000200 */
[----:B------:R-:W4:Y:S01]  /*6660*/  LDSM.16.M88.4 R100, [R250+UR4+0x24000] ;  /* 0x02400004fa64783b */ /* 0x000f220008000200 */
[C---:B-1----:R-:W-:Y:S06]  /*6670*/  HMMA.16816.F32.BF16 R4, R88.reuse, R96, R4 ;  /* 0x000000605804723c */ /* 0x042fec0000041804 */
[C---:B------:R-:W-:Y:S01]  /*6680*/  HMMA.16816.F32.BF16 R8, R88.reuse, R98, R8 ;  /* 0x000000625808723c */ /* 0x040fe20000041808 */
[----:B------:R-:W1:Y:S05]  /*6690*/  LDSM.16.M88.4 R96, [R250+UR4+0x24800] ;  /* 0x02480004fa60783b */ /* 0x000e6a0008000200 */
        /* <DEDUP_REMOVED lines=17> */
[----:B------:R-:W4:Y:S01]  /*67b0*/  LDSM.16.M88.4 R100, [R247+0xc000] ;  /* 0x00c00000f764783b */ /* 0x000f220000000200 */
[C---:B-1----:R-:W-:Y:S06]  /*67c0*/  HMMA.16816.F32.BF16 R4, R84.reuse, R96, R4 ;  /* 0x000000605404723c */ /* 0x042fec0000041804 */
[C---:B------:R-:W-:Y:S01]  /*67d0*/  HMMA.16816.F32.BF16 R8, R84.reuse, R98, R8 ;  /* 0x000000625408723c */ /* 0x040fe20000041808 */
[----:B------:R-:W1:Y:S05]  /*67e0*/  LDSM.16.M88.4 R96, [R247+0xc800] ;  /* 0x00c80000f760783b */ /* 0x000e6a0000000200 */
[C---:B---3--:R-:W-:Y:S06]  /*67f0*/  HMMA.16816.F32.BF16 R12, R84.reuse, R92, R12 ;  /* 0x0000005c540c723c */ /* 0x048fec000004180c */
[----:B------:R-:W-:Y:S01]  /*6800*/  HMMA.16816.F32.BF16 R16, R84, R94, R16 ;  /* 0x0000005e5410723c */ /* 0x000fe20000041810 */
[----:B------:R-:W-:Y:S04]  /*6810*/  LDSM.16.M88.4 R84, [R109+0x16000] ;  /* 0x016000006d54783b */ /* 0x000fe80000000200 */
[----:B------:R-:W3:Y:S01]  /*6820*/  LDSM.16.M88.4 R92, [R250+UR4+0x26000] ;  /* 0x02600004fa5c783b */ /* 0x000ee20008000200 */
[C---:B----4-:R-:W-:Y:S06]  /*6830*/  HMMA.16816.F32.BF16 R4, R88.reuse, R100, R4 ;  /* 0x000000645804723c */ /* 0x050fec0000041804 */
[C---:B------:R-:W-:Y:S01]  /*6840*/  HMMA.16816.F32.BF16 R8, R88.reuse, R102, R8 ;  /* 0x000000665808723c */ /* 0x040fe20000041808 */
[----:B------:R-:W-:Y:S05]  /*6850*/  LDSM.16.M88.4 R100, [R249+0xe800] ;  /* 0x00e80000f964783b */ /* 0x000fea0000000200 */
[C---:B-1----:R-:W-:Y:S06]  /*6860*/  HMMA.16816.F32.BF16 R12, R88.reuse, R96, R12 ;  /* 0x00000060580c723c */ /* 0x042fec000004180c */
[----:B------:R-:W-:Y:S01]  /*6870*/  HMMA.16816.F32.BF16 R16, R88, R98, R16 ;  /* 0x000000625810723c */ /* 0x000fe20000041810 */
[----:B------:R-:W-:Y:S04]  /*6880*/  LDSM.16.M88.4 R88, [R108+0x16000] ;  /* 0x016000006c58783b */ /* 0x000fe80000000200 */
[----:B------:R-:W1:Y:S04]  /*6890*/  LDSM.16.M88.4 R96, [R249+0xe000] ;  /* 0x00e00000f960783b */ /* 0x000e680000000200 */
[----:B------:R-:W-:Y:S01]  /*68a0*/  LDSM.16.M88.4 R108, [R247+0xe000] ;  /* 0x00e00000f76c783b */ /* 0x000fe20000000200 */
[C---:B---3--:R-:W-:Y:S06]  /*68b0*/  HMMA.16816.F32.BF16 R4, R84.reuse, R92, R4 ;  /* 0x0000005c5404723c */ /* 0x048fec0000041804 */
[C---:B------:R-:W-:Y:S01]  /*68c0*/  HMMA.16816.F32.BF16 R8, R84.reuse, R94, R8 ;  /* 0x0000005e5408723c */ /* 0x040fe20000041808 */
[----:B------:R-:W-:Y:S05]  /*68d0*/  LDSM.16.M88.4 R92, [R248+0xe000] ;  /* 0x00e00000f85c783b */ /* 0x000fea0000000200 */
[C---:B------:R-:W-:Y:S06]  /*68e0*/  HMMA.16816.F32.BF16 R12, R84.reuse, R104, R12 ;  /* 0x00000068540c723c */ /* 0x040fec000004180c */
        /* <DEDUP_REMOVED lines=8> */
[----:B------:R-:W4:Y:S05]  /*6970*/  LDSM.16.M88.4 R88, [R247+0xe800] ;  /* 0x00e80000f758783b */ /* 0x000f2a0000000200 */
[C---:B---3--:R-:W-:Y:S06]  /*6980*/  HMMA.16816.F32.BF16 R4, R84.reuse, R92, R4 ;  /* 0x0000005c5404723c */ /* 0x048fec0000041804 */
[C---:B------:R-:W-:Y:S06]  /*6990*/  HMMA.16816.F32.BF16 R8, R84.reuse, R94, R8 ;  /* 0x0000005e5408723c */ /* 0x040fec0000041808 */
[C---:B-1----:R-:W-:Y:S06]  /*69a0*/  HMMA.16816.F32.BF16 R12, R84.reuse, R96, R12 ;  /* 0x00000060540c723c */ /* 0x042fec000004180c */
[----:B------:R-:W-:Y:S06]  /*69b0*/  HMMA.16816.F32.BF16 R16, R84, R98, R16 ;  /* 0x000000625410723c */ /* 0x000fec0000041810 */
[C---:B------:R-:W-:Y:S06]  /*69c0*/  HMMA.16816.F32.BF16 R4, R104.reuse, R108, R4 ;  /* 0x0000006c6804723c */ /* 0x040fec0000041804 */
[C---:B------:R-:W-:Y:S06]  /*69d0*/  HMMA.16816.F32.BF16 R8, R104.reuse, R110, R8 ;  /* 0x0000006e6808723c */ /* 0x040fec0000041808 */
[C---:B----4-:R-:W-:Y:S06]  /*69e0*/  HMMA.16816.F32.BF16 R12, R104.reuse, R88, R12 ;  /* 0x00000058680c723c */ /* 0x050fec000004180c */
[----:B------:R-:W-:Y:S06]  /*69f0*/  HMMA.16816.F32.BF16 R16, R104, R90, R16 ;  /* 0x0000005a6810723c */ /* 0x000fec0000041810 */
[C---:B------:R-:W-:Y:S01]  /*6a00*/  FADD.FTZ R217, -R215.reuse, R4 ;  /* 0x00000004d7d97221 */ /* 0x040fe20000010100 */
[----:B------:R-:W-:Y:S04]  /*6a10*/  FADD.FTZ R218, -R215, R5 ;  /* 0x00000005d7da7221 */ /* 0x000fe80000010100 */
[----:B------:R-:W-:Y:S01]  /*6a20*/  FMUL.FTZ R217, R214, R217 ;  /* 0x000000d9d6d97220 */ /* 0x000fe20000410000 */
[----:B------:R-:W-:Y:S01]  /*6a30*/  FMUL.FTZ R218, R213, R218 ;  /* 0x000000dad5da7220 */ /* 0x000fe20000410000 */
[C---:B------:R-:W-:Y:S01]  /*6a40*/  FADD.FTZ R214, -R215.reuse, R9 ;  /* 0x00000009d7d67221 */ /* 0x040fe20000010100 */
[----:B------:R-:W-:Y:S01]  /*6a50*/  FADD.FTZ R213, -R215, R8 ;  /* 0x00000008d7d57221 */ /* 0x000fe20000010100 */
[----:B------:R-:W-:Y:S01]  /*6a60*/  FMUL.FTZ R217, R217, R220 ;  /* 0x000000dcd9d97220 */ /* 0x000fe20000410000 */
[----:B------:R-:W-:Y:S01]  /*6a70*/  FMUL.FTZ R220, R123, UR8 ;  /* 0x000000087bdc7c20 */ /* 0x000fe20008410000 */
[----:B------:R-:W-:Y:S01]  /*6a80*/  FMUL.FTZ R214, R211, R214 ;  /* 0x000000d6d3d67220 */ /* 0x000fe20000410000 */
[----:B------:R-:W-:Y:S01]  /*6a90*/  FMUL.FTZ R123, R124, UR8 ;  /* 0x000000087c7b7c20 */ /* 0x000fe20008410000 */
[----:B------:R-:W-:Y:S01]  /*6aa0*/  FMUL.FTZ R213, R212, R213 ;  /* 0x000000d5d4d57220 */ /* 0x000fe20000410000 */
[----:B------:R-:W-:Y:S01]  /*6ab0*/  FMUL.FTZ R218, R218, R119 ;  /* 0x00000077dada7220 */ /* 0x000fe20000410000 */
[C---:B------:R-:W-:Y:S01]  /*6ac0*/  FADD.FTZ R120, -R215.reuse, R13 ;  /* 0x0000000dd7787221 */ /* 0x040fe20000010100 */
[C---:B------:R-:W-:Y:S01]  /*6ad0*/  FADD.FTZ R119, -R215.reuse, R12 ;  /* 0x0000000cd7777221 */ /* 0x040fe20000010100 */
[----:B------:R-:W-:Y:S01]  /*6ae0*/  FMUL.FTZ R214, R214, R123 ;  /* 0x0000007bd6d67220 */ /* 0x000fe20000410000 */
[C---:B------:R-:W-:Y:S01]  /*6af0*/  FADD.FTZ R211, -R215.reuse, R16 ;  /* 0x00000010d7d37221 */ /* 0x040fe20000010100 */
[----:B------:R-:W-:Y:S01]  /*6b00*/  FADD.FTZ R212, -R215, R17 ;  /* 0x00000011d7d47221 */ /* 0x000fe20000010100 */
[----:B------:R-:W-:Y:S01]  /*6b10*/  FMUL.FTZ R124, R127, UR8 ;  /* 0x000000087f7c7c20 */ /* 0x000fe20008410000 */
[----:B------:R-:W-:Y:S01]  /*6b20*/  FMUL.FTZ R123, R128, UR8 ;  /* 0x00000008807b7c20 */ /* 0x000fe20008410000 */
[----:B------:R-:W-:Y:S01]  /*6b30*/  FMUL.FTZ R211, R208, R211 ;  /* 0x000000d3d0d37220 */ /* 0x000fe20000410000 */
[----:B------:R-:W-:Y:S01]  /*6b40*/  FMUL.FTZ R212, R207, R212 ;  /* 0x000000d4cfd47220 */ /* 0x000fe20000410000 */
[----:B------:R-:W-:Y:S01]  /*6b50*/  FMUL.FTZ R128, R131, UR8 ;  /* 0x0000000883807c20 */ /* 0x000fe20008410000 */
[----:B------:R-:W-:Y:S01]  /*6b60*/  FMUL.FTZ R127, R196, UR8 ;  /* 0x00000008c47f7c20 */ /* 0x000fe20008410000 */
[----:B------:R-:W-:Y:S01]  /*6b70*/  FMUL.FTZ R120, R209, R120 ;  /* 0x00000078d1787220 */ /* 0x000fe20000410000 */
[----:B------:R-:W-:Y:S01]  /*6b80*/  FMUL.FTZ R119, R210, R119 ;  /* 0x00000077d2777220 */ /* 0x000fe20000410000 */
[----:B------:R-:W-:Y:S01]  /*6b90*/  FMUL.FTZ R128, R211, R128 ;  /* 0x00000080d3807220 */ /* 0x000fe20000410000 */
[----:B------:R-:W-:Y:S01]  /*6ba0*/  FMUL.FTZ R127, R212, R127 ;  /* 0x0000007fd47f7220 */ /* 0x000fe20000410000 */
[----:B------:R-:W-:Y:S01]  /*6bb0*/  FMUL.FTZ R120, R120, R123 ;  /* 0x0000007b78787220 */ /* 0x000fe20000410000 */
[----:B------:R-:W-:Y:S01]  /*6bc0*/  FMUL.FTZ R119, R119, R124 ;  /* 0x0000007c77777220 */ /* 0x000fe20000410000 */
[C---:B--2---:R-:W-:Y:S01]  /*6bd0*/  FADD.FTZ R123, -R216.reuse, R6 ;  /* 0x00000006d87b7221 */ /* 0x044fe20000010100 */
[----:B------:R-:W-:Y:S01]  /*6be0*/  FADD.FTZ R124, -R216, R7 ;  /* 0x00000007d87c7221 */ /* 0x000fe20000010100 */
[----:B------:R-:W-:Y:S01]  /*6bf0*/  F2FP.BF16.F32.PACK_AB R127, R127, R128 ;  /* 0x000000807f7f723e */ /* 0x000fe200000010ff */
[----:B------:R-:W-:Y:S01]  /*6c00*/  FMUL.FTZ R128, R121, UR8 ;  /* 0x0000000879807c20 */ /* 0x000fe20008410000 */
[----:B------:R-:W-:Y:S01]  /*6c10*/  FMUL.FTZ R123, R206, R123 ;  /* 0x0000007bce7b7220 */ /* 0x000fe20000410000 */
[----:B------:R-:W-:Y:S01]  /*6c20*/  F2FP.BF16.F32.PACK_AB R119, R120, R119 ;  /* 0x000000777877723e */ /* 0x000fe200000010ff */
[----:B------:R-:W-:Y:S01]  /*6c30*/  FMUL.FTZ R124, R205, R124 ;  /* 0x0000007ccd7c7220 */ /* 0x000fe20000410000 */
[----:B------:R-:W-:Y:S01]  /*6c40*/  FADD.FTZ R120, -R216, R11 ;  /* 0x0000000bd8787221 */ /* 0x000fe20000010100 */
[----:B------:R-:W-:Y:S01]  /*6c50*/  FMUL.FTZ R121, R122, UR8 ;  /* 0x000000087a797c20 */ /* 0x000fe20008410000 */
[----:B------:R-:W-:Y:S01]  /*6c60*/  FADD.FTZ R131, -R216, R10 ;  /* 0x0000000ad8837221 */ /* 0x000fe20000010100 */
[----:B------:R-:W-:Y:S01]  /*6c70*/  FMUL.FTZ R123, R123, R128 ;  /* 0x000000807b7b7220 */ /* 0x000fe20000410000 */
[----:B------:R-:W-:Y:S01]  /*6c80*/  FMUL.FTZ R128, R125, UR8 ;  /* 0x000000087d807c20 */ /* 0x000fe20008410000 */
[----:B------:R-:W-:Y:S01]  /*6c90*/  FMUL.FTZ R120, R203, R120 ;  /* 0x00000078cb787220 */ /* 0x000fe20000410000 */
[----:B------:R-:W-:Y:S01]  /*6ca0*/  FMUL.FTZ R124, R124, R121 ;  /* 0x000000797c7c7220 */ /* 0x000fe20000410000 */
[----:B------:R-:W-:Y:S01]  /*6cb0*/  FMUL.FTZ R125, R126, UR8 ;  /* 0x000000087e7d7c20 */ /* 0x000fe20008410000 */
[----:B------:R-:W-:Y:S01]  /*6cc0*/  FMUL.FTZ R131, R204, R131 ;  /* 0x00000083cc837220 */ /* 0x000fe20000410000 */
[C---:B------:R-:W-:Y:S01]  /*6cd0*/  FADD.FTZ R121, -R216.reuse, R14 ;  /* 0x0000000ed8797221 */ /* 0x040fe20000010100 */
[C---:B------:R-:W-:Y:S01]  /*6ce0*/  FADD.FTZ R122, -R216.reuse, R15 ;  /* 0x0000000fd87a7221 */ /* 0x040fe20000010100 */
[C---:B------:R-:W-:Y:S01]  /*6cf0*/  FADD.FTZ R203, -R216.reuse, R18 ;  /* 0x00000012d8cb7221 */ /* 0x040fe20000010100 */
[----:B------:R-:W-:Y:S01]  /*6d00*/  FADD.FTZ R216, -R216, R19 ;  /* 0x00000013d8d87221 */ /* 0x000fe20000010100 */
[----:B------:R-:W-:Y:S01]  /*6d10*/  FMUL.FTZ R125, R120, R125 ;  /* 0x0000007d787d7220 */ /* 0x000fe20000410000 */
[----:B------:R-:W-:Y:S01]  /*6d20*/  FMUL.FTZ R213, R213, R220 ;  /* 0x000000dcd5d57220 */ /* 0x000fe20000410000 */
[----:B------:R-:W-:Y:S01]  /*6d30*/  FMUL.FTZ R128, R131, R128 ;  /* 0x0000008083807220 */ /* 0x000fe20000410000 */
[----:B------:R-:W-:Y:S01]  /*6d40*/  F2FP.BF16.F32.PACK_AB R123, R124, R123 ;  /* 0x0000007b7c7b723e */ /* 0x000fe200000010ff */
[----:B------:R-:W-:Y:S01]  /*6d50*/  FMUL.FTZ R120, R129, UR8 ;  /* 0x0000000881787c20 */ /* 0x000fe20008410000 */
[----:B------:R-:W-:Y:S01]  /*6d60*/  FMUL.FTZ R121, R202, R121 ;  /* 0x00000079ca797220 */ /* 0x000fe20000410000 */
[----:B------:R-:W-:Y:S01]  /*6d70*/  FMUL.FTZ R122, R201, R122 ;  /* 0x0000007ac97a7220 */ /* 0x000fe20000410000 */
[----:B------:R-:W-:Y:S01]  /*6d80*/  FMUL.FTZ R203, R200, R203 ;  /* 0x000000cbc8cb7220 */ /* 0x000fe20000410000 */
[----:B------:R-:W-:Y:S01]  /*6d90*/  FMUL.FTZ R216, R199, R216 ;  /* 0x000000d8c7d87220 */ /* 0x000fe20000410000 */
[----:B------:R-:W-:Y:S01]  /*6da0*/  FMUL.FTZ R129, R130, UR8 ;  /* 0x0000000882817c20 */ /* 0x000fe20008410000 */
[----:B------:R-:W-:Y:S01]  /*6db0*/  FMUL.FTZ R124, R197, UR8 ;  /* 0x00000008c57c7c20 */ /* 0x000fe20008410000 */
[----:B------:R-:W-:Y:S01]  /*6dc0*/  FMUL.FTZ R131, R198, UR8 ;  /* 0x00000008c6837c20 */ /* 0x000fe20008410000 */
[----:B------:R-:W-:Y:S01]  /*6dd0*/  F2FP.BF16.F32.PACK_AB R217, R218, R217 ;  /* 0x000000d9dad9723e */ /* 0x000fe200000010ff */
[----:B------:R-:W-:Y:S01]  /*6de0*/  FMUL.FTZ R120, R121, R120 ;  /* 0x0000007879787220 */ /* 0x000fe20000410000 */
[----:B------:R-:W-:Y:S01]  /*6df0*/  F2FP.BF16.F32.PACK_AB R213, R214, R213 ;  /* 0x000000d5d6d5723e */ /* 0x000fe200000010ff */
        /* <DEDUP_REMOVED lines=9> */
[----:B------:R-:W-:Y:S02]  /*6e90*/  ISETP.GE.AND P5, PT, R222, UR19, PT ;  /* 0x00000013de007c0c */ /* 0x000fe4000bfa6270 */
        /* <DEDUP_REMOVED lines=95> */
.L_x_824:
[----:B------:R-:W-:Y:S01]  /*7490*/  STS [R117+0x28000], R217 ;  /* 0x028000d975007388 */ /* 0x000fe20000000800 */
[----:B------:R-:W-:Y:S02]  /*74a0*/  F2FP.BF16.F32.PACK_AB R125, R125, R128 ;  /* 0x000000807d7d723e */ /* 0x000fe400000010ff */
[----:B------:R-:W-:Y:S01]  /*74b0*/  F2FP.BF16.F32.PACK_AB R120, R129, R120 ;  /* 0x000000788178723e */ /* 0x000fe200000010ff */
[----:B------:R2:W-:Y:S01]  /*74c0*/  STS [R117+0x28400], R123 ;  /* 0x0284007b75007388 */ /* 0x0005e20000000800 */
[----:B------:R-:W-:Y:S03]  /*74d0*/  F2FP.BF16.F32.PACK_AB R124, R131, R124 ;  /* 0x0000007c837c723e */ /* 0x000fe600000010ff */
[----:B------:R-:W-:Y:S04]  /*74e0*/  STS [R116+0x28000], R213 ;  /* 0x028000d574007388 */ /* 0x000fe80000000800 */
[----:B------:R3:W-:Y:S04]  /*74f0*/  STS [R116+0x28400], R125 ;  /* 0x0284007d74007388 */ /* 0x0007e80000000800 */
[----:B------:R4:W-:Y:S04]  /*7500*/  STS [R115+0x28000], R119 ;  /* 0x0280007773007388 */ /* 0x0009e80000000800 */
[----:B------:R-:W-:Y:S04]  /*7510*/  STS [R115+0x28400], R120 ;  /* 0x0284007873007388 */ /* 0x000fe80000000800 */
[----:B------:R-:W-:Y:S04]  /*7520*/  STS [R114+0x28000], R127 ;  /* 0x0280007f72007388 */ /* 0x000fe80000000800 */
[----:B------:R-:W-:Y:S01]  /*7530*/  STS [R114+0x28400], R124 ;  /* 0x0284007c72007388 */ /* 0x000fe20000000800 */
[----:B--2---:R-:W2:Y:S08]  /*7540*/  LDC R117, c[0x0][0x270] ;  /* 0x00009c00ff757b82 */ /* 0x004eb00000000800 */
[----:B------:R-:W-:Y:S01]  /*7550*/  BAR.SYNC.DEFER_BLOCKING 0x0 ;  /* 0x0000000000007b1d */ /* 0x000fe20000010000 */
[----:B---3--:R-:W-:Y:S01]  /*7560*/  LEA R116, R251, UR4, 0x1 ;  /* 0x00000004fb747c11 */ /* 0x008fe2000f8e08ff */
[----:B--2---:R-:W-:Y:S04]  /*7570*/  IMAD R117, R117, UR21, RZ ;  /* 0x0000001575757c24 */ /* 0x004fe8000f8e02ff */
[----:B-1----:R-:W-:Y:S04]  /*7580*/  LDSM.16.MT88.4 R4, [R246+0x2a000] ;  /* 0x02a00000f604783b */ /* 0x002fe80000004200 */
[----:B------:R-:W1:Y:S04]  /*7590*/  LDSM.16.MT88.4 R8, [R116+0x10000] ;  /* 0x010000007408783b */ /* 0x000e680000004200 */
[----:B------:R-:W2:Y:S04]  /*75a0*/  LDSM.16.MT88.4 R12, [R0+0x2a000] ;  /* 0x02a00000000c783b */ /* 0x000ea80000004200 */
[----:B------:R-:W3:Y:S04]  /*75b0*/  LDSM.16.MT88.4 R16, [R116+0x12000] ;  /* 0x012000007410783b */ /* 0x000ee80000004200 */
[----:B----4-:R-:W4:Y:S04]  /*75c0*/  LDL.LU.64 R118, [R1+0x70] ;  /* 0x0000700001767983 */ /* 0x010f280000300a00 */
[----:B------:R-:W3:Y:S04]  /*75d0*/  LDSM.16.MT88.4 R84, [R116+0x14000] ;  /* 0x014000007454783b */ /* 0x000ee80000004200 */
[----:B------:R-:W3:Y:S04]  /*75e0*/  LDSM.16.MT88.4 R88, [R116+0x16000] ;  /* 0x016000007458783b */ /* 0x000ee80000004200 */
[----:B------:R-:W-:Y:S04]  /*75f0*/  LDSM.16.MT88.4 R92, [R246+0x2a800] ;  /* 0x02a80000f65c783b */ /* 0x000fe80000004200 */
[----:B------:R-:W3:Y:S04]  /*7600*/  LDSM.16.MT88.4 R96, [R116+0x10800] ;  /* 0x010800007460783b */ /* 0x000ee80000004200 */
[----:B------:R-:W3:Y:S04]  /*7610*/  LDSM.16.MT88.4 R100, [R0+0x2a800] ;  /* 0x02a800000064783b */ /* 0x000ee80000004200 */
[----:B------:R-:W-:Y:S01]  /*7620*/  LDSM.16.MT88.4 R104, [R116+0x17000] ;  /* 0x017000007468783b */ /* 0x000fe20000004200 */
[-C--:B-1----:R-:W-:Y:S03]  /*7630*/  HMMA.16816.F32.BF16 R20, R4, R8.reuse, R20 ;  /* 0x000000080414723c */ /* 0x082fe60000041814 */
[----:B------:R-:W-:Y:S04]  /*7640*/  LDSM.16.MT88.4 R108, [R116+0x15800] ;  /* 0x01580000746c783b */ /* 0x000fe80000004200 */
[----:B------:R-:W-:Y:S01]  /*7650*/  LDSM.16.MT88.4 R112, [R116+0x17800] ;  /* 0x017800007470783b */ /* 0x000fe20000004200 */
        /* <DEDUP_REMOVED lines=19> */
[----:B------:R-:W3:Y:S04]  /*7790*/  LDSM.16.MT88.4 R4, [R246+0x2b000] ;  /* 0x02b00000f604783b */ /* 0x000ee80000004200 */
[----:B------:R-:W3:Y:S01]  /*77a0*/  LDSM.16.MT88.4 R88, [R0+0x2b000] ;  /* 0x02b000000058783b */ /* 0x000ee20000004200 */
        /* <DEDUP_REMOVED lines=42> */
[C---:B----4-:R-:W-:Y:S01]  /*7a50*/  LEA R4, P1, R5.reuse, R118, 0x2 ;  /* 0x0000007605047211 */ /* 0x050fe200078210ff */
        /* <DEDUP_REMOVED lines=87> */
.L_x_825:
        /* <DEDUP_REMOVED lines=14> */
[----:B------:R-:W3:Y:S04]  /*80b0*/  LDSM.16.MT88.4 R204, [R236+0x18800] ;  /* 0x01880000eccc783b */ /* 0x000ee80000004200 */
[----:B------:R-:W3:Y:S04]  /*80c0*/  LDSM.16.M88.4 R208, [R240+0x1000] ;  /* 0x00100000f0d0783b */ /* 0x000ee80000000200 */
[----:B------:R-:W3:Y:S04]  /*80d0*/  LDSM.16.MT88.4 R212, [R236+0x1a800] ;  /* 0x01a80000ecd4783b */ /* 0x000ee80000004200 */
[----:B-----5:R-:W3:Y:S01]  /*80e0*/  LDSM.16.MT88.4 R216, [R236+0x1c800] ;  /* 0x01c80000ecd8783b */ /* 0x020ee20000004200 */
        /* <DEDUP_REMOVED lines=620> */
.L_x_827:
[----:B------:R-:W3:Y:S01]  /*a7b0*/  LDL R2, [R1+0x8] ;  /* 0x0000080001027983 */ /* 0x000ee20000100800 */
[----:B------:R-:W-:Y:S01]  /*a7c0*/  @UP0 UIADD3 UR14, UR22, UR39, URZ ;  /* 0x00000027160e0290 */ /* 0x000fe2000fffe03f */
[----:B------:R-:W-:Y:S01]  /*a7d0*/  @UP0 ULDC.64 UR10, c[0x0][0x458] ;  /* 0x00011600000a0ab9 */ /* 0x000fe20000000a00 */
[----:B------:R-:W-:Y:S02]  /*a7e0*/  USHF.L.U32 UR5, UR18, 0x6, URZ ;  /* 0x0000000612057899 */ /* 0x000fe4000800063f */
[----:B------:R-:W-:Y:S02]  /*a7f0*/  @UP0 UIMAD.WIDE.U32 UR12, UR14, UR10, URZ ;  /* 0x0000000a0e0c02a5 */ /* 0x000fe4000f8e003f */
[----:B------:R-:W-:-:S04]  /*a800*/  @UP0 UIMAD UR14, UR14, UR11, URZ ;  /* 0x0000000b0e0e02a4 */ /* 0x000fc8000f8e023f */
[----:B------:R-:W-:-:S03]  /*a810*/  @UP0 UIADD3 UR19, UR13, UR14, URZ ;  /* 0x0000000e0d130290 */ /* 0x000fc6000fffe03f */
[----:B------:R-:W-:Y:S01]  /*a820*/  @UP0 UMOV UR13, UR12 ;  /* 0x0000000c000d0c82 */ /* 0x000fe20008000000 */
[----:B---3--:R-:W-:Y:S01]  /*a830*/  LEA R2, R2, UR4, 0x1 ;  /* 0x0000000402027c11 */ /* 0x008fe2000f8e08ff */
        /* <DEDUP_REMOVED lines=14> */
.L_x_828:
[----:B--2---:R-:W2:Y:S01]  /*a920*/  LDL.64 R66, [R1+0x10] ;  /* 0x0000100001427983 */ /* 0x004ea20000100a00 */
        /* <DEDUP_REMOVED lines=10> */
[----:B------:R-:W-:Y:S02]  /*a9d0*/  BSSY B0, `(.L_x_829) ;  /* 0x0000032000007945 */ /* 0x000fe40003800000 */
[C---:B------:R-:W-:Y:S01]  /*a9e0*/  ISETP.GE.AND P5, PT, R54.reuse, UR16, PT ;  /* 0x0000001036007c0c */ /* 0x040fe2000bfa6270 */
[----:B------:R-:W-:Y:S01]  /*a9f0*/  IMAD.U32 R3, RZ, RZ, UR14 ;  /* 0x0000000eff037e24 */ /* 0x000fe2000f8e00ff */
[----:B------:R-:W-:Y:S01]  /*aa00*/  ULDC.64 UR14, c[0x0][0x468] ;  /* 0x00011a00000e7ab9 */ /* 0x000fe20000000a00 */
[----:B------:R-:W-:Y:S01]  /*aa10*/  VIADD R4, R54, 0x20 ;  /* 0x0000002036047836 */ /* 0x000fe20000000000 */
[----:B------:R-:W-:Y:S01]  /*aa20*/  UIMAD UR17, UR17, UR14, URZ ;  /* 0x0000000e111172a4 */ /* 0x000fe2000f8e023f */
[----:B------:R-:W-:-:S03]  /*aa30*/  SHF.R.S32.HI R53, RZ, 0x1f, R54 ;  /* 0x0000001fff357819 */ /* 0x000fc60000011436 */
[----:B------:R-:W-:Y:S01]  /*aa40*/  UIMAD UR15, UR57, UR15, UR17 ;  /* 0x0000000f390f72a4 */ /* 0x000fe2000f8e0211 */
[----:B------:R-:W-:Y:S01]  /*aa50*/  ISETP.GE.AND P4, PT, R4, UR16, PT ;  /* 0x0000001004007c0c */ /* 0x000fe2000bf86270 */
        /* <DEDUP_REMOVED lines=9> */
[----:B------:R-:W-:-:S02]  /*aaf0*/  IMAD.MOV.U32 R60, RZ, RZ, R66 ;  /* 0x000000ffff3c7224 */ /* 0x000fc400078e0042 */
[----:B------:R-:W-:Y:S02]  /*ab00*/  VIADD R55, R66, 0x80 ;  /* 0x0000008042377836 */ /* 0x000fe40000000000 */
[----:B------:R-:W-:-:S04]  /*ab10*/  IMAD.WIDE.U32 R6, R5, UR5, R60 ;  /* 0x0000000505067c25 */ /* 0x000fc8000f8e003c */
[----:B------:R-:W-:Y:S01]  /*ab20*/  VIADD R52, R66, 0x40 ;  /* 0x0000004042347836 */ /* 0x000fe20000000000 */
[----:B------:R-:W-:-:S04]  /*ab30*/  IADD3 R62, P0, R6, UR20, RZ ;  /* 0x00000014063e7c10 */ /* 0x000fc8000ff1e0ff */
[----:B------:R-:W-:Y:S02]  /*ab40*/  IADD3.X R63, R7, UR21, R3, P0, !PT ;  /* 0x00000015073f7c10 */ /* 0x000fe400087fe403 */
[----:B------:R-:W-:-:S05]  /*ab50*/  MOV R3, UR14 ;  /* 0x0000000e00037c02 */ /* 0x000fca0008000f00 */
[----:B------:R-:W-:Y:S01]  /*ab60*/  IMAD.WIDE.U32 R62, R3, UR57, R62 ;  /* 0x00000039033e7c25 */ /* 0x000fe2000f8e003e */
[----:B------:R-:W-:-:S03]  /*ab70*/  IADD3 R3, R66, 0xc0, RZ ;  /* 0x000000c042037810 */ /* 0x000fc60007ffe0ff */
        /* <DEDUP_REMOVED lines=23> */
.L_x_830:
[----:B------:R-:W-:Y:S05]  /*acf0*/  BSYNC B0 ;  /* 0x0000000000007941 */ /* 0x000fea0003800000 */
.L_x_829:
        /* <DEDUP_REMOVED lines=21> */
.L_x_832:
[----:B------:R-:W-:Y:S05]  /*ae50*/  BSYNC B0 ;  /* 0x0000000000007941 */ /* 0x000fea0003800000 */
.L_x_831:
        /* <DEDUP_REMOVED lines=24> */
[----:B-1----:R-:W-:Y:S01]  /*afe0*/  IMAD R2, R54, UR11, R39 ;  /* 0x0000000b36027c24 */ /* 0x002fe2000f8e0227 */
        /* <DEDUP_REMOVED lines=8> */
[----:B---3--:R1:W-:Y:S04]  /*b070*/  @!P3 STG.E.128 desc[UR6][R38.64], R12 ;  /* 0x0000000c2600b986 */ /* 0x0083e8000c101d06 */
[----:B--2---:R1:W-:Y:S04]  /*b080*/  @!P2 STG.E.128 desc[UR6][R38.64+0x80], R8 ;  /* 0x000080082600a986 */ /* 0x0043e8000c101d06 */
[----:B----4-:R1:W-:Y:S04]  /*b090*/  @!P1 STG.E.128 desc[UR6][R38.64+0x100], R4 ;  /* 0x0001000426009986 */ /* 0x0103e8000c101d06 */
[----:B------:R1:W-:Y:S02]  /*b0a0*/  @!P0 STG.E.128 desc[UR6][R38.64+0x180], R16 ;  /* 0x0001801026008986 */ /* 0x0003e4000c101d06 */
.L_x_834:
[----:B------:R-:W-:Y:S05]  /*b0b0*/  BSYNC B0 ;  /* 0x0000000000007941 */ /* 0x000fea0003800000 */
.L_x_833:
        /* <DEDUP_REMOVED lines=12> */
[----:B-1----:R-:W-:-:S03]  /*b180*/  LEA R2, P4, R36, UR8, 0x1 ;  /* 0x0000000824027c11 */ /* 0x002fc6000f8808ff */
[----:B------:R-:W-:-:S04]  /*b190*/  IMAD R53, R54, UR11, R53 ;  /* 0x0000000b36357c24 */ /* 0x000fc8000f8e0235 */
[----:B------:R-:W-:-:S05]  /*b1a0*/  IMAD.IADD R53, R53, 0x1, R37 ;  /* 0x0000000135357824 */ /* 0x000fca00078e0225 */
[----:B------:R-:W-:-:S05]  /*b1b0*/  LEA.HI.X R3, R36, UR9, R53, 0x1, P4 ;  /* 0x0000000924037c11 */ /* 0x000fca000a0f0c35 */
[----:B------:R1:W-:Y:S04]  /*b1c0*/  @!P3 STG.E.128 desc[UR6][R2.64], R32 ;  /* 0x000000200200b986 */ /* 0x0003e8000c101d06 */
[----:B------:R1:W-:Y:S04]  /*b1d0*/  @!P2 STG.E.128 desc[UR6][R2.64+0x80], R28 ;  /* 0x0000801c0200a986 */ /* 0x0003e8000c101d06 */
[----:B------:R1:W-:Y:S04]  /*b1e0*/  @!P1 STG.E.128 desc[UR6][R2.64+0x100], R24 ;  /* 0x0001001802009986 */ /* 0x0003e8000c101d06 */
[----:B------:R1:W-:Y:S02]  /*b1f0*/  @!P0 STG.E.128 desc[UR6][R2.64+0x180], R20 ;  /* 0x0001801402008986 */ /* 0x0003e4000c101d06 */
.L_x_805:
[----:B------:R-:W-:Y:S05]  /*b200*/  BSYNC B1 ;  /* 0x0000000000017941 */ /* 0x000fea0003800000 */
.L_x_791:
        /* <DEDUP_REMOVED lines=12> */
.L_x_835:
[----:B------:R-:W-:Y:S05]  /*b2d0*/  EXIT ;  /* 0x000000000000794d */ /* 0x000fea0003800000 */
.L_x_837:
        /* <DEDUP_REMOVED lines=10> */
.L_x_1055:


//--------------------- .text._ZN5flash44flash_bwd_dq_dk_dv_loop_seqk_parallel_kernelI23Flash_bwd_kernel_traitsILi256ELi64ELi64ELi8ELi4ELi2ELi2ELb0ELb0EN7cutlass10bfloat16_tE19Flash_kernel_traitsILi256ELi64ELi64ELi8ES3_EELb1ELb1ELb0ELb0ELb0ELb1ELb0EEEvNS_16Flash_bwd_paramsE --------------------------
	.section	.text._ZN5flash44flash_bwd_dq_dk_dv_loop_seqk_parallel_kernelI23Flash_bwd_kernel_traitsILi256ELi64ELi64ELi8ELi4ELi2ELi2ELb0ELb0EN7cutlass10bfloat16_tE19Flash_kernel_traitsILi256ELi64ELi64ELi8ES3_EELb1ELb1ELb0ELb0ELb0ELb1ELb0EEEvNS_16Flash_bwd_paramsE,"ax",@progbits
	.align	128
        .global         _ZN5flash44flash_bwd_dq_dk_dv_loop_seqk_parallel_kernelI23Flash_bwd_kernel_traitsILi256ELi64ELi64ELi8ELi4ELi2ELi2ELb0ELb0EN7cutlass10bfloat16_tE19Flash_kernel_traitsILi256ELi64ELi64ELi8ES3_EELb1ELb1ELb0ELb0ELb0ELb1ELb0EEEvNS_16Flash_bwd_paramsE
        .type           _ZN5flash44flash_bwd_dq_dk_dv_loop_seqk_parallel_kernelI23Flash_bwd_kernel_traitsILi256ELi64ELi64ELi8ELi4ELi2ELi2ELb0ELb0EN7cutlass10bfloat16_tE19Flash_kernel_traitsILi256ELi64ELi64ELi8ES3_EELb1ELb1ELb0ELb0ELb0ELb1ELb0EEEvNS_16Flash_bwd_paramsE,@function
        .size           _ZN5flash44flash_bwd_dq_dk_dv_loop_seqk_parallel_kernelI23Flash_bwd_kernel_traitsILi256ELi64ELi64ELi8ELi4ELi2ELi2ELb0ELb0EN7cutlass10bfloat16_tE19Flash_kernel_traitsILi256ELi64ELi64ELi8ES3_EELb1ELb1ELb0ELb0ELb0ELb1ELb0EEEvNS_16Flash_bwd_paramsE,(.L_x_1056 - _ZN5flash44flash_bwd_dq_dk_dv_loop_seqk_parallel_kernelI23Flash_bwd_kernel_traitsILi256ELi64ELi64ELi8ELi4ELi2ELi2ELb0ELb0EN7cutlass10bfloat16_tE19Flash_kernel_traitsILi256ELi64ELi64ELi8ES3_EELb1ELb1ELb0ELb0ELb0ELb1ELb0EEEvNS_16Flash_bwd_paramsE)
        .other          _ZN5flash44flash_bwd_dq_dk_dv_loop_seqk_parallel_kernelI23Flash_bwd_kernel_traitsILi256ELi64ELi64ELi8ELi4ELi2ELi2ELb0ELb0EN7cutlass10bfloat16_tE19Flash_kernel_traitsILi256ELi64ELi64ELi8ES3_EELb1ELb1ELb0ELb0ELb0ELb1ELb0EEEvNS_16Flash_bwd_paramsE,@"STO_CUDA_ENTRY STV_DEFAULT"
_ZN5flash44flash_bwd_dq_dk_dv_loop_seqk_parallel_kernelI23Flash_bwd_kernel_traitsILi256ELi64ELi64ELi8ELi4ELi2ELi2ELb0ELb0EN7cutlass10bfloat16_tE19Flash_kernel_traitsILi256ELi64ELi64ELi8ES3_EELb1ELb1ELb0ELb0ELb0ELb1ELb0EEEvNS_16Flash_bwd_paramsE:
.text._ZN5flash44flash_bwd_dq_dk_dv_loop_seqk_parallel_kernelI23Flash_bwd_kernel_traitsILi256ELi64ELi64ELi8ELi4ELi2ELi2ELb0ELb0EN7cutlass10bfloat16_tE19Flash_kernel_traitsILi256ELi64ELi64ELi8ES3_EELb1ELb1ELb0ELb0ELb0ELb1ELb0EEEvNS_16Flash_bwd_paramsE:
        /* <DEDUP_REMOVED lines=12> */
[----:B------:R-:W2:Y:S01]  /*00c0*/  S2UR UR56, SR_CTAID.Z ;  /* 0x00000000003879c3 */ /* 0x000ea20000002700 */
[----:B------:R-:W-:Y:S01]  /*00d0*/  UMOV UR5, 0x400 ;  /* 0x0000040000057882 */ /* 0x000fe20000000000 */
[----:B------:R-:W-:Y:S01]  /*00e0*/  IMAD.MOV.U32 R210, RZ, RZ, 0x20 ;  /* 0x00000020ffd27424 */ /* 0x000fe200078e00ff */
[----:B------:R-:W-:Y:S01]  /*00f0*/  UMOV UR59, 0xffff8000 ;  /* 0xffff8000003b7882 */ /* 0x000fe20000000000 */
[----:B------:R-:W-:Y:S02]  /*0100*/  IMAD.MOV.U32 R215, RZ, RZ, 0x40 ;  /* 0x00000040ffd77424 */ /* 0x000fe400078e00ff */
[----:B------:R-:W-:Y:S02]  /*0110*/  IMAD.MOV.U32 R236, RZ, RZ, -0x10 ;  /* 0xfffffff0ffec7424 */ /* 0x000fe400078e00ff */
[----:B------:R-:W3:Y:S08]  /*0120*/  S2UR UR4, SR_CgaCtaId ;  /* 0x00000000000479c3 */ /* 0x000ef00000008800 */
[----:B------:R-:W4:Y:S01]  /*0130*/  S2UR UR46, SR_CTAID.Y ;  /* 0x00000000002e79c3 */ /* 0x000f220000002600 */
[----:B--2---:R-:W-:Y:S01]  /*0140*/  USHF.R.S32.HI UR6, URZ, 0x1f, UR56 ;  /* 0x0000001f3f067899 */ /* 0x004fe20008011438 */
[----:B-1----:R-:W-:Y:S01]  /*0150*/  SHF.R.S32.HI R2, RZ, 0x1f, R8 ;  /* 0x0000001fff027819 */ /* 0x002fe20000011408 */
[----:B---3--:R-:W-:-:S03]  /*0160*/  ULEA UR4, UR4, UR5, 0x18 ;  /* 0x0000000504047291 */ /* 0x008fc6000f8ec03f */
        /* <DEDUP_REMOVED lines=48> */
[C---:B------:R-:W-:Y:S01]  /*0470*/  LOP3.LUT R3, R0.reuse, 0x10, R2, 0xf8, !PT ;  /* 0x0000001000037812 */ /* 0x040fe200078ef802 */
[----:B------:R-:W-:Y:S01]  /*0480*/  IMAD R2, R245, 0x800, R214 ;  /* 0x00000800f5027824 */ /* 0x000fe200078e02d6 */
[--C-:B------:R-:W-:Y:S02]  /*0490*/  LOP3.LUT R209, R0, 0x8, R13.reuse, 0xf8, !PT ;  /* 0x0000000800d17812 */ /* 0x100fe400078ef80d */
[----:B------:R-:W-:Y:S02]  /*04a0*/  SHF.R.U32.HI R0, RZ, 0x3, R0 ;  /* 0x00000003ff007819 */ /* 0x000fe40000011600 */
[----:B------:R-:W-:Y:S02]  /*04b0*/  LOP3.LUT R3, R3, 0x8, R13, 0xf8, !PT ;  /* 0x0000000803037812 */ /* 0x000fe400078ef80d */
[----:B------:R-:W-:Y:S02]  /*04c0*/  LOP3.LUT R4, R6, 0x1, RZ, 0xc0, !PT ;  /* 0x0000000106047812 */ /* 0x000fe400078ec0ff */
[----:B------:R-:W-:-:S02]  /*04d0*/  LOP3.LUT R209, R209, R0, RZ, 0x3c, !PT ;  /* 0x00000000d1d17212 */ /* 0x000fc400078e3cff */
[----:B------:R-:W-:Y:S01]  /*04e0*/  LOP3.LUT R214, R214, R3, R0, 0xf6, !PT ;  /* 0x00000003d6d67212 */ /* 0x000fe200078ef600 */
[----:B------:R-:W-:Y:S01]  /*04f0*/  IMAD.SHL.U32 R3, R6, 0x40, RZ ;  /* 0x0000004006037824 */ /* 0x000fe200078e00ff */
[C---:B------:R-:W-:Y:S01]  /*0500*/  LOP3.LUT P4, RZ, R5.reuse, 0x2, RZ, 0xc0, !PT ;  /* 0x0000000205ff7812 */ /* 0x040fe2000788c0ff */
[----:B------:R-:W-:Y:S01]  /*0510*/  IMAD.IADD R209, R2, 0x1, R209 ;  /* 0x0000000102d17824 */ /* 0x000fe200078e02d1 */
[----:B------:R-:W-:Y:S02]  /*0520*/  LOP3.LUT P3, RZ, R5, 0x4, RZ, 0xc0, !PT ;  /* 0x0000000405ff7812 */ /* 0x000fe4000786c0ff */
[----:B------:R-:W-:Y:S01]  /*0530*/  ISETP.NE.U32.AND P0, PT, R4, 0x1, PT ;  /* 0x000000010400780c */ /* 0x000fe20003f05070 */
[----:B------:R-:W-:Y:S01]  /*0540*/  IMAD.SHL.U32 R4, R15, 0x2, RZ ;  /* 0x000000020f047824 */ /* 0x000fe200078e00ff */
[----:B------:R-:W-:Y:S02]  /*0550*/  SHF.R.S32.HI R0, RZ, 0x6, R16 ;  /* 0x00000006ff007819 */ /* 0x000fe40000011410 */
[----:B------:R-:W-:Y:S01]  /*0560*/  LOP3.LUT R5, R11, 0xfffffff8, RZ, 0xc0, !PT ;  /* 0xfffffff80b057812 */ /* 0x000fe200078ec0ff */
[----:B------:R-:W-:Y:S01]  /*0570*/  IMAD R9, R247, 0x400, R4 ;  /* 0x00000400f7097824 */ /* 0x000fe200078e0204 */
[----:B------:R-:W-:Y:S01]  /*0580*/  R2P PR, R6, 0x6 ;  /* 0x0000000606007804 */ /* 0x000fe20000000000 */
[----:B------:R-:W-:Y:S01]  /*0590*/  IMAD R248, R0, 0x200, R8 ;  /* 0x0000020000f87824 */ /* 0x000fe200078e0208 */
[----:B------:R-:W-:Y:S01]  /*05a0*/  SEL R210, R210, 0xffffffe0, !P4 ;  /* 0xffffffe0d2d27807 */ /* 0x000fe20006000000 */
[----:B------:R-:W-:Y:S01]  /*05b0*/  IMAD.SHL.U32 R2, R0, 0x8, RZ ;  /* 0x0000000800027824 */ /* 0x000fe200078e00ff */
[----:B------:R-:W-:Y:S01]  /*05c0*/  LOP3.LUT R0, R3, 0x1c0, RZ, 0xc0, !PT ;  /* 0x000001c003007812 */ /* 0x000fe200078ec0ff */
[----:B------:R-:W-:Y:S01]  /*05d0*/  IMAD.SHL.U32 R6, R245, 0x20, RZ ;  /* 0x00000020f5067824 */ /* 0x000fe200078e00ff */
[----:B------:R-:W-:Y:S01]  /*05e0*/  LEA R209, R209, UR4, 0x1 ;  /* 0x00000004d1d17c11 */ /* 0x000fe2000f8e08ff */
[----:B------:R-:W-:Y:S01]  /*05f0*/  IMAD.IADD R7, R12, 0x1, -R5 ;  /* 0x000000010c077824 */ /* 0x000fe200078e0a05 */
[----:B------:R-:W-:Y:S01]  /*0600*/  LOP3.LUT R2, R2, 0x18, RZ, 0xc0, !PT ;  /* 0x0000001802027812 */ /* 0x000fe200078ec0ff */
[----:B------:R-:W-:Y:S01]  /*0610*/  IMAD.SHL.U32 R5, R14, 0x20, RZ ;  /* 0x000000200e057824 */ /* 0x000fe200078e00ff */
[----:B------:R-:W-:Y:S01]  /*0620*/  LOP3.LUT R6, R0, 0x20, R6, 0xf8, !PT ;  /* 0x0000002000067812 */ /* 0x000fe200078ef806 */
[----:B------:R-:W-:Y:S01]  /*0630*/  IMAD.SHL.U32 R7, R7, 0x40, RZ ;  /* 0x0000004007077824 */ /* 0x000fe200078e00ff */
[----:B------:R-:W-:Y:S01]  /*0640*/  SHF.R.U32.HI R3, RZ, 0x3, R0 ;  /* 0x00000003ff037819 */ /* 0x000fe20000011600 */
[----:B------:R-:W-:Y:S01]  /*0650*/  IMAD R4, R218, 0x400, R4 ;  /* 0x00000400da047824 */ /* 0x000fe200078e0204 */
[----:B------:R-:W-:Y:S01]  /*0660*/  LOP3.LUT R10, R2, 0x20, R5, 0xf8, !PT ;  /* 0x00000020020a7812 */ /* 0x000fe200078ef805 */
[----:B------:R-:W-:Y:S01]  /*0670*/  IMAD.SHL.U32 R5, R14, 0x8, RZ ;  /* 0x000000080e057824 */ /* 0x000fe200078e00ff */
[----:B------:R-:W-:Y:S01]  /*0680*/  LOP3.LUT R6, R6, R3, RZ, 0x3c, !PT ;  /* 0x0000000306067212 */ /* 0x000fe200078e3cff */
[----:B------:R-:W-:Y:S01]  /*0690*/  IMAD.IADD R210, R210, 0x1, R209 ;  /* 0x00000001d2d27824 */ /* 0x000fe200078e02d1 */
[----:B------:R-:W-:Y:S01]  /*06a0*/  LOP3.LUT R8, R3, R0, R2, 0x1e, !PT ;  /* 0x0000000003087212 */ /* 0x000fe200078e1e02 */
[----:B------:R-:W-:Y:S01]  /*06b0*/  IMAD.SHL.U32 R0, R11, 0x40, RZ ;  /* 0x000000400b007824 */ /* 0x000fe200078e00ff */
[----:B------:R-:W-:Y:S01]  /*06c0*/  LOP3.LUT R3, R7, 0x1c0, RZ, 0xc0, !PT ;  /* 0x000001c007037812 */ /* 0x000fe200078ec0ff */
[----:B------:R-:W-:Y:S01]  /*06d0*/  IMAD.IADD R6, R9, 0x1, R6 ;  /* 0x0000000109067824 */ /* 0x000fe200078e0206 */
[----:B------:R-:W-:Y:S01]  /*06e0*/  SEL R215, R215, 0xffffffc0, !P3 ;  /* 0xffffffc0d7d77807 */ /* 0x000fe20005800000 */
[----:B------:R-:W-:Y:S01]  /*06f0*/  IMAD.IADD R8, R4, 0x1, R8 ;  /* 0x0000000104087824 */ /* 0x000fe200078e0208 */
[----:B------:R-:W-:-:S02]  /*0700*/  SHF.R.U32.HI R2, RZ, 0x3, R3 ;  /* 0x00000003ff027819 */ /* 0x000fc40000011603 */
[----:B------:R-:W-:Y:S01]  /*0710*/  LOP3.LUT R5, R3, 0x8, R5, 0xf8, !PT ;  /* 0x0000000803057812 */ /* 0x000fe200078ef805 */
[C---:B------:R-:W-:Y:S01]  /*0720*/  IMAD.IADD R212, R215.reuse, 0x1, R209 ;  /* 0x00000001d7d47824 */ /* 0x040fe200078e02d1 */
[----:B------:R-:W-:Y:S01]  /*0730*/  LOP3.LUT R0, R0, 0xfffffe00, RZ, 0xc0, !PT ;  /* 0xfffffe0000007812 */ /* 0x000fe200078ec0ff */
[----:B------:R-:W-:Y:S01]  /*0740*/  IMAD.IADD R211, R215, 0x1, R210 ;  /* 0x00000001d7d37824 */ /* 0x000fe200078e02d2 */
[----:B------:R-:W-:Y:S02]  /*0750*/  LOP3.LUT R3, R2, R10, R3, 0x1e, !PT ;  /* 0x0000000a02037212 */ /* 0x000fe400078e1e03 */
[----:B------:R-:W-:Y:S01]  /*0760*/  LOP3.LUT R2, R5, R2, RZ, 0x3c, !PT ;  /* 0x0000000205027212 */ /* 0x000fe200078e3cff */
[--C-:B------:R-:W-:Y:S01]  /*0770*/  IMAD R4, R247, 0x400, R0.reuse ;  /* 0x00000400f7047824 */ /* 0x100fe200078e0200 */
[----:B------:R-:W-:Y:S01]  /*0780*/  LOP3.LUT R223, R3, R0, RZ, 0xfc, !PT ;  /* 0x0000000003df7212 */ /* 0x000fe200078efcff */
[----:B------:R-:W-:Y:S01]  /*0790*/  IMAD R218, R218, 0x400, R0 ;  /* 0x00000400dada7824 */ /* 0x000fe200078e0200 */
[----:B------:R-:W-:Y:S01]  /*07a0*/  LEA R234, R6, UR4, 0x1 ;  /* 0x0000000406ea7c11 */ /* 0x000fe2000f8e08ff */
[----:B------:R-:W-:Y:S01]  /*07b0*/  IMAD.IADD R222, R4, 0x1, R2 ;  /* 0x0000000104de7824 */ /* 0x000fe200078e0202 */
[----:B------:R-:W-:Y:S01]  /*07c0*/  SEL R236, R236, 0x10, !P0 ;  /* 0x00000010ecec7807 */ /* 0x000fe20004000000 */
[----:B------:R-:W-:Y:S01]  /*07d0*/  IMAD.IADD R218, R2, 0x1, R218 ;  /* 0x0000000102da7824 */ /* 0x000fe200078e02da */
[----:B------:R-:W-:Y:S01]  /*07e0*/  SHF.R.S32.HI R229, RZ, 0x2, R229 ;  /* 0x00000002ffe57819 */ /* 0x000fe200000114e5 */
[----:B------:R-:W-:Y:S01]  /*07f0*/  IMAD.U32 R2, RZ, RZ, UR6 ;  /* 0x00000006ff027e24 */ /* 0x000fe2000f8e00ff */
[----:B------:R-:W-:Y:S01]  /*0800*/  USHF.R.S32.HI UR6, URZ, 0x1f, UR46 ;  /* 0x0000001f3f067899 */ /* 0x000fe2000801142e */
[----:B------:R-:W-:Y:S01]  /*0810*/  IMAD.U32 R0, RZ, RZ, UR5 ;  /* 0x00000005ff007e24 */ /* 0x000fe2000f8e00ff */
[----:B------:R-:W-:Y:S01]  /*0820*/  USHF.R.S32.HI UR5, URZ, 0x1f, UR56 ;  /* 0x0000001f3f057899 */ /* 0x000fe20008011438 */
[----:B------:R-:W-:Y:S01]  /*0830*/  LEA R214, R214, UR4, 0x1 ;  /* 0x00000004d6d67c11 */ /* 0x000fe2000f8e08ff */
[----:B------:R-:W-:-:S02]  /*0840*/  VIADD R235, R234, 0x20 ;  /* 0x00000020eaeb7836 */ /* 0x000fc40000000000 */
[----:B------:R-:W-:Y:S01]  /*0850*/  IMAD.U32 R0, RZ, RZ, UR6 ;  /* 0x00000006ff007e24 */ /* 0x000fe2000f8e00ff */
[----:B------:R-:W-:Y:S01]  /*0860*/  UIADD3 UR6, UR4, 0x18000, URZ ;  /* 0x0001800004067890 */ /* 0x000fe2000fffe03f */
[----:B------:R-:W-:Y:S01]  /*0870*/  IMAD.U32 R0, RZ, RZ, UR5 ;  /* 0x00000005ff007e24 */ /* 0x000fe2000f8e00ff */
[----:B------:R-:W-:Y:S01]  /*0880*/  UIADD3 UR5, UR4, 0x28000, URZ ;  /* 0x0002800004057890 */ /* 0x000fe2000fffe03f */
[C---:B------:R-:W-:Y:S02]  /*0890*/  @P1 VIADD R235, R234.reuse, 0xffffffe0 ;  /* 0xffffffe0eaeb1836 */ /* 0x040fe40000000000 */
[----:B------:R-:W-:Y:S01]  /*08a0*/  IMAD.IADD R237, R234, 0x1, R236 ;  /* 0x00000001eaed7824 */ /* 0x000fe200078e02ec */
[----:B------:R-:W-:Y:S01]  /*08b0*/  LEA R242, R8, UR6, 0x1 ;  /* 0x0000000608f27c11 */ /* 0x000fe2000f8e08ff */
[----:B------:R-:W-:Y:S01]  /*08c0*/  IMAD R229, R247, 0x10, R229 ;  /* 0x00000010f7e57824 */ /* 0x000fe200078e02e5 */
[----:B------:R-:W-:Y:S01]  /*08d0*/  LEA R218, R218, UR5, 0x1 ;  /* 0x00000005dada7c11 */ /* 0x000fe2000f8e08ff */
[----:B------:R-:W-:Y:S01]  /*08e0*/  IMAD.IADD R215, R215, 0x1, R214 ;  /* 0x00000001d7d77824 */ /* 0x000fe200078e02d6 */
[----:B------:R-:W-:Y:S01]  /*08f0*/  ULDC.64 UR6, c[0x0][0x208] ;  /* 0x0000820000067ab9 */ /* 0x000fe20000000a00 */
[----:B------:R-:W-:-:S02]  /*0900*/  VIADD R243, R242, 0x40 ;  /* 0x00000040f2f37836 */ /* 0x000fc40000000000 */
[----:B------:R-:W-:Y:S02]  /*0910*/  @P2 VIADD R243, R242, 0xffffffc0 ;  /* 0xffffffc0f2f32836 */ /* 0x000fe40000000000 */
[----:B------:R-:W-:-:S07]  /*0920*/  IMAD.IADD R236, R236, 0x1, R235 ;  /* 0x00000001ecec7824 */ /* 0x000fce00078e02eb */
.L_x_872:
        /* <DEDUP_REMOVED lines=67> */
.L_x_838:
        /* <DEDUP_REMOVED lines=13> */
[----:B------:R-:W-:Y:S01]  /*0e30*/  UIMAD UR8, UR57, UR8, URZ ;  /* 0x00000008390872a4 */ /* 0x000fe2000f8e023f */
[----:B------:R-:W-:Y:S01]  /*0e40*/  ULDC UR58, c[0x0][0x2d4] ;  /* 0x0000b500003a7ab9 */ /* 0x000fe20000000800 */
[----:B------:R-:W-:Y:S02]  /*0e50*/  UIADD3 UR16, UR19, 0x3f, URZ ;  /* 0x0000003f13107890 */ /* 0x000fe4000fffe03f */
[----:B------:R-:W-:Y:S02]  /*0e60*/  UIMAD UR34, UR46, UR9, UR8 ;  /* 0x000000092e2272a4 */ /* 0x000fe4000f8e0208 */
[----:B------:R-:W-:Y:S01]  /*0e70*/  USHF.R.S32.HI UR18, URZ, 0x1f, UR58 ;  /* 0x0000001f3f127899 */ /* 0x000fe2000801143a */
[----:B------:R-:W-:Y:S01]  /*0e80*/  @!UP1 ULDC.64 UR8, c[0x0][0x418] ;  /* 0x0001060000089ab9 */ /* 0x000fe20000000a00 */
[----:B------:R-:W-:Y:S02]  /*0e90*/  ULDC.64 UR32, c[0x0][0x240] ;  /* 0x0000900000207ab9 */ /* 0x000fe40000000a00 */
[----:B------:R-:W-:Y:S01]  /*0ea0*/  UIMAD UR18, UR18, UR46, URZ ;  /* 0x0000002e121272a4 */ /* 0x000fe2000f8e023f */
[----:B------:R-:W-:Y:S01]  /*0eb0*/  ULDC UR61, c[0x0][0x2dc] ;  /* 0x0000b700003d7ab9 */ /* 0x000fe20000000800 */
[----:B------:R-:W-:Y:S01]  /*0ec0*/  ULDC UR60, c[0x0][0x270] ;  /* 0x00009c00003c7ab9 */ /* 0x000fe20000000800 */
[----:B-1----:R-:W-:Y:S01]  /*0ed0*/  IABS R5, R6 ;  /* 0x0000000600057213 */ /* 0x002fe20000000000 */
[----:B------:R-:W-:Y:S01]  /*0ee0*/  USHF.R.S32.HI UR17, URZ, 0x1f, UR16 ;  /* 0x0000001f3f117899 */ /* 0x000fe20008011410 */
[----:B------:R-:W-:Y:S01]  /*0ef0*/  ISETP.NE.AND P3, PT, R6, RZ, PT ;  /* 0x000000ff0600720c */ /* 0x000fe20003f65270 */
[----:B------:R-:W-:Y:S01]  /*0f00*/  @!UP1 UIMAD.WIDE.U32 UR40, UR46, UR8, URZ ;  /* 0x000000082e2892a5 */ /* 0x000fe2000f8e003f */
[----:B------:R-:W1:Y:S01]  /*0f10*/  I2F.RP R2, R5 ;  /* 0x0000000500027306 */ /* 0x000e620000209400 */
[----:B------:R-:W-:Y:S01]  /*0f20*/  ULDC.U8 UR29, c[0x0][0x480] ;  /* 0x00012000001d7ab9 */ /* 0x000fe20000000000 */
[----:B------:R-:W-:-:S02]  /*0f30*/  UIMAD.WIDE.U32 UR20, UR5, UR32, URZ ;  /* 0x00000020051472a5 */ /* 0x000fc4000f8e003f */
[----:B--2---:R-:W-:Y:S02]  /*0f40*/  UIMAD.WIDE.U32 UR30, UR14, UR12, URZ ;  /* 0x0000000c0e1e72a5 */ /* 0x004fe4000f8e003f */
[----:B------:R-:W-:Y:S02]  /*0f50*/  UIMAD UR26, UR5, UR33, URZ ;  /* 0x00000021051a72a4 */ /* 0x000fe4000f8e023f */
[----:B------:R-:W-:Y:S02]  /*0f60*/  UIMAD UR50, UR14, UR13, UR31 ;  /* 0x0000000d0e3272a4 */ /* 0x000fe4000f8e021f */
[----:B------:R-:W-:Y:S01]  /*0f70*/  USHF.L.U32 UR14, UR46, 0x7, URZ ;  /* 0x000000072e0e7899 */ /* 0x000fe2000800063f */
[----:B------:R-:W-:Y:S01]  /*0f80*/  @UP1 ULDC.64 UR12, c[0x0][0x420] ;  /* 0x00010800000c1ab9 */ /* 0x000fe20000000a00 */
[----:B------:R-:W-:Y:S01]  /*0f90*/  UIMAD UR18, UR57, UR58, UR18 ;  /* 0x0000003a391272a4 */ /* 0x000fe2000f8e0212 */
[----:B-1----:R-:W1:Y:S01]  /*0fa0*/  MUFU.RCP R2, R2 ;  /* 0x0000000200027308 */ /* 0x002e620000001000 */
[----:B------:R-:W-:-:S02]  /*0fb0*/  @UP1 UIMAD.WIDE.U32 UR42, UR5, UR12, URZ ;  /* 0x0000000c052a12a5 */ /* 0x000fc4000f8e003f */
[----:B------:R-:W-:Y:S02]  /*0fc0*/  @!UP1 UIMAD UR12, UR57, UR8, URZ ;  /* 0x00000008390c92a4 */ /* 0x000fe4000f8e023f */
[----:B------:R-:W-:Y:S02]  /*0fd0*/  USEL UR36, UR14, URZ, UP2 ;  /* 0x0000003f0e247287 */ /* 0x000fe40009000000 */
[----:B------:R-:W-:Y:S02]  /*0fe0*/  @!UP1 UIMAD UR39, UR46, UR9, UR12 ;  /* 0x000000092e2792a4 */ /* 0x000fe4000f8e020c */
[----:B------:R-:W-:Y:S02]  /*0ff0*/  UIMAD.WIDE UR8, UR61, UR60, URZ ;  /* 0x0000003c3d0872a5 */ /* 0x000fe4000f8e023f */
[----:B------:R-:W-:Y:S02]  /*1000*/  UIMAD.WIDE.U32 UR14, UR46, UR58, URZ ;  /* 0x0000003a2e0e72a5 */ /* 0x000fe4000f8e003f */
[----:B------:R-:W-:-:S02]  /*1010*/  UISETP.NE.AND UP4, UPT, UR29, URZ, UPT ;  /* 0x0000003f1d00728c */ /* 0x000fc4000bf85270 */
[----:B------:R-:W-:Y:S01]  /*1020*/  ULEA.HI UR29, UR17, UR16, URZ, 0x6 ;  /* 0x00000010111d7291 */ /* 0x000fe2000f8f303f */
[----:B-1----:R-:W-:Y:S01]  /*1030*/  VIADD R2, R2, 0xffffffe ;  /* 0x0ffffffe02027836 */ /* 0x002fe20000000000 */
[----:B------:R-:W-:Y:S02]  /*1040*/  UIADD3 UR45, UR25, UR34, URZ ;  /* 0x00000022192d7290 */ /* 0x000fe4000fffe03f */
[----:B------:R-:W-:Y:S01]  /*1050*/  USEL UR54, UR24, UR20, !UP1 ;  /* 0x0000001418367287 */ /* 0x000fe2000c800000 */
[----:B------:R-:W1:Y:S01]  /*1060*/  F2I.FTZ.U32.TRUNC.NTZ R3, R2 ;  /* 0x0000000200037305 */ /* 0x000e62000021f000 */
[----:B------:R-:W-:Y:S02]  /*1070*/  @UP1 UIADD3 UR45, UR21, UR26, URZ ;  /* 0x0000001a152d1290 */ /* 0x000fe4000fffe03f */
[----:B------:R-:W-:Y:S02]  /*1080*/  UIMAD.WIDE.U32 UR24, UR8, UR14, URZ ;  /* 0x0000000e081872a5 */ /* 0x000fe4000f8e003f */
[----:B------:R-:W-:-:S02]  /*1090*/  UIMAD UR21, UR9, UR14, URZ ;  /* 0x0000000e091572a4 */ /* 0x000fc4000f8e023f */
[----:B------:R-:W-:Y:S02]  /*10a0*/  UIADD3 UR18, UR15, UR18, URZ ;  /* 0x000000120f127290 */ /* 0x000fe4000fffe03f */
[----:B------:R-:W-:Y:S02]  /*10b0*/  UIMAD.WIDE.U32 UR14, UR8, UR5, URZ ;  /* 0x00000005080e72a5 */ /* 0x000fe4000f8e003f */
[----:B------:R-:W-:Y:S02]  /*10c0*/  UISETP.NE.AND UP0, UPT, UR37, -0x1, UPT ;  /* 0xffffffff2500788c */ /* 0x000fe4000bf05270 */
[----:B------:R-:W-:Y:S01]  /*10d0*/  ULOP3.LUT UR20, UR29, 0xffffffc0, URZ, 0xc0, !UPT ;  /* 0xffffffc01d147892 */ /* 0x000fe2000f8ec03f */
[----:B-1----:R-:W-:Y:S01]  /*10e0*/  IMAD.MOV R0, RZ, RZ, -R3 ;  /* 0x000000ffff007224 */ /* 0x002fe200078e0a03 */
[----:B------:R-:W-:Y:S01]  /*10f0*/  @UP1 UIMAD UR48, UR5, UR13, UR43 ;  /* 0x0000000d053012a4 */ /* 0x000fe2000f8e022b */
[----:B------:R-:W-:Y:S01]  /*1100*/  IMAD.MOV.U32 R2, RZ, RZ, RZ ;  /* 0x000000ffff027224 */ /* 0x000fe200078e00ff */
[----:B------:R-:W-:Y:S01]  /*1110*/  USHF.L.U64.HI UR12, UR46, 0x7, UR57 ;  /* 0x000000072e0c7899 */ /* 0x000fe20008010239 */
[----:B------:R-:W-:Y:S01]  /*1120*/  IMAD R0, R0, R5, RZ ;  /* 0x0000000500007224 */ /* 0x000fe200078e02ff */
[----:B------:R-:W-:-:S02]  /*1130*/  UIMAD UR18, UR8, UR18, UR21 ;  /* 0x00000012081272a4 */ /* 0x000fc4000f8e0215 */
[----:B------:R-:W-:Y:S01]  /*1140*/  USEL UR55, UR24, UR14, !UP1 ;  /* 0x0000000e18377287 */ /* 0x000fe2000c800000 */
[----:B------:R-:W-:Y:S01]  /*1150*/  IMAD.HI.U32 R0, R3, R0, R2 ;  /* 0x0000000003007227 */ /* 0x000fe200078e0002 */
[----:B------:R-:W-:Y:S01]  /*1160*/  MOV R2, R4 ;  /* 0x0000000400027202 */ /* 0x000fe20000000f00 */
[----:B------:R-:W-:Y:S01]  /*1170*/  ULDC.U8 UR13, c[0x0][0x3d8] ;  /* 0x0000f600000d7ab9 */ /* 0x000fe20000000000 */
[----:B------:R-:W-:Y:S02]  /*1180*/  UIADD3 UR14, UR20, -0x40, URZ ;  /* 0xffffffc0140e7890 */ /* 0x000fe4000fffe03f */
[----:B------:R-:W-:Y:S01]  /*1190*/  UISETP.NE.AND UP3, UPT, UR13, URZ, UPT ;  /* 0x0000003f0d00728c */ /* 0x000fe2000bf65270 */
[----:B------:R-:W-:Y:S01]  /*11a0*/  IMAD.HI.U32 R0, R0, R2, RZ ;  /* 0x0000000200007227 */ /* 0x000fe200078e00ff */
[----:B------:R-:W-:Y:S02]  /*11b0*/  USEL UR38, UR12, URZ, UP2 ;  /* 0x0000003f0c267287 */ /* 0x000fe40009000000 */
[----:B------:R-:W-:Y:S01]  /*11c0*/  UIMAD UR21, UR9, UR5, URZ ;  /* 0x00000005091572a4 */ /* 0x000fe2000f8e023f */
[----:B------:R-:W-:Y:S01]  /*11d0*/  IMAD.MOV R3, RZ, RZ, -R0 ;  /* 0x000000ffff037224 */ /* 0x000fe200078e0a00 */
[----:B------:R-:W-:-:S02]  /*11e0*/  UIADD3 UR47, UR25, UR18, URZ ;  /* 0x00000012192f7290 */ /* 0x000fc4000fffe03f */
[----:B------:R-:W-:Y:S01]  /*11f0*/  USHF.R.S32.HI UR31, URZ, 0x1f, UR14 ;  /* 0x0000001f3f1f7899 */ /* 0x000fe2000801140e */
[C---:B------:R-:W-:Y:S01]  /*1200*/  IMAD R2, R5.reuse, R3, R2 ;  /* 0x0000000305027224 */ /* 0x040fe200078e0202 */
[----:B------:R-:W-:Y:S02]  /*1210*/  UIADD3 UR18, UP2, UR14, UR36, URZ ;  /* 0x000000240e127290 */ /* 0x000fe4000ff5e03f */
[----:B------:R-:W-:Y:S02]  /*1220*/  @UP0 UIADD3 UR23, UR22, UR37, URZ ;  /* 0x0000002516170290 */ /* 0x000fe4000fffe03f */
[----:B------:R-:W-:Y:S01]  /*1230*/  ISETP.GT.U32.AND P1, PT, R5, R2, PT ;  /* 0x000000020500720c */ /* 0x000fe20003f24070 */
[----:B------:R-:W-:Y:S02]  /*1240*/  @UP1 UIADD3 UR47, UR15, UR21, URZ ;  /* 0x000000150f2f1290 */ /* 0x000fe4000fffe03f */
[----:B------:R-:W-:Y:S02]  /*1250*/  UIADD3.X UR15, UR31, UR38, URZ, UP2, !UPT ;  /* 0x000000261f0f7290 */ /* 0x000fe400097fe43f */
[----:B------:R-:W-:Y:S01]  /*1260*/  UIMAD UR9, UR9, UR18, URZ ;  /* 0x00000012090972a4 */ /* 0x000fe2000f8e023f */
[----:B------:R-:W-:Y:S01]  /*1270*/  @UP0 ULDC.64 UR12, c[0x0][0x248] ;  /* 0x00009200000c0ab9 */ /* 0x000fe20000000a00 */
[----:B------:R-:W-:-:S02]  /*1280*/  @!UP1 UIADD3 UR48, UR41, UR39, URZ ;  /* 0x0000002729309290 */ /* 0x000fc4000fffe03f */
[----:B------:R-:W-:Y:S02]  /*1290*/  @UP0 UIMAD.WIDE.U32 UR24, UR23, UR12, URZ ;  /* 0x0000000c171802a5 */ /* 0x000fe4000f8e003f */
[----:B------:R-:W-:Y:S02]  /*12a0*/  @UP0 UIMAD UR26, UR23, UR13, URZ ;  /* 0x0000000d171a02a4 */ /* 0x000fe4000f8e023f */
[----:B------:R-:W-:Y:S01]  /*12b0*/  @!P1 IMAD.IADD R2, R2, 0x1, -R5 ;  /* 0x0000000102029824 */ /* 0x000fe200078e0a05 */
[----:B------:R-:W-:Y:S01]  /*12c0*/  ULDC UR34, c[0x0][0x2c4] ;  /* 0x0000b10000227ab9 */ /* 0x000fe20000000800 */
[----:B------:R-:W-:Y:S01]  /*12d0*/  UIMAD UR23, UR8, UR15, UR9 ;  /* 0x0000000f081772a4 */ /* 0x000fe2000f8e0209 */
[----:B------:R-:W-:Y:S01]  /*12e0*/  @!P1 IADD3 R0, R0, 0x1, RZ ;  /* 0x0000000100009810 */ /* 0x000fe20007ffe0ff */
[----:B------:R-:W-:Y:S01]  /*12f0*/  UIMAD.WIDE.U32 UR38, UR8, UR18, URZ ;  /* 0x00000012082672a5 */ /* 0x000fe2000f8e003f */
[----:B------:R-:W-:Y:S01]  /*1300*/  ISETP.GE.U32.AND P0, PT, R2, R5, PT ;  /* 0x000000050200720c */ /* 0x000fe20003f06070 */
[----:B------:R-:W-:Y:S01]  /*1310*/  @UP3 UIMAD UR8, UR46, UR34, URZ ;  /* 0x000000222e0832a4 */ /* 0x000fe2000f8e023f */
[----:B------:R-:W-:Y:S01]  /*1320*/  LOP3.LUT R2, R6, UR56, RZ, 0x3c, !PT ;  /* 0x0000003806027c12 */ /* 0x000fe2000f8e3cff */
[----:B------:R-:W-:Y:S01]  /*1330*/  @UP0 UIADD3 UR27, UR22, UR37, URZ ;  /* 0x00000025161b0290 */ /* 0x000fe2000fffe03f */
[----:B------:R-:W-:Y:S01]  /*1340*/  PLOP3.LUT P1, PT, PT, PT, UP0, 0x80, 0x0 ;  /* 0x000000000000781c */ /* 0x000fe20003f2f008 */
[----:B------:R-:W-:Y:S01]  /*1350*/  @UP0 ULDC.64 UR16, c[0x0][0x250] ;  /* 0x0000940000100ab9 */ /* 0x000fe20000000a00 */
[----:B------:R-:W-:Y:S01]  /*1360*/  ISETP.GE.AND P2, PT, R2, RZ, PT ;  /* 0x000000ff0200720c */ /* 0x000fe20003f46270 */
[----:B------:R-:W-:-:S02]  /*1370*/  @UP3 USEL UR9, UR8, UR5, !UP1 ;  /* 0x0000000508093287 */ /* 0x000fc4000c800000 */
[----:B------:R-:W-:Y:S01]  /*1380*/  @UP0 UIMAD.WIDE.U32 UR20, UR27, UR16, URZ ;  /* 0x000000101b1402a5 */ /* 0x000fe2000f8e003f */
[----:B------:R-:W-:Y:S01]  /*1390*/  @UP3 ULDC UR8, c[0x0][0x2e4] ;  /* 0x0000b90000083ab9 */ /* 0x000fe20000000800 */
[----:B------:R-:W-:Y:S02]  /*13a0*/  UIMAD UR49, UR56, UR61, URZ ;  /* 0x0000003d383172a4 */ /* 0x000fe4000f8e023f */
[----:B------:R-:W-:Y:S01]  /*13b0*/  @P0 VIADD R0, R0, 0x1 ;  /* 0x0000000100000836 */ /* 0x000fe20000000000 */
[----:B------:R-:W-:Y:S01]  /*13c0*/  @UP3 UIMAD UR18, UR56, UR8, UR9 ;  /* 0x00000008381232a4 */ /* 0x000fe2000f8e0209 */
[----:B------:R-:W-:Y:S01]  /*13d0*/  PLOP3.LUT P0, PT, PT, PT, UP3, 0x80, 0x0 ;  /* 0x000000000000781c */ /* 0x000fe20003f0f038 */
[----:B------:R-:W-:Y:S01]  /*13e0*/  @UP0 UIMAD UR15, UR27, UR17, URZ ;  /* 0x000000111b0f02a4 */ /* 0x000fe2000f8e023f */
[----:B------:R-:W-:Y:S01]  /*13f0*/  IMAD.MOV.U32 R4, RZ, RZ, R0 ;  /* 0x000000ffff047224 */ /* 0x000fe200078e0000 */
[----:B------:R-:W-:Y:S02]  /*1400*/  @!UP3 UIMAD UR8, UR46, UR60, UR56 ;  /* 0x0000003c2e08b2a4 */ /* 0x000fe4000f8e0238 */
[----:B------:R-:W-:-:S02]  /*1410*/  USEL UR52, UR30, URZ, UP4 ;  /* 0x0000003f1e347287 */ /* 0x000fc4000a000000 */
[----:B------:R-:W-:Y:S01]  /*1420*/  USHF.R.S32.HI UR44, URZ, 0x6, UR29 ;  /* 0x000000063f2c7899 */ /* 0x000fe2000801141d */
[----:B------:R-:W-:Y:S01]  /*1430*/  @!P2 IADD3 R4, -R4, RZ, RZ ;  /* 0x000000ff0404a210 */ /* 0x000fe20007ffe1ff */
[----:B------:R-:W-:Y:S01]  /*1440*/  USEL UR51, UR50, URZ, UP4 ;  /* 0x0000003f32337287 */ /* 0x000fe2000a000000 */
[----:B------:R-:W-:Y:S01]  /*1450*/  @!P3 LOP3.LUT R4, RZ, R6, RZ, 0x33, !PT ;  /* 0x00000006ff04b212 */ /* 0x000fe200078e33ff */
[----:B------:R-:W-:Y:S02]  /*1460*/  @UP0 UIADD3 UR27, UR25, UR26, URZ ;  /* 0x0000001a191b0290 */ /* 0x000fe4000fffe03f */
[----:B------:R-:W-:Y:S02]  /*1470*/  USHF.R.S32.HI UR35, URZ, 0x1f, UR28 ;  /* 0x0000001f3f237899 */ /* 0x000fe4000801141c */
[----:B------:R-:W-:Y:S02]  /*1480*/  USHF.R.S32.HI UR53, URZ, 0x1f, UR49 ;  /* 0x0000001f3f357899 */ /* 0x000fe40008011431 */
[----:B------:R-:W-:-:S02]  /*1490*/  @UP0 UIADD3 UR30, UR21, UR15, URZ ;  /* 0x0000000f151e0290 */ /* 0x000fc4000fffe03f */
        /* <DEDUP_REMOVED lines=17> */
.L_x_840:
        /* <DEDUP_REMOVED lines=13> */
.L_x_841:
        /* <DEDUP_REMOVED lines=11> */
.L_x_842:
[----:B------:R-:W-:-:S04]  /*1730*/  UIMAD UR5, UR46, UR60, UR56 ;  /* 0x0000003c2e0572a4 */ /* 0x000fc8000f8e0238 */
[----:B------:R-:W-:-:S12]  /*1740*/  UIMAD UR5, UR5, UR58, URZ ;  /* 0x0000003a050572a4 */ /* 0x000fd8000f8e023f */
.L_x_843:
[----:B------:R-:W1:Y:S01]  /*1750*/  S2R R27, SR_TID.X ;  /* 0x00000000001b7919 */ /* 0x000e620000002100 */
[----:B------:R-:W2:Y:S01]  /*1760*/  LDC.64 R10, c[0x0][0x420] ;  /* 0x00010800ff0a7b82 */ /* 0x000ea20000000a00 */
[----:B------:R-:W-:Y:S01]  /*1770*/  UIADD3 UR36, UR14, UR18, URZ ;  /* 0x000000120e247290 */ /* 0x000fe2000fffe03f */
[----:B------:R-:W-:Y:S01]  /*1780*/  BSSY B1, `(.L_x_839) ;  /* 0x0000806000017945 */ /* 0x000fe20003800000 */
[----:B------:R-:W-:Y:S02]  /*1790*/  USHF.R.S32.HI UR18, URZ, 0x1f, UR56 ;  /* 0x0000001f3f127899 */ /* 0x000fe40008011438 */
[----:B------:R-:W-:Y:S01]  /*17a0*/  UIADD3 UR9, -UR10, UR19, UR28 ;  /* 0x000000130a097290 */ /* 0x000fe2000fffe11c */
[----:B------:R-:W-:Y:S01]  /*17b0*/  ULDC.64 UR20, c[0x0][0x428] ;  /* 0x00010a0000147ab9 */ /* 0x000fe20000000a00 */
[----:B------:R-:W-:Y:S02]  /*17c0*/  UIADD3 UR34, UR14, UR5, URZ ;  /* 0x000000050e227290 */ /* 0x000fe4000fffe03f */
[----:B------:R-:W-:Y:S01]  /*17d0*/  UIMAD UR15, UR61, UR60, URZ ;  /* 0x0000003c3d0f72a4 */ /* 0x000fe2000f8e023f */
[----:B------:R-:W-:Y:S01]  /*17e0*/  ULDC.64 UR24, c[0x0][0x258] ;  /* 0x0000960000187ab9 */ /* 0x000fe20000000a00 */
[----:B------:R-:W-:Y:S01]  /*17f0*/  ULDC.64 UR42, c[0x0][0x478] ;  /* 0x00011e00002a7ab9 */ /* 0x000fe20000000a00 */
[----:B------:R-:W-:Y:S01]  /*1800*/  ULDC.64 UR40, c[0x0][0x210] ;  /* 0x0000840000287ab9 */ /* 0x000fe20000000a00 */
[----:B------:R-:W-:Y:S01]  /*1810*/  UIADD3 UR5, UR44, -0x1, URZ ;  /* 0xffffffff2c057890 */ /* 0x000fe2000fffe03f */
[----:B-1----:R-:W-:-:S04]  /*1820*/  SHF.R.S32.HI R30, RZ, 0x1f, R27 ;  /* 0x0000001fff1e7819 */ /* 0x002fc8000001141b */
[CC--:B------:R-:W-:Y:S02]  /*1830*/  LEA.HI R0, R30.reuse, R27.reuse, RZ, 0x3 ;  /* 0x0000001b1e007211 */ /* 0x0c0fe400078f18ff */
[----:B------:R-:W-:Y:S02]  /*1840*/  LEA.HI R12, R30, R27, RZ, 0x5 ;  /* 0x0000001b1e0c7211 */ /* 0x000fe400078f28ff */
[----:B------:R-:W-:Y:S02]  /*1850*/  LOP3.LUT R2, R0, 0xfffffff8, RZ, 0xc0, !PT ;  /* 0xfffffff800027812 */ /* 0x000fe400078ec0ff */
[----:B------:R-:W-:-:S03]  /*1860*/  SHF.R.S32.HI R0, RZ, 0x3, R0 ;  /* 0x00000003ff007819 */ /* 0x000fc60000011400 */
[----:B------:R-:W-:Y:S01]  /*1870*/  IMAD.IADD R2, R27, 0x1, -R2 ;  /* 0x000000011b027824 */ /* 0x000fe200078e0a02 */
[----:B------:R-:W-:Y:S02]  /*1880*/  SHF.R.S32.HI R15, RZ, 0x1f, R0 ;  /* 0x0000001fff0f7819 */ /* 0x000fe40000011400 */
[----:B------:R-:W-:Y:S01]  /*1890*/  IADD3 R5, P0, R0, UR14, RZ ;  /* 0x0000000e00057c10 */ /* 0x000fe2000ff1e0ff */
[----:B------:R-:W-:Y:S02]  /*18a0*/  IMAD.SHL.U32 R2, R2, 0x8, RZ ;  /* 0x0000000802027824 */ /* 0x000fe400078e00ff */
[C---:B--2---:R-:W-:Y:S01]  /*18b0*/  IMAD R13, R15.reuse, R10, RZ ;  /* 0x0000000a0f0d7224 */ /* 0x044fe200078e02ff */
[----:B------:R-:W-:Y:S02]  /*18c0*/  IADD3.X R6, R15, UR31, RZ, P0, !PT ;  /* 0x0000001f0f067c10 */ /* 0x000fe400087fe4ff */
[----:B------:R-:W-:Y:S01]  /*18d0*/  SHF.R.S32.HI R3, RZ, 0x1f, R2 ;  /* 0x0000001fff037819 */ /* 0x000fe20000011402 */
[----:B------:R-:W-:-:S02]  /*18e0*/  IMAD R13, R0, R11, R13 ;  /* 0x0000000b000d7224 */ /* 0x000fc400078e020d */
[----:B------:R-:W-:Y:S02]  /*18f0*/  IMAD R8, R6, UR32, RZ ;  /* 0x0000002006087c24 */ /* 0x000fe4000f8e02ff */
[----:B------:R-:W-:-:S04]  /*1900*/  IMAD.WIDE.U32 R6, R5, UR32, R2 ;  /* 0x0000002005067c25 */ /* 0x000fc8000f8e0002 */
[----:B------:R-:W-:Y:S01]  /*1910*/  IMAD R5, R5, UR33, R8 ;  /* 0x0000002105057c24 */ /* 0x000fe2000f8e0208 */
[----:B------:R-:W-:-:S04]  /*1920*/  IADD3 R8, P0, R6, UR54, RZ ;  /* 0x0000003606087c10 */ /* 0x000fc8000ff1e0ff */
[----:B------:R-:W-:Y:S01]  /*1930*/  IADD3.X R9, R7, UR45, R5, P0, !PT ;  /* 0x0000002d07097c10 */ /* 0x000fe200087fe405 */
[----:B------:R-:W-:Y:S01]  /*1940*/  IMAD R5, R10, UR31, RZ ;  /* 0x0000001f0a057c24 */ /* 0x000fe2000f8e02ff */
[----:B------:R-:W-:Y:S01]  /*1950*/  IADD3 R6, P0, R2, UR8, RZ ;  /* 0x0000000802067c10 */ /* 0x000fe2000ff1e0ff */
[----:B------:R-:W-:Y:S02]  /*1960*/  ULDC UR8, c[0x0][0x398] ;  /* 0x0000e60000087ab9 */ /* 0x000fe40000000800 */
[----:B------:R-:W-:Y:S01]  /*1970*/  IMAD R5, R11, UR14, R5 ;  /* 0x0000000e0b057c24 */ /* 0x000fe2000f8e0205 */
[----:B------:R-:W-:Y:S01]  /*1980*/  IADD3.X R7, R3, UR48, RZ, P0, !PT ;  /* 0x0000003003077c10 */ /* 0x000fe200087fe4ff */
[----:B------:R-:W-:Y:S02]  /*1990*/  UIADD3 UR8, UR9, -UR8, URZ ;  /* 0x8000000809087290 */ /* 0x000fe4000fffe03f */
[----:B------:R-:W-:Y:S01]  /*19a0*/  USHF.L.U32 UR9, UR15, 0x6, URZ ;  /* 0x000000060f097899 */ /* 0x000fe2000800063f */
[----:B------:R-:W-:Y:S01]  /*19b0*/  IMAD.WIDE.U32 R6, R10, UR14, R6 ;  /* 0x0000000e0a067c25 */ /* 0x000fe2000f8e0006 */
[----:B------:R-:W-:-:S02]  /*19c0*/  UIMAD UR14, UR18, UR20, URZ ;  /* 0x00000014120e72a4 */ /* 0x000fc4000f8e023f */
[----:B------:R-:W-:Y:S01]  /*19d0*/  UIADD3 UR23, UP2, UP1, UR38, UR9, UR49 ;  /* 0x0000000926177290 */ /* 0x000fe2000f95e031 */
[----:B------:R-:W-:Y:S01]  /*19e0*/  IMAD.IADD R7, R7, 0x1, R5 ;  /* 0x0000000107077824 */ /* 0x000fe200078e0205 */
[----:B------:R-:W-:Y:S01]  /*19f0*/  UIMAD UR21, UR56, UR21, UR14 ;  /* 0x00000015381572a4 */ /* 0x000fe2000f8e020e */
[----:B------:R-:W-:Y:S01]  /*1a00*/  IMAD.U32 R5, RZ, RZ, UR20 ;  /* 0x00000014ff057e24 */ /* 0x000fe2000f8e00ff */
[----:B------:R-:W-:Y:S02]  /*1a10*/  UIMAD UR14, UR18, UR24, URZ ;  /* 0x00000018120e72a4 */ /* 0x000fe4000f8e023f */
[----:B------:R-:W-:Y:S01]  /*1a20*/  USHF.R.S32.HI UR18, URZ, 0x1f, UR8 ;  /* 0x0000001f3f127899 */ /* 0x000fe20008011408 */
[----:B------:R-:W-:Y:S01]  /*1a30*/  IMAD.WIDE.U32 R6, R5, UR56, R6 ;  /* 0x0000003805067c25 */ /* 0x000fe2000f8e0006 */
[----:B------:R-:W-:Y:S01]  /*1a40*/  USHF.R.S32.HI UR9, URZ, 0x1f, UR9 ;  /* 0x0000001f3f097899 */ /* 0x000fe20008011409 */
[----:B------:R-:W-:Y:S01]  /*1a50*/  LOP3.LUT R5, R12, 0xffffffe0, RZ, 0xc0, !PT ;  /* 0xffffffe00c057812 */ /* 0x000fe200078ec0ff */
[----:B------:R-:W-:Y:S01]  /*1a60*/  ULEA.HI UR18, UR18, UR8, URZ, 0x6 ;  /* 0x0000000812127291 */ /* 0x000fe2000f8f303f */
[----:B------:R-:W-:Y:S01]  /*1a70*/  SHF.R.S32.HI R12, RZ, 0x5, R12 ;  /* 0x00000005ff0c7819 */ /* 0x000fe2000001140c */
[----:B------:R-:W-:Y:S01]  /*1a80*/  UIADD3.X UR8, UR50, UR9, UR53, UP2, UP1 ;  /* 0x0000000932087290 */ /* 0x000fe200097e2435 */
[----:B------:R-:W-:Y:S01]  /*1a90*/  VIADD R7, R7, UR21 ;  /* 0x0000001507077c36 */ /* 0x000fe20008000000 */
[----:B------:R-:W-:Y:S01]  /*1aa0*/  UIADD3 UR9, UP2, UP1, UR52, UR23, UR55 ;  /* 0x0000001734097290 */ /* 0x000fe2000f95e037 */
[----:B------:R-:W-:Y:S01]  /*1ab0*/  IMAD.IADD R26, R27, 0x1, -R5 ;  /* 0x000000011b1a7824 */ /* 0x000fe200078e0a05 */
[----:B------:R-:W-:Y:S01]  /*1ac0*/  USHF.R.S32.HI UR18, URZ, 0x6, UR18 ;  /* 0x000000063f127899 */ /* 0x000fe20008011412 */
[----:B------:R-:W-:Y:S01]  /*1ad0*/  IMAD.U32 R5, RZ, RZ, UR24 ;  /* 0x00000018ff057e24 */ /* 0x000fe2000f8e00ff */
[----:B------:R-:W-:Y:S01]  /*1ae0*/  UIMAD UR25, UR56, UR25, UR14 ;  /* 0x00000019381972a4 */ /* 0x000fe2000f8e020e */
[----:B------:R-:W-:Y:S01]  /*1af0*/  IMAD R12, R12, UR15, R26 ;  /* 0x0000000f0c0c7c24 */ /* 0x000fe2000f8e021a */
[----:B------:R-:W-:Y:S01]  /*1b00*/  UIADD3.X UR14, UR51, UR8, UR47, UP2, UP1 ;  /* 0x00000008330e7290 */ /* 0x000fe200097e242f */
[----:B------:R-:W-:Y:S01]  /*1b10*/  IMAD.WIDE.U32 R8, R5, UR56, R8 ;  /* 0x0000003805087c25 */ /* 0x000fe2000f8e0008 */
[----:B------:R-:W-:-:S02]  /*1b20*/  UISETP.LT.AND UP1, UPT, URZ, UR18, UPT ;  /* 0x000000123f00728c */ /* 0x000fc4000bf21270 */
[----:B------:R-:W-:Y:S01]  /*1b30*/  IADD3 R5, P0, R12, UR9, RZ ;  /* 0x000000090c057c10 */ /* 0x000fe2000ff1e0ff */
[----:B------:R-:W-:Y:S01]  /*1b40*/  ULDC.64 UR8, c[0x0][0x400] ;  /* 0x0001000000087ab9 */ /* 0x000fe20000000a00 */
[----:B------:R-:W-:Y:S01]  /*1b50*/  USEL UR18, URZ, UR18, !UP1 ;  /* 0x000000123f127287 */ /* 0x000fe2000c800000 */
[----:B------:R-:W-:Y:S01]  /*1b60*/  IMAD.WIDE.U32 R6, R0, R10, R6 ;  /* 0x0000000a00067225 */ /* 0x000fe200078e0006 */
[----:B------:R-:W-:Y:S01]  /*1b70*/  LEA.HI.X.SX32 R12, R12, UR14, 0x1, P0 ;  /* 0x0000000e0c0c7c11 */ /* 0x000fe200080f0eff */
[----:B------:R-:W-:Y:S01]  /*1b80*/  UIMAD.WIDE UR20, UR34, 0x4, UR42 ;  /* 0x00000004221478a5 */ /* 0x000fe2000f8e022a */
[----:B------:R-:W-:Y:S01]  /*1b90*/  LEA R224, P0, R5, UR8, 0x2 ;  /* 0x0000000805e07c11 */ /* 0x000fe2000f8010ff */
[----:B------:R-:W-:Y:S01]  /*1ba0*/  UISETP.GT.AND UP1, UPT, UR44, UR18, UPT ;  /* 0x000000122c00728c */ /* 0x000fe2000bf24270 */
[----:B------:R-:W-:Y:S01]  /*1bb0*/  VIADD R9, R9, UR25 ;  /* 0x0000001909097c36 */ /* 0x000fe20008000000 */
[----:B------:R-:W-:Y:S01]  /*1bc0*/  ULDC.64 UR38, c[0x0][0x3e0] ;  /* 0x0000f80000267ab9 */ /* 0x000fe20000000a00 */
[----:B------:R-:W-:Y:S01]  /*1bd0*/  LEA.HI.X R225, R5, UR9, R12, 0x2, P0 ;  /* 0x0000000905e17c11 */ /* 0x000fe200080f140c */
[----:B------:R-:W-:Y:S01]  /*1be0*/  IMAD.IADD R5, R7, 0x1, R13 ;  /* 0x0000000107057824 */ /* 0x000fe200078e020d */
[----:B------:R-:W-:Y:S01]  /*1bf0*/  LEA R232, P3, R8, UR40, 0x1 ;  /* 0x0000002808e87c11 */ /* 0x000fe2000f8608ff */
[----:B------:R-:W-:Y:S01]  /*1c00*/  ULDC.64 UR48, c[0x0][0x2b0] ;  /* 0x0000ac0000307ab9 */ /* 0x000fe20000000a00 */
[----:B------:R-:W-:Y:S01]  /*1c10*/  PLOP3.LUT P0, PT, PT, PT, UP1, 0x80, 0x0 ;  /* 0x000000000000781c */ /* 0x000fe20003f0f018 */
[----:B------:R-:W-:Y:S01]  /*1c20*/  UIMAD.WIDE UR8, UR36, 0x4, UR48 ;  /* 0x00000004240878a5 */ /* 0x000fe2000f8e0230 */
[----:B------:R-:W-:Y:S01]  /*1c30*/  LEA R230, P2, R6, UR38, 0x1 ;  /* 0x0000002606e67c11 */ /* 0x000fe2000f8408ff */
[----:B------:R-:W-:Y:S01]  /*1c40*/  UMOV UR15, UR20 ;  /* 0x00000014000f7c82 */ /* 0x000fe20008000000 */
[----:B------:R-:W-:Y:S01]  /*1c50*/  LEA.HI.X R233, R8, UR41, R9, 0x1, P3 ;  /* 0x0000002908e97c11 */ /* 0x000fe200098f0c09 */
[----:B------:R-:W-:Y:S01]  /*1c60*/  UMOV UR14, UR21 ;  /* 0x00000015000e7c82 */ /* 0x000fe20008000000 */
        /* <DEDUP_REMOVED lines=21> */
.L_x_845:
        /* <DEDUP_REMOVED lines=19> */
.L_x_846:
        /* <DEDUP_REMOVED lines=33> */
.L_x_848:
[----:B------:R-:W-:Y:S05]  /*2100*/  BSYNC B0 ;  /* 0x0000000000007941 */ /* 0x000fea0003800000 */
.L_x_847:
        /* <DEDUP_REMOVED lines=16> */
.L_x_850:
[----:B------:R-:W-:Y:S05]  /*2210*/  BSYNC B0 ;  /* 0x0000000000007941 */ /* 0x000fea0003800000 */
.L_x_849:
        /* <DEDUP_REMOVED lines=29> */
.L_x_852:
[----:B------:R-:W-:Y:S05]  /*23f0*/  BSYNC B0 ;  /* 0x0000000000007941 */ /* 0x000fea0003800000 */
.L_x_851:
        /* <DEDUP_REMOVED lines=16> */
.L_x_844:
[----:B------:R-:W-:Y:S01]  /*2500*/  PLOP3.LUT P0, PT, PT, PT, UP4, 0x80, 0x0 ;  /* 0x000000000000781c */ /* 0x000fe20003f0f048 */
[----:B------:R-:W-:Y:S01]  /*2510*/  UIMAD UR20, UR5, -0x40, UR19 ;  /* 0xffffffc0051478a4 */ /* 0x000fe2000f8e0213 */
[----:B------:R-:W-:Y:S01]  /*2520*/  VIADD R8, R0, 0x20 ;  /* 0x0000002000087836 */ /* 0x000fe20000000000 */
[----:B------:R-:W-:Y:S01]  /*2530*/  LEA R228, R248, UR4, 0x1 ;  /* 0x00000004f8e47c11 */ /* 0x000fe2000f8e08ff */
[----:B------:R-:W-:Y:S01]  /*2540*/  IMAD.WIDE.U32 R6, R10, 0x40, RZ ;  /* 0x000000400a067825 */ /* 0x000fe200078e00ff */
[----:B------:R-:W-:Y:S01]  /*2550*/  ULEA.HI UR21, UR5, UR5, URZ, 0x1 ;  /* 0x0000000505157291 */ /* 0x000fe2000f8f083f */
[----:B------:R-:W-:Y:S07]  /*2560*/  BSSY B0, `(.L_x_854) ;  /* 0x000003d000007945 */ /* 0x000fee0003800000 */
[----:B------:R-:W-:Y:S01]  /*2570*/  @P0 BAR.SYNC.DEFER_BLOCKING 0x0 ;  /* 0x0000000000000b1d */ /* 0x000fe20000010000 */
[----:B------:R-:W-:Y:S01]  /*2580*/  ISETP.GE.AND P1, PT, R8, UR20, PT ;  /* 0x0000001408007c0c */ /* 0x000fe2000bf26270 */
[----:B------:R-:W-:Y:S01]  /*2590*/  IMAD.SHL.U32 R11, R11, 0x40, RZ ;  /* 0x000000400b0b7824 */ /* 0x000fe200078e00ff */
[----:B------:R-:W-:Y:S01]  /*25a0*/  ISETP.GE.AND P2, PT, R0, UR20, PT ;  /* 0x0000001400007c0c */ /* 0x000fe2000bf46270 */
[----:B------:R-:W-:Y:S01]  /*25b0*/  ULOP3.LUT UR21, UR21, 0xfffffffe, URZ, 0xc0, !UPT ;  /* 0xfffffffe15157892 */ /* 0x000fe2000f8ec03f */
[----:B------:R-:W-:-:S03]  /*25c0*/  VIADD R5, R248, 0x4000 ;  /* 0x00004000f8057836 */ /* 0x000fc60000000000 */
[----:B------:R-:W-:-:S04]  /*25d0*/  UIADD3 UR21, UR5, -UR21, URZ ;  /* 0x8000001505157290 */ /* 0x000fc8000fffe03f */
[----:B------:R-:W-:Y:S02]  /*25e0*/  UISETP.NE.AND UP0, UPT, UR21, 0x1, UPT ;  /* 0x000000011500788c */ /* 0x000fe4000bf05270 */
[----:B------:R-:W-:-:S04]  /*25f0*/  @!P1 IADD3 R6, P3, R230, R6, RZ ;  /* 0x00000006e6069210 */ /* 0x000fc80007f7e0ff */
[----:B------:R-:W-:Y:S02]  /*2600*/  @!P1 IADD3.X R7, R231, R7, R11, P3, !PT ;  /* 0x00000007e7079210 */ /* 0x000fe40001ffe40b */
[----:B------:R-:W-:Y:S01]  /*2610*/  PLOP3.LUT P0, PT, PT, PT, UP0, 0x80, 0x0 ;  /* 0x000000000000781c */ /* 0x000fe20003f0f008 */
[----:B------:R1:W-:Y:S03]  /*2620*/  @P2 STS.128 [R228+0x10000], RZ ;  /* 0x010000ffe4002388 */ /* 0x0003e60000000c00 */
[----:B------:R-:W-:Y:S01]  /*2630*/  SEL R5, R5, R248, !P0 ;  /* 0x000000f805057207 */ /* 0x000fe20004000000 */
[----:B------:R1:W-:Y:S03]  /*2640*/  @P2 STS.128 [R228+0x12000], RZ ;  /* 0x012000ffe4002388 */ /* 0x0003e60000000c00 */
[----:B------:R-:W-:Y:S01]  /*2650*/  LEA R227, R5, UR4, 0x1 ;  /* 0x0000000405e37c11 */ /* 0x000fe2000f8e08ff */
[----:B------:R1:W-:Y:S04]  /*2660*/  @P2 STS.128 [R228+0x14000], RZ ;  /* 0x014000ffe4002388 */ /* 0x0003e80000000c00 */
[----:B------:R1:W-:Y:S04]  /*2670*/  @P2 STS.128 [R228+0x16000], RZ ;  /* 0x016000ffe4002388 */ /* 0x0003e80000000c00 */
[----:B------:R-:W-:Y:S01]  /*2680*/  @!PT LDS RZ, [RZ] ;  /* 0x00000000fffff984 */ /* 0x000fe20000000800 */
[----:B------:R-:W-:Y:S01]  /*2690*/  @!PT LDS RZ, [RZ] ;  /* 0x00000000fffff984 */ /* 0x000fe20000000800 */
[----:B------:R-:W-:Y:S01]  /*26a0*/  @!PT LDS RZ, [RZ] ;  /* 0x00000000fffff984 */ /* 0x000fe20000000800 */
[----:B------:R1:W-:Y:S04]  /*26b0*/  @!P2 LDGSTS.E.BYPASS.LTC128B.128 [R228+0x10000], desc[UR6][R230.64] ;  /* 0x10000000e6e4afae */ /* 0x0003e8000b901d46 */
[----:B------:R1:W-:Y:S04]  /*26c0*/  @!P2 LDGSTS.E.BYPASS.LTC128B.128 [R228+0x12000], desc[UR6][R230.64+0x80] ;  /* 0x12000080e6e4afae */ /* 0x0003e8000b901d46 */
[----:B------:R1:W-:Y:S04]  /*26d0*/  @!P2 LDGSTS.E.BYPASS.LTC128B.128 [R228+0x14000], desc[UR6][R230.64+0x100] ;  /* 0x14000100e6e4afae */ /* 0x0003e8000b901d46 */
        /* <DEDUP_REMOVED lines=11> */
[----:B------:R1:W-:Y:S01]  /*2790*/  @!P1 LDGSTS.E.BYPASS.LTC128B.128 [R228+0x17000], desc[UR6][R6.64+0x180] ;  /* 0x1700018006e49fae */ /* 0x0003e2000b901d46 */
        /* <DEDUP_REMOVED lines=18> */
.L_x_855:
[----:B------:R-:W-:Y:S01]  /*28c0*/  @!PT LDS RZ, [RZ] ;  /* 0x00000000fffff984 */ /* 0x000fe20000000800 */
[----:B------:R-:W-:Y:S01]  /*28d0*/  @!PT LDS RZ, [RZ] ;  /* 0x00000000fffff984 */ /* 0x000fe20000000800 */
[----:B------:R-:W-:Y:S01]  /*28e0*/  @!PT LDS RZ, [RZ] ;  /* 0x00000000fffff984 */ /* 0x000fe20000000800 */
[----:B------:R2:W-:Y:S04]  /*28f0*/  LDGSTS.E.BYPASS.LTC128B.128 [R227], desc[UR6][R232.64] ;  /* 0x00000000e8e37fae */ /* 0x0005e8000b901d46 */
[----:B------:R2:W-:Y:S04]  /*2900*/  LDGSTS.E.BYPASS.LTC128B.128 [R227+0x2000], desc[UR6][R232.64+0x80] ;  /* 0x02000080e8e37fae */ /* 0x0005e8000b901d46 */
[----:B------:R2:W-:Y:S04]  /*2910*/  LDGSTS.E.BYPASS.LTC128B.128 [R227+0x4000], desc[UR6][R232.64+0x100] ;  /* 0x04000100e8e37fae */ /* 0x0005e8000b901d46 */
[----:B------:R2:W-:Y:S02]  /*2920*/  LDGSTS.E.BYPASS.LTC128B.128 [R227+0x6000], desc[UR6][R232.64+0x180] ;  /* 0x06000180e8e37fae */ /* 0x0005e4000b901d46 */
.L_x_856:
[----:B------:R-:W-:Y:S05]  /*2930*/  BSYNC B0 ;  /* 0x0000000000007941 */ /* 0x000fea0003800000 */
.L_x_854:
        /* <DEDUP_REMOVED lines=21> */
.L_x_858:
[----:B------:R-:W-:Y:S01]  /*2a90*/  IMAD.U32 R5, RZ, RZ, UR21 ;  /* 0x00000015ff057e24 */ /* 0x000fe2000f8e00ff */
[----:B-1----:R-:W-:-:S04]  /*2aa0*/  IADD3 R6, P1, R232, UR24, RZ ;  /* 0x00000018e8067c10 */ /* 0x002fc8000ff3e0ff */
        /* <DEDUP_REMOVED lines=8> */
.L_x_859:
[----:B------:R-:W-:Y:S05]  /*2b30*/  BSYNC B0 ;  /* 0x0000000000007941 */ /* 0x000fea0003800000 */
.L_x_857:
[----:B------:R-:W-:Y:S01]  /*2b40*/  UIMAD UR21, UR35, UR12, URZ ;  /* 0x0000000c231572a4 */ /* 0x000fe2000f8e023f */
[----:B-1----:R-:W-:Y:S01]  /*2b50*/  IMAD.U32 R6, RZ, RZ, UR12 ;  /* 0x0000000cff067e24 */ /* 0x002fe2000f8e00ff */
[----:B------:R-:W-:Y:S01]  /*2b60*/  UIMAD UR23, UR35, UR16, URZ ;  /* 0x00000010231772a4 */ /* 0x000fe2000f8e023f */
[----:B------:R-:W-:Y:S01]  /*2b70*/  IMAD.U32 R5, RZ, RZ, UR16 ;  /* 0x00000010ff057e24 */ /* 0x000fe2000f8e00ff */
[----:B------:R-:W-:Y:S01]  /*2b80*/  UIMAD UR24, UR28, UR13, UR21 ;  /* 0x0000000d1c1872a4 */ /* 0x000fe2000f8e0215 */
[--C-:B------:R-:W-:Y:S01]  /*2b90*/  IMAD.WIDE.U32 R6, R6, UR28, R2.reuse ;  /* 0x0000001c06067c25 */ /* 0x100fe2000f8e0002 */
[----:B------:R-:W-:Y:S01]  /*2ba0*/  UIMAD UR21, UR11, -0x40, UR10 ;  /* 0xffffffc00b1578a4 */ /* 0x000fe2000f8e020a */
[----:B------:R-:W1:Y:S01]  /*2bb0*/  LDC R246, c[0x0][0x270] ;  /* 0x00009c00fff67b82 */ /* 0x000e620000000800 */
[----:B------:R-:W-:Y:S01]  /*2bc0*/  UIMAD UR23, UR28, UR17, UR23 ;  /* 0x000000111c1772a4 */ /* 0x000fe2000f8e0217 */
[----:B------:R-:W-:Y:S01]  /*2bd0*/  IMAD.WIDE.U32 R2, R5, UR28, R2 ;  /* 0x0000001c05027c25 */ /* 0x000fe2000f8e0002 */
[----:B------:R-:W-:Y:S01]  /*2be0*/  IADD3 R6, P2, R6, UR26, RZ ;  /* 0x0000001a06067c10 */ /* 0x000fe2000ff5e0ff */
[----:B------:R-:W-:Y:S01]  /*2bf0*/  ULDC UR36, c[0x0][0x2dc] ;  /* 0x0000b70000247ab9 */ /* 0x000fe20000000800 */
[----:B------:R-:W-:Y:S01]  /*2c00*/  ISETP.GE.AND P1, PT, R8, UR21, PT ;  /* 0x0000001508007c0c */ /* 0x000fe2000bf26270 */
[----:B------:R-:W-:Y:S01]  /*2c10*/  IMAD.U32 R5, RZ, RZ, UR24 ;  /* 0x00000018ff057e24 */ /* 0x000fe2000f8e00ff */
[----:B------:R-:W-:Y:S01]  /*2c20*/  IADD3 R2, P3, R2, UR29, RZ ;  /* 0x0000001d02027c10 */ /* 0x000fe2000ff7e0ff */
[----:B------:R-:W-:-:S03]  /*2c30*/  ULDC.64 UR24, c[0x0][0x268] ;  /* 0x00009a0000187ab9 */ /* 0x000fc60000000a00 */
[----:B------:R-:W-:Y:S01]  /*2c40*/  IADD3.X R7, R7, UR27, R5, P2, !PT ;  /* 0x0000001b07077c10 */ /* 0x000fe200097fe405 */
[----:B------:R-:W-:Y:S01]  /*2c50*/  IMAD.U32 R5, RZ, RZ, UR23 ;  /* 0x00000017ff057e24 */ /* 0x000fe2000f8e00ff */
[----:B------:R-:W-:Y:S01]  /*2c60*/  ISETP.GE.AND P2, PT, R0, UR21, PT ;  /* 0x0000001500007c0c */ /* 0x000fe2000bf46270 */
[----:B------:R-:W-:Y:S02]  /*2c70*/  ULDC.64 UR26, c[0x0][0x260] ;  /* 0x00009800001a7ab9 */ /* 0x000fe40000000a00 */
[C---:B------:R-:W-:Y:S01]  /*2c80*/  IMAD R8, R14.reuse, UR26, RZ ;  /* 0x0000001a0e087c24 */ /* 0x040fe2000f8e02ff */
[----:B------:R-:W-:Y:S01]  /*2c90*/  IADD3.X R3, R3, UR30, R5, P3, !PT ;  /* 0x0000001e03037c10 */ /* 0x000fe20009ffe405 */
[----:B------:R-:W-:Y:S01]  /*2ca0*/  IMAD R5, R14, UR24, RZ ;  /* 0x000000180e057c24 */ /* 0x000fe2000f8e02ff */
[----:B------:R-:W2:Y:S01]  /*2cb0*/  @!P1 LDC.64 R20, c[0x0][0x218] ;  /* 0x00008600ff149b82 */ /* 0x000ea20000000a00 */
[C---:B------:R-:W-:Y:S02]  /*2cc0*/  IMAD R9, R4.reuse, UR27, R8 ;  /* 0x0000001b04097c24 */ /* 0x040fe4000f8e0208 */
[----:B------:R-:W-:-:S04]  /*2cd0*/  IMAD.WIDE.U32 R6, R4, UR26, R6 ;  /* 0x0000001a04067c25 */ /* 0x000fc8000f8e0006 */
[C---:B------:R-:W-:Y:S01]  /*2ce0*/  IMAD R8, R4.reuse, UR25, R5 ;  /* 0x0000001904087c24 */ /* 0x040fe2000f8e0205 */
[----:B------:R-:W3:Y:S01]  /*2cf0*/  @!P2 LDC.64 R22, c[0x0][0x218] ;  /* 0x00008600ff16ab82 */ /* 0x000ee20000000a00 */
[----:B------:R-:W-:Y:S01]  /*2d00*/  IMAD.WIDE.U32 R2, R4, UR24, R2 ;  /* 0x0000001804027c25 */ /* 0x000fe2000f8e0002 */
[----:B------:R1:W-:Y:S03]  /*2d10*/  @P2 STS.128 [R228+0x18000], RZ ;  /* 0x018000ffe4002388 */ /* 0x0003e60000000c00 */
[----:B------:R-:W-:Y:S01]  /*2d20*/  IMAD.IADD R5, R7, 0x1, R9 ;  /* 0x0000000107057824 */ /* 0x000fe200078e0209 */
[----:B------:R-:W-:Y:S01]  /*2d30*/  @!P1 IADD3 R7, P3, R0, 0x20, RZ ;  /* 0x0000002000079810 */ /* 0x000fe20007f7e0ff */
[----:B------:R-:W-:Y:S01]  /*2d40*/  IMAD.IADD R3, R3, 0x1, R8 ;  /* 0x0000000103037824 */ /* 0x000fe200078e0208 */
[----:B------:R-:W4:Y:S01]  /*2d50*/  @!P2 LDC.64 R28, c[0x0][0x220] ;  /* 0x00008800ff1cab82 */ /* 0x000f220000000a00 */
[--C-:B------:R-:W-:Y:S01]  /*2d60*/  @!P2 IMAD.MOV.U32 R4, RZ, RZ, R6.reuse ;  /* 0x000000ffff04a224 */ /* 0x100fe200078e0006 */
[----:B------:R1:W-:Y:S01]  /*2d70*/  @P2 STS.128 [R228+0x1a000], RZ ;  /* 0x01a000ffe4002388 */ /* 0x0003e20000000c00 */
[----:B------:R-:W-:-:S02]  /*2d80*/  @!P1 IMAD.MOV.U32 R8, RZ, RZ, R6 ;  /* 0x000000ffff089224 */ /* 0x000fc400078e0006 */
[----:B------:R-:W-:Y:S01]  /*2d90*/  @!P1 IMAD.X R6, RZ, RZ, R15, P3 ;  /* 0x000000ffff069224 */ /* 0x000fe200018e060f */
[C---:B------:R-:W-:Y:S01]  /*2da0*/  @!P1 IADD3 R10, P3, R0.reuse, 0x20, RZ ;  /* 0x00000020000a9810 */ /* 0x040fe20007f7e0ff */
[C---:B------:R-:W-:Y:S01]  /*2db0*/  @!P2 IMAD R11, R15.reuse, UR12, RZ ;  /* 0x0000000c0f0bac24 */ /* 0x040fe2000f8e02ff */
[----:B------:R1:W-:Y:S01]  /*2dc0*/  @P2 STS.128 [R228+0x1c000], RZ ;  /* 0x01c000ffe4002388 */ /* 0x0003e20000000c00 */
[----:B------:R-:W-:Y:S01]  /*2dd0*/  @!P2 IMAD R12, R15, UR16, RZ ;  /* 0x000000100f0cac24 */ /* 0x000fe2000f8e02ff */
[----:B------:R-:W1:Y:S01]  /*2de0*/  @!P1 LDC.64 R24, c[0x0][0x220] ;  /* 0x00008800ff189b82 */ /* 0x000e620000000a00 */
[----:B------:R-:W-:Y:S01]  /*2df0*/  @!P2 IMAD R18, R0, UR13, R11 ;  /* 0x0000000d0012ac24 */ /* 0x000fe2000f8e020b */
[----:B------:R1:W-:Y:S01]  /*2e00*/  @P2 STS.128 [R228+0x1e000], RZ ;  /* 0x01e000ffe4002388 */ /* 0x0003e20000000c00 */
[----:B------:R-:W-:Y:S02]  /*2e10*/  @!P1 IMAD.X R11, RZ, RZ, R15, P3 ;  /* 0x000000ffff0b9224 */ /* 0x000fe400018e060f */
[----:B------:R-:W-:-:S02]  /*2e20*/  @!P1 IMAD.MOV.U32 R9, RZ, RZ, R5 ;  /* 0x000000ffff099224 */ /* 0x000fc400078e0005 */
[----:B------:R-:W-:-:S04]  /*2e30*/  @!P2 IMAD.WIDE.U32 R14, R0, UR12, R4 ;  /* 0x0000000c000eac25 */ /* 0x000fc8000f8e0004 */
[C---:B------:R-:W-:Y:S02]  /*2e40*/  @!P2 IMAD R19, R0.reuse, UR17, R12 ;  /* 0x000000110013ac24 */ /* 0x040fe4000f8e020c */
[--C-:B------:R-:W-:Y:S02]  /*2e50*/  @!P1 IMAD.MOV.U32 R16, RZ, RZ, R2.reuse ;  /* 0x000000ffff109224 */ /* 0x100fe400078e0002 */
[----:B------:R-:W-:-:S04]  /*2e60*/  @!P2 IMAD.WIDE.U32 R12, R0, UR16, R2 ;  /* 0x00000010000cac25 */ /* 0x000fc8000f8e0002 */
[----:B------:R-:W-:Y:S01]  /*2e70*/  @!P1 IMAD.WIDE.U32 R4, R7, UR12, R8 ;  /* 0x0000000c07049c25 */ /* 0x000fe2000f8e0008 */
[----:B---3--:R-:W-:-:S03]  /*2e80*/  @!P2 LEA R8, P4, R14, R22, 0x1 ;  /* 0x000000160e08a211 */ /* 0x008fc600078808ff */
[----:B------:R-:W-:Y:S02]  /*2e90*/  @!P2 IMAD.IADD R2, R15, 0x1, R18 ;  /* 0x000000010f02a824 */ /* 0x000fe400078e0212 */
[----:B------:R-:W-:Y:S02]  /*2ea0*/  @!P1 IMAD R6, R6, UR12, RZ ;  /* 0x0000000c06069c24 */ /* 0x000fe4000f8e02ff */
[----:B------:R-:W-:Y:S01]  /*2eb0*/  @!P1 IMAD R0, R11, UR16, RZ ;  /* 0x000000100b009c24 */ /* 0x000fe2000f8e02ff */
[----:B------:R-:W-:Y:S01]  /*2ec0*/  @!P2 LEA.HI.X R9, R14, R23, R2, 0x1, P4 ;  /* 0x000000170e09a211 */ /* 0x000fe200020f0c02 */
[----:B------:R-:W-:Y:S02]  /*2ed0*/  @!P1 IMAD R6, R7, UR13, R6 ;  /* 0x0000000d07069c24 */ /* 0x000fe4000f8e0206 */
[----:B------:R-:W-:Y:S02]  /*2ee0*/  @!P1 IMAD.MOV.U32 R17, RZ, RZ, R3 ;  /* 0x000000ffff119224 */ /* 0x000fe400078e0003 */
[----:B------:R-:W-:Y:S01]  /*2ef0*/  @!PT LDS RZ, [RZ] ;  /* 0x00000000fffff984 */ /* 0x000fe20000000800 */
[----:B------:R-:W-:Y:S01]  /*2f00*/  @!PT LDS RZ, [RZ] ;  /* 0x00000000fffff984 */ /* 0x000fe20000000800 */
[----:B------:R-:W-:Y:S01]  /*2f10*/  @!PT LDS RZ, [RZ] ;  /* 0x00000000fffff984 */ /* 0x000fe20000000800 */
[----:B------:R-:W-:Y:S01]  /*2f20*/  @!P2 LDGSTS.E.BYPASS.LTC128B.128 [R228+0x18000], desc[UR6][R8.64] ;  /* 0x1800000008e4afae */ /* 0x000fe2000b901d46 */
[----:B------:R-:W-:Y:S01]  /*2f30*/  @!P1 IMAD.IADD R5, R5, 0x1, R6 ;  /* 0x0000000105059824 */ /* 0x000fe200078e0206 */
[----:B--2---:R-:W-:Y:S01]  /*2f40*/  @!P1 LEA R6, P3, R4, R20, 0x1 ;  /* 0x0000001404069211 */ /* 0x004fe200078608ff */
[----:B------:R-:W-:Y:S01]  /*2f50*/  @!P1 IMAD R3, R10, UR17, R0 ;  /* 0x000000110a039c24 */ /* 0x000fe2000f8e0200 */
[----:B------:R-:W-:Y:S01]  /*2f60*/  @!P2 LDGSTS.E.BYPASS.LTC128B.128 [R228+0x1a000], desc[UR6][R8.64+0x80] ;  /* 0x1a00008008e4afae */ /* 0x000fe2000b901d46 */
[----:B------:R-:W-:Y:S01]  /*2f70*/  @!P2 IMAD.IADD R0, R13, 0x1, R19 ;  /* 0x000000010d00a824 */ /* 0x000fe200078e0213 */
[----:B------:R-:W-:Y:S01]  /*2f80*/  @!P1 LEA.HI.X R7, R4, R21, R5, 0x1, P3 ;  /* 0x0000001504079211 */ /* 0x000fe200018f0c05 */
[----:B------:R-:W-:Y:S01]  /*2f90*/  @!P1 IMAD.WIDE.U32 R10, R10, UR16, R16 ;  /* 0x000000100a0a9c25 */ /* 0x000fe2000f8e0010 */
[----:B------:R-:W-:Y:S01]  /*2fa0*/  @!P2 LDGSTS.E.BYPASS.LTC128B.128 [R228+0x1c000], desc[UR6][R8.64+0x100] ;  /* 0x1c00010008e4afae */ /* 0x000fe2000b901d46 */
[----:B----4-:R-:W-:-:S02]  /*2fb0*/  @!P2 LEA R4, P4, R12, R28, 0x1 ;  /* 0x0000001c0c04a211 */ /* 0x010fc400078808ff */
[----:B------:R-:W-:Y:S01]  /*2fc0*/  IMAD.MOV.U32 R238, RZ, RZ, 0x7f800000 ;  /* 0x7f800000ffee7424 */ /* 0x000fe200078e00ff */
[----:B------:R2:W-:Y:S01]  /*2fd0*/  @!P2 LDGSTS.E.BYPASS.LTC128B.128 [R228+0x1e000], desc[UR6][R8.64+0x180] ;  /* 0x1e00018008e4afae */ /* 0x0005e2000b901d46 */
[----:B------:R-:W-:Y:S01]  /*2fe0*/  @!P2 LEA.HI.X R5, R12, R29, R0, 0x1, P4 ;  /* 0x0000001d0c05a211 */ /* 0x000fe200020f0c00 */
[----:B------:R-:W-:Y:S01]  /*2ff0*/  @!P1 IMAD.IADD R3, R11, 0x1, R3 ;  /* 0x000000010b039824 */ /* 0x000fe200078e0203 */
[C---:B-1----:R-:W-:Y:S01]  /*3000*/  @!P1 LEA R2, P3, R10.reuse, R24, 0x1 ;  /* 0x000000180a029211 */ /* 0x042fe200078608ff */
[----:B------:R1:W-:Y:S01]  /*3010*/  @P1 STS.128 [R228+0x19000], RZ ;  /* 0x019000ffe4001388 */ /* 0x0003e20000000c00 */
[----:B------:R-:W-:Y:S01]  /*3020*/  IMAD.MOV.U32 R239, RZ, RZ, 0x7f800000 ;  /* 0x7f800000ffef7424 */ /* 0x000fe200078e00ff */
[----:B------:R-:W-:Y:S01]  /*3030*/  UIMAD UR12, UR46, UR60, UR56 ;  /* 0x0000003c2e0c72a4 */ /* 0x000fe2000f8e0238 */
[----:B------:R-:W-:Y:S01]  /*3040*/  @!P1 LEA.HI.X R3, R10, R25, R3, 0x1, P3 ;  /* 0x000000190a039211 */ /* 0x000fe200018f0c03 */
[----:B------:R1:W-:Y:S01]  /*3050*/  @P1 STS.128 [R228+0x1b000], RZ ;  /* 0x01b000ffe4001388 */ /* 0x0003e20000000c00 */
[----:B------:R-:W-:-:S02]  /*3060*/  IMAD.MOV.U32 R217, RZ, RZ, 0x20 ;  /* 0x00000020ffd97424 */ /* 0x000fc400078e00ff */
[----:B------:R-:W-:Y:S01]  /*3070*/  IMAD.MOV.U32 R216, RZ, RZ, 0x40 ;  /* 0x00000040ffd87424 */ /* 0x000fe200078e00ff */
[----:B------:R1:W-:Y:S01]  /*3080*/  @P1 STS.128 [R228+0x1d000], RZ ;  /* 0x01d000ffe4001388 */ /* 0x0003e20000000c00 */
[----:B------:R-:W-:Y:S01]  /*3090*/  UIADD3 UR23, UR19, 0x40, UR28 ;  /* 0x0000004013177890 */ /* 0x000fe2000fffe01c */
[----:B------:R-:W-:Y:S01]  /*30a0*/  IMAD.SHL.U32 R249, R245, 0x20, RZ ;  /* 0x00000020f5f97824 */ /* 0x000fe200078e00ff */
[----:B------:R-:W-:Y:S01]  /*30b0*/  CS2R R190, SRZ ;  /* 0x0000000000be7805 */ /* 0x000fe2000001ff00 */
[----:B------:R1:W-:Y:S01]  /*30c0*/  @P1 STS.128 [R228+0x1f000], RZ ;  /* 0x01f000ffe4001388 */ /* 0x0003e20000000c00 */
[----:B------:R-:W-:Y:S01]  /*30d0*/  IMAD.MOV.U32 R252, RZ, RZ, 0x8 ;  /* 0x00000008fffc7424 */ /* 0x000fe200078e00ff */
[----:B------:R-:W-:Y:S01]  /*30e0*/  CS2R R188, SRZ ;  /* 0x0000000000bc7805 */ /* 0x000fe2000001ff00 */
[----:B------:R-:W-:Y:S01]  /*30f0*/  IMAD.MOV.U32 R251, RZ, RZ, 0x4 ;  /* 0x00000004fffb7424 */ /* 0x000fe200078e00ff */
[----:B------:R-:W-:Y:S01]  /*3100*/  @!PT LDS RZ, [RZ] ;  /* 0x00000000fffff984 */ /* 0x000fe20000000800 */
[----:B------:R-:W-:Y:S01]  /*3110*/  @!PT LDS RZ, [RZ] ;  /* 0x00000000fffff984 */ /* 0x000fe20000000800 */
[----:B------:R-:W-:Y:S01]  /*3120*/  @!PT LDS RZ, [RZ] ;  /* 0x00000000fffff984 */ /* 0x000fe20000000800 */
[----:B------:R-:W-:Y:S01]  /*3130*/  @!P1 LDGSTS.E.BYPASS.LTC128B.128 [R228+0x19000], desc[UR6][R6.64] ;  /* 0x1900000006e49fae */ /* 0x000fe2000b901d46 */
[----:B------:R-:W-:-:S02]  /*3140*/  CS2R R194, SRZ ;  /* 0x0000000000c27805 */ /* 0x000fc4000001ff00 */
[----:B------:R-:W-:Y:S02]  /*3150*/  CS2R R192, SRZ ;  /* 0x0000000000c07805 */ /* 0x000fe4000001ff00 */
[----:B------:R-:W-:Y:S01]  /*3160*/  CS2R R186, SRZ ;  /* 0x0000000000ba7805 */ /* 0x000fe2000001ff00 */
[----:B------:R-:W-:Y:S01]  /*3170*/  @!P1 LDGSTS.E.BYPASS.LTC128B.128 [R228+0x1b000], desc[UR6][R6.64+0x80] ;  /* 0x1b00008006e49fae */ /* 0x000fe2000b901d46 */
[----:B------:R-:W-:Y:S02]  /*3180*/  CS2R R184, SRZ ;  /* 0x0000000000b87805 */ /* 0x000fe4000001ff00 */
[----:B------:R-:W-:Y:S01]  /*3190*/  CS2R R182, SRZ ;  /* 0x0000000000b67805 */ /* 0x000fe2000001ff00 */
[----:B--2---:R-:W2:Y:S01]  /*31a0*/  LDC.64 R8, c[0x0][0x3b8] ;  /* 0x0000ee00ff087b82 */ /* 0x004ea20000000a00 */
        /* <DEDUP_REMOVED lines=67> */
[----:B------:R-:W-:Y:S02]  /*35e0*/  ISETP.GE.AND P2, PT, R229, UR20, PT ;  /* 0x00000014e5007c0c */ /* 0x000fe4000bf46270 */
        /* <DEDUP_REMOVED lines=10> */
[----:B------:R-:W0:Y:S01]  /*3690*/  LDGDEPBAR ;  /* 0x00000000000079af */ /* 0x000e220000000000 */
[----:B------:R-:W-:Y:S01]  /*36a0*/  ULDC.U8 UR17, c[0x0][0x388] ;  /* 0x0000e20000117ab9 */ /* 0x000fe20000000000 */
[----:B------:R-:W-:Y:S02]  /*36b0*/  ULDC UR16, c[0x0][0x2ec] ;  /* 0x0000bb0000107ab9 */ /* 0x000fe40000000800 */
[----:B--2---:R-:W2:Y:S04]  /*36c0*/  LDG.E.64 R4, desc[UR6][R8.64+0x8] ;  /* 0x0000080608047981 */ /* 0x004ea8000c1e1b00 */
[----:B------:R-:W4:Y:S01]  /*36d0*/  LDG.E.64 R6, desc[UR6][R8.64] ;  /* 0x0000000608067981 */ /* 0x000f22000c1e1b00 */
[----:B------:R-:W-:-:S05]  /*36e0*/  VIADD R0, R229, 0x8 ;  /* 0x00000008e5007836 */ /* 0x000fca0000000000 */
[----:B------:R-:W-:Y:S02]  /*36f0*/  ISETP.GE.AND P1, PT, R0, UR20, PT ;  /* 0x0000001400007c0c */ /* 0x000fe4000bf26270 */
[----:B------:R-:W-:-:S04]  /*3700*/  LEA.HI R0, R30, R27, RZ, 0x4 ;  /* 0x0000001b1e007211 */ /* 0x000fc800078f20ff */
[----:B------:R-:W-:Y:S01]  /*3710*/  LOP3.LUT R0, R0, 0xfffffff0, RZ, 0xc0, !PT ;  /* 0xfffffff000007812 */ /* 0x000fe200078ec0ff */
[----:B---3--:R-:W-:-:S04]  /*3720*/  IMAD.MOV.U32 R2, RZ, RZ, 0x4 ;  /* 0x00000004ff027424 */ /* 0x008fc800078e00ff */
[----:B------:R-:W-:Y:S02]  /*3730*/  IMAD.IADD R0, R27, 0x1, -R0 ;  /* 0x000000011b007824 */ /* 0x000fe400078e0a00 */
[----:B------:R-:W-:-:S05]  /*3740*/  IMAD.WIDE R2, R229, R2, UR8 ;  /* 0x00000008e5027e25 */ /* 0x000fca000f8e0202 */
[----:B------:R-:W5:Y:S04]  /*3750*/  @!P2 LDG.E R238, desc[UR6][R2.64] ;  /* 0x0000000602eea981 */ /* 0x000f68000c1e1900 */
[----:B------:R3:W5:Y:S01]  /*3760*/  @!P1 LDG.E R239, desc[UR6][R2.64+0x20] ;  /* 0x0000200602ef9981 */ /* 0x000762000c1e1900 */
[----:B------:R-:W-:Y:S01]  /*3770*/  USHF.L.U32 UR12, UR12, 0x5, URZ ;  /* 0x000000050c0c7899 */ /* 0x000fe2000800063f */
[----:B------:R-:W-:Y:S02]  /*3780*/  CS2R R30, SRZ ;  /* 0x00000000001e7805 */ /* 0x000fe4000001ff00 */
[----:B------:R-:W-:Y:S02]  /*3790*/  CS2R R28, SRZ ;  /* 0x00000000001c7805 */ /* 0x000fe4000001ff00 */
[----:B------:R-:W-:Y:S01]  /*37a0*/  CS2R R24, SRZ ;  /* 0x0000000000187805 */ /* 0x000fe2000001ff00 */
[----:B------:R-:W-:-:S02]  /*37b0*/  USHF.R.S32.HI UR13, URZ, 0x1f, UR12 ;  /* 0x0000001f3f0d7899 */ /* 0x000fc4000801140c */
[----:B------:R-:W-:Y:S01]  /*37c0*/  UIADD3 UR23, UR23, -UR10, URZ ;  /* 0x8000000a17177290 */ /* 0x000fe2000fffe03f */
[----:B---3--:R-:W-:-:S04]  /*37d0*/  SHF.R.S32.HI R2, RZ, 0x1f, R0 ;  /* 0x0000001fff027819 */ /* 0x008fc80000011400 */
[----:B------:R-:W-:-:S04]  /*37e0*/  LEA.HI R2, R2, R0, RZ, 0x3 ;  /* 0x0000000002027211 */ /* 0x000fc800078f18ff */
[----:B------:R-:W-:-:S05]  /*37f0*/  LOP3.LUT R2, R2, 0xfffffff8, RZ, 0xc0, !PT ;  /* 0xfffffff802027812 */ /* 0x000fca00078ec0ff */
[----:B------:R-:W-:Y:S01]  /*3800*/  IMAD.IADD R0, R0, 0x1, -R2 ;  /* 0x0000000100007824 */ /* 0x000fe200078e0a02 */
[--C-:B------:R-:W-:Y:S02]  /*3810*/  SHF.R.S32.HI R2, RZ, 0x1f, R26.reuse ;  /* 0x0000001fff027819 */ /* 0x100fe4000001141a */
[----:B--2---:R-:W-:Y:S02]  /*3820*/  IADD3 R240, P4, P3, R4, UR12, R26 ;  /* 0x0000000c04f07c10 */ /* 0x004fe4000fb9e01a */
[----:B------:R-:W-:Y:S02]  /*3830*/  CS2R R26, SRZ ;  /* 0x00000000001a7805 */ /* 0x000fe4000001ff00 */
[----:B------:R-:W-:Y:S01]  /*3840*/  R2P PR, R0, 0x6 ;  /* 0x0000000600007804 */ /* 0x000fe20000000000 */
[----:B------:R-:W-:Y:S01]  /*3850*/  VIADD R0, R222, 0x4000 ;  /* 0x00004000de007836 */ /* 0x000fe20000000000 */
[----:B------:R-:W-:Y:S01]  /*3860*/  IADD3.X R244, R5, UR13, R2, P4, P3 ;  /* 0x0000000d05f47c10 */ /* 0x000fe2000a7e6402 */
[----:B------:R-:W-:Y:S01]  /*3870*/  VIADD R2, R223, 0x4000 ;  /* 0x00004000df027836 */ /* 0x000fe20000000000 */
[----:B----4-:R-:W-:Y:S01]  /*3880*/  R2UR UR20, R7 ;  /* 0x00000000071472ca */ /* 0x010fe200000e0000 */
[----:B------:R-:W-:Y:S01]  /*3890*/  IMAD.WIDE.U32 R240, R240, -0x2daee0ad, RZ ;  /* 0xd2511f53f0f07825 */ /* 0x000fe200078e00ff */
[----:B------:R-:W-:-:S02]  /*38a0*/  R2UR UR21, R6 ;  /* 0x00000000061572ca */ /* 0x000fc400000e0000 */
[----:B------:R-:W-:Y:S02]  /*38b0*/  SEL R217, R217, 0xffffffe0, !P1 ;  /* 0xffffffe0d9d97807 */ /* 0x000fe40004800000 */
[----:B------:R-:W-:Y:S02]  /*38c0*/  SEL R216, R216, 0xffffffc0, !P2 ;  /* 0xffffffc0d8d87807 */ /* 0x000fe40005000000 */
[----:B------:R-:W-:Y:S01]  /*38d0*/  SEL R0, R0, R222, !P0 ;  /* 0x000000de00007207 */ /* 0x000fe20004000000 */
[----:B------:R-:W-:Y:S01]  /*38e0*/  IMAD.IADD R219, R218, 0x1, R217 ;  /* 0x00000001dadb7824 */ /* 0x000fe200078e02d9 */
[----:B------:R-:W-:Y:S01]  /*38f0*/  SEL R2, R2, R223, !P0 ;  /* 0x000000df02027207 */ /* 0x000fe20004000000 */
[----:B------:R-:W-:Y:S01]  /*3900*/  IMAD.IADD R220, R218, 0x1, R216 ;  /* 0x00000001dadc7824 */ /* 0x000fe200078e02d8 */
[----:B------:R-:W-:Y:S01]  /*3910*/  LEA R213, R0, UR4, 0x1 ;  /* 0x0000000400d57c11 */ /* 0x000fe2000f8e08ff */
[----:B------:R-:W-:Y:S01]  /*3920*/  IMAD.IADD R221, R216, 0x1, R219 ;  /* 0x00000001d8dd7824 */ /* 0x000fe200078e02db */
[----:B------:R-:W-:Y:S01]  /*3930*/  LEA R208, R2, UR4, 0x1 ;  /* 0x0000000402d07c11 */ /* 0x000fe2000f8e08ff */
[----:B------:R-:W-:-:S02]  /*3940*/  UIADD3 UR35, UR21, -0x61c88647, URZ ;  /* 0x9e3779b915237890 */ /* 0x000fc4000fffe03f */
[----:B------:R-:W-:Y:S02]  /*3950*/  UIADD3 UR34, UR20, -0x4498517b, URZ ;  /* 0xbb67ae8514227890 */ /* 0x000fe4000fffe03f */
[----:B------:R-:W-:Y:S02]  /*3960*/  UIADD3 UR33, UR21, 0x3c6ef372, URZ ;  /* 0x3c6ef37215217890 */ /* 0x000fe4000fffe03f */
[----:B------:R-:W-:Y:S02]  /*3970*/  UIADD3 UR32, UR20, 0x76cf5d0a, URZ ;  /* 0x76cf5d0a14207890 */ /* 0x000fe4000fffe03f */
[----:B------:R-:W-:Y:S02]  /*3980*/  UIADD3 UR31, UR21, -0x255992d5, URZ ;  /* 0xdaa66d2b151f7890 */ /* 0x000fe4000fffe03f */
[----:B------:R-:W-:Y:S02]  /*3990*/  UIADD3 UR30, UR20, 0x32370b8f, URZ ;  /* 0x32370b8f141e7890 */ /* 0x000fe4000fffe03f */
[----:B------:R-:W-:-:S02]  /*39a0*/  UIADD3 UR29, UR21, 0x78dde6e4, URZ ;  /* 0x78dde6e4151d7890 */ /* 0x000fc4000fffe03f */
[----:B------:R-:W-:Y:S02]  /*39b0*/  UIADD3 UR28, UR20, -0x126145ec, URZ ;  /* 0xed9eba14141c7890 */ /* 0x000fe4000fffe03f */
[----:B------:R-:W-:Y:S02]  /*39c0*/  UIADD3 UR27, UR21, 0x1715609d, URZ ;  /* 0x1715609d151b7890 */ /* 0x000fe4000fffe03f */
[----:B------:R-:W-:Y:S02]  /*39d0*/  UIADD3 UR26, UR20, -0x56f99767, URZ ;  /* 0xa9066899141a7890 */ /* 0x000fe4000fffe03f */
[----:B------:R-:W-:Y:S02]  /*39e0*/  UIADD3 UR25, UR21, -0x4ab325aa, URZ ;  /* 0xb54cda5615197890 */ /* 0x000fe4000fffe03f */
[----:B-1----:R-:W-:-:S12]  /*39f0*/  UIADD3 UR24, UR20, 0x646e171e, URZ ;  /* 0x646e171e14187890 */ /* 0x002fd8000fffe03f */
.L_x_862:
[----:B------:R-:W0:Y:S01]  /*3a00*/  LDGDEPBAR ;  /* 0x00000000000079af */ /* 0x000e220000000000 */
[C---:B------:R-:W-:Y:S01]  /*3a10*/  IMAD.IADD R3, R213.reuse, 0x1, R217 ;  /* 0x00000001d5037824 */ /* 0x040fe200078e02d9 */
[----:B------:R-:W-:Y:S01]  /*3a20*/  USHF.L.U32 UR12, UR5, 0x6, URZ ;  /* 0x00000006050c7899 */ /* 0x000fe2000800063f */
[--C-:B------:R-:W-:Y:S01]  /*3a30*/  IMAD.IADD R2, R213, 0x1, R216.reuse ;  /* 0x00000001d5027824 */ /* 0x100fe200078e02d8 */
[----:B-----5:R-:W-:Y:S01]  /*3a40*/  FSETP.NEU.FTZ.AND P0, PT, R239, -INF , PT ;  /* 0xff800000ef00780b */ /* 0x020fe20003f1d000 */
[----:B------:R-:W-:Y:S01]  /*3a50*/  IMAD.IADD R0, R3, 0x1, R216 ;  /* 0x0000000103007824 */ /* 0x000fe200078e02d8 */
[----:B------:R-:W-:Y:S01]  /*3a60*/  FSETP.NEU.FTZ.AND P5, PT, R238, -INF , PT ;  /* 0xff800000ee00780b */ /* 0x000fe20003fbd000 */
[----:B------:R-:W-:Y:S02]  /*3a70*/  UISETP.GE.AND UP0, UPT, UR12, UR23, UPT ;  /* 0x000000170c00728c */ /* 0x000fe4000bf06270 */
[----:B------:R-:W-:Y:S02]  /*3a80*/  USHF.L.U32 UR13, UR11, 0x6, URZ ;  /* 0x000000060b0d7899 */ /* 0x000fe4000800063f */
[----:B------:R-:W-:Y:S02]  /*3a90*/  UISETP.GT.AND UP2, UPT, UR5, UR18, UPT ;  /* 0x000000120500728c */ /* 0x000fe4000bf44270 */
[----:B------:R-:W-:Y:S04]  /*3aa0*/  UIADD3 UR13, UR13, 0x40, URZ ;  /* 0x000000400d0d7890 */ /* 0x000fe8000fffe03f */
[----:B------:R-:W-:Y:S06]  /*3ab0*/  UISETP.LT.AND UP0, UPT, UR13, UR10, UP0 ;  /* 0x0000000a0d00728c */ /* 0x000fec0008701270 */
[----:B------:R-:W-:Y:S01]  /*3ac0*/  PLOP3.LUT P4, PT, PT, PT, UP0, 0x80, 0x0 ;  /* 0x000000000000781c */ /* 0x000fe20003f8f008 */
[----:B------:R-:W-:Y:S04]  /*3ad0*/  DEPBAR.LE SB0, 0x0 ;  /* 0x000080000000791a */ /* 0x000fe80000000000 */
[----:B------:R-:W-:Y:S06]  /*3ae0*/  BAR.SYNC.DEFER_BLOCKING 0x0 ;  /* 0x0000000000007b1d */ /* 0x000fec0000010000 */
[----:B------:R-:W-:Y:S05]  /*3af0*/  LDSM.16.M88.4 R16, [R213] ;  /* 0x00000000d510783b */ /* 0x000fea0000000200 */
[----:B------:R-:W1:Y:S05]  /*3b00*/  LDSM.16.M88.4 R8, [R209+0x18000] ;  /* 0x01800000d108783b */ /* 0x000e6a0000000200 */
[----:B------:R-:W2:Y:S05]  /*3b10*/  LDSM.16.M88.4 R84, [R209+0x18800] ;  /* 0x01880000d154783b */ /* 0x000eaa0000000200 */
[----:B------:R-:W-:Y:S05]  /*3b20*/  LDSM.16.M88.4 R88, [R3] ;  /* 0x000000000358783b */ /* 0x000fea0000000200 */
[----:B------:R-:W3:Y:S05]  /*3b30*/  LDSM.16.M88.4 R92, [R210+0x18000] ;  /* 0x01800000d25c783b */ /* 0x000eea0000000200 */
[----:B------:R-:W4:Y:S05]  /*3b40*/  LDSM.16.M88.4 R96, [R210+0x18800] ;  /* 0x01880000d260783b */ /* 0x000f2a0000000200 */
[----:B------:R-:W-:Y:S05]  /*3b50*/  LDSM.16.M88.4 R100, [R2] ;  /* 0x000000000264783b */ /* 0x000fea0000000200 */
        /* <DEDUP_REMOVED lines=84> */
[----:B------:R4:W-:Y:S05]  /*40a0*/  LDSM.16.M88.4 R100, [R2+0x6000] ;  /* 0x006000000264783b */ /* 0x0009ea0000000200 */
[C---:B------:R-:W-:Y:S01]  /*40b0*/  HMMA.16816.F32.BF16 R8, R92.reuse, R106, R8 ;  /* 0x0000006a5c08723c */ /* 0x040fe20000041808 */
[----:B------:R-:W3:Y:S05]  /*40c0*/  LDSM.16.M88.4 R104, [R212+0x1e000] ;  /* 0x01e00000d468783b */ /* 0x000eea0000000200 */
[C---:B-1----:R-:W-:Y:S06]  /*40d0*/  HMMA.16816.F32.BF16 R12, R92.reuse, R84, R12 ;  /* 0x000000545c0c723c */ /* 0x042fec000004180c */
[----:B------:R-:W-:Y:S01]  /*40e0*/  HMMA.16816.F32.BF16 R16, R92, R86, R16 ;  /* 0x000000565c10723c */ /* 0x000fe20000041810 */
[----:B------:R-:W1:Y:S05]  /*40f0*/  LDSM.16.M88.4 R84, [R212+0x1e800] ;  /* 0x01e80000d454783b */ /* 0x000e6a0000000200 */
[C---:B--2---:R-:W-:Y:S01]  /*4100*/  HMMA.16816.F32.BF16 R4, R96.reuse, R108, R4 ;  /* 0x0000006c6004723c */ /* 0x044fe20000041804 */
[----:B------:R2:W-:Y:S01]  /*4110*/  LDSM.16.M88.4 R92, [R0+0x6000] ;  /* 0x00600000005c783b */ /* 0x0005e20000000200 */
[----:B----4-:R-:W-:Y:S04]  /*4120*/  IMAD.U32 R2, RZ, RZ, UR5 ;  /* 0x00000005ff027e24 */ /* 0x010fe8000f8e00ff */
[C---:B------:R-:W-:Y:S01]  /*4130*/  HMMA.16816.F32.BF16 R8, R96.reuse, R110, R8 ;  /* 0x0000006e6008723c */ /* 0x040fe20000041808 */
[----:B------:R-:W4:Y:S04]  /*4140*/  LDSM.16.M88.4 R108, [R211+0x1e000] ;  /* 0x01e00000d36c783b */ /* 0x000f280000000200 */
[----:B------:R-:W-:Y:S01]  /*4150*/  IMAD R2, R2, 0x4, R247 ;  /* 0x0000000402027824 */ /* 0x000fe200078e02f7 */
[C---:B---3--:R-:W-:Y:S01]  /*4160*/  HMMA.16816.F32.BF16 R12, R96.reuse, R88, R12 ;  /* 0x00000058600c723c */ /* 0x048fe2000004180c */
[----:B------:R-:W3:Y:S04]  /*4170*/  @!P4 S2R R89, SR_TID.X ;  /* 0x000000000059c919 */ /* 0x000ee80000002100 */
[----:B------:R-:W-:Y:S01]  /*4180*/  IMAD.WIDE.U32 R2, R2, -0x326172a9, RZ ;  /* 0xcd9e8d5702027825 */ /* 0x000fe200078e00ff */
[----:B------:R-:W-:Y:S05]  /*4190*/  HMMA.16816.F32.BF16 R16, R96, R90, R16 ;  /* 0x0000005a6010723c */ /* 0x000fea0000041810 */
[----:B------:R-:W-:Y:S01]  /*41a0*/  LOP3.LUT R3, R3, UR21, R244, 0x96, !PT ;  /* 0x0000001503037c12 */ /* 0x000fe2000f8e96f4 */
[C---:B------:R-:W-:Y:S01]  /*41b0*/  HMMA.16816.F32.BF16 R4, R100.reuse, R104, R4 ;  /* 0x000000686404723c */ /* 0x040fe20000041804 */
[----:B--2---:R-:W-:Y:S04]  /*41c0*/  IMAD.U32 R0, RZ, RZ, UR11 ;  /* 0x0000000bff007e24 */ /* 0x004fe8000f8e00ff */
[----:B------:R-:W-:Y:S01]  /*41d0*/  IMAD R0, R0, 0x2, R245 ;  /* 0x0000000200007824 */ /* 0x000fe200078e02f5 */
[C---:B------:R-:W-:Y:S05]  /*41e0*/  HMMA.16816.F32.BF16 R8, R100.reuse, R106, R8 ;  /* 0x0000006a6408723c */ /* 0x040fea0000041808 */
[----:B------:R-:W-:Y:S01]  /*41f0*/  LOP3.LUT R96, R241, UR20, R0, 0x96, !PT ;  /* 0x00000014f1607c12 */ /* 0x000fe2000f8e9600 */
[C---:B-1----:R-:W-:Y:S01]  /*4200*/  HMMA.16816.F32.BF16 R12, R100.reuse, R84, R12 ;  /* 0x00000054640c723c */ /* 0x042fe2000004180c */
[----:B------:R-:W-:Y:S04]  /*4210*/  IMAD.U32 R0, RZ, RZ, UR19 ;  /* 0x00000013ff007e24 */ /* 0x000fe8000f8e00ff */
[----:B------:R-:W-:Y:S01]  /*4220*/  IMAD.WIDE.U32 R96, R96, -0x326172a9, RZ ;  /* 0xcd9e8d5760607825 */ /* 0x000fe200078e00ff */
[----:B------:R-:W-:Y:S05]  /*4230*/  HMMA.16816.F32.BF16 R16, R100, R86, R16 ;  /* 0x000000566410723c */ /* 0x000fea0000041810 */
[----:B------:R-:W-:Y:S01]  /*4240*/  IMAD.U32 R84, RZ, RZ, UR12 ;  /* 0x0000000cff547e24 */ /* 0x000fe2000f8e00ff */
[C---:B----4-:R-:W-:Y:S05]  /*4250*/  HMMA.16816.F32.BF16 R4, R92.reuse, R108, R4 ;  /* 0x0000006c5c04723c */ /* 0x050fea0000041804 */
[----:B------:R-:W-:Y:S01]  /*4260*/  @!P4 IADD3 R88, -R0, 0x1, R229 ;  /* 0x000000010058c810 */ /* 0x000fe20007ffe1e5 */
[C---:B------:R-:W-:Y:S05]  /*4270*/  HMMA.16816.F32.BF16 R8, R92.reuse, R110, R8 ;  /* 0x0000006e5c08723c */ /* 0x040fea0000041808 */
[----:B------:R-:W-:Y:S01]  /*4280*/  @!P4 IADD3 R88, R84, UR10, R88 ;  /* 0x0000000a5458cc10 */ /* 0x000fe2000fffe058 */
[----:B---3--:R-:W-:Y:S01]  /*4290*/  @!P4 IMAD.SHL.U32 R0, R89, 0x2, RZ ;  /* 0x000000025900c824 */ /* 0x008fe200078e00ff */
[----:B------:R-:W-:Y:S01]  /*42a0*/  LOP3.LUT R104, R97, UR35, R2, 0x96, !PT ;  /* 0x0000002361687c12 */ /* 0x000fe2000f8e9602 */
[----:B------:R-:W1:Y:S03]  /*42b0*/  LDSM.16.M88.4 R84, [R211+0x1e800] ;  /* 0x01e80000d354783b */ /* 0x000e660000000200 */
[----:B------:R-:W-:Y:S01]  /*42c0*/  IMAD.WIDE.U32 R2, R3, -0x2daee0ad, RZ ;  /* 0xd2511f5303027825 */ /* 0x000fe200078e00ff */
[----:B------:R-:W-:Y:S02]  /*42d0*/  @!P4 LOP3.LUT R0, R249, 0x6, R0, 0xf8, !PT ;  /* 0x00000006f900c812 */ /* 0x000fe400078ef800 */
[----:B------:R-:W-:Y:S01]  /*42e0*/  @!P4 VIMNMX R89, R88, UR10, PT ;  /* 0x0000000a5859cc48 */ /* 0x000fe2000bfe0100 */
[----:B------:R-:W-:Y:S01]  /*42f0*/  IMAD.WIDE.U32 R104, R104, -0x2daee0ad, RZ ;  /* 0xd2511f5368687825 */ /* 0x000fe200078e00ff */
[----:B------:R-:W-:Y:S03]  /*4300*/  LOP3.LUT R90, R3, UR34, R240, 0x96, !PT ;  /* 0x00000022035a7c12 */ /* 0x000fe6000f8e96f0 */
[----:B------:R-:W-:Y:S01]  /*4310*/  FMUL.FTZ R3, R238, 1.4426950216293334961 ;  /* 0x3fb8aa3bee037820 */ /* 0x000fe20000410000 */
[----:B------:R-:W-:Y:S02]  /*4320*/  @!P4 VIADDMNMX R88, R88, R252, UR10, PT ;  /* 0x0000000a5858ce46 */ /* 0x000fe4000b8001fc */
[----:B------:R-:W-:Y:S01]  /*4330*/  LOP3.LUT R98, R105, UR32, R2, 0x96, !PT ;  /* 0x0000002069627c12 */ /* 0x000fe2000f8e9602 */
[----:B------:R-:W-:Y:S01]  /*4340*/  IMAD.U32 R2, RZ, RZ, UR11 ;  /* 0x0000000bff027e24 */ /* 0x000fe2000f8e00ff */
[----:B------:R-:W-:Y:S01]  /*4350*/  FSEL R3, R3, RZ, P5 ;  /* 0x000000ff03037208 */ /* 0x000fe20002800000 */
[----:B------:R-:W-:Y:S04]  /*4360*/  IMAD.WIDE.U32 R90, R90, -0x326172a9, RZ ;  /* 0xcd9e8d575a5a7825 */ /* 0x000fe800078e00ff */
[----:B------:R-:W-:Y:S01]  /*4370*/  @!P4 IMAD R0, R2, 0x40, R0 ;  /* 0x000000400200c824 */ /* 0x000fe200078e0200 */
[----:B------:R-:W-:Y:S01]  /*4380*/  LOP3.LUT R96, R91, UR33, R96, 0x96, !PT ;  /* 0x000000215b607c12 */ /* 0x000fe2000f8e9660 */
[----:B------:R-:W-:Y:S03]  /*4390*/  IMAD.WIDE.U32 R98, R98, -0x326172a9, RZ ;  /* 0xcd9e8d5762627825 */ /* 0x000fe600078e00ff */
[CC--:B------:R-:W-:Y:S01]  /*43a0*/  @!P4 ISETP.GE.AND P2, PT, R0.reuse, R89.reuse, PT ;  /* 0x000000590000c20c */ /* 0x0c0fe20003f46270 */
[----:B------:R-:W-:Y:S01]  /*43b0*/  @!P4 VIADD R2, R0, 0x1 ;  /* 0x000000010002c836 */ /* 0x000fe20000000000 */
[----:B------:R-:W-:Y:S01]  /*43c0*/  LOP3.LUT R99, R99, UR31, R90, 0x96, !PT ;  /* 0x0000001f63637c12 */ /* 0x000fe2000f8e965a */
[----:B------:R-:W-:Y:S01]  /*43d0*/  FMUL.FTZ R90, R239, 1.4426950216293334961 ;  /* 0x3fb8aa3bef5a7820 */ /* 0x000fe20000410000 */
[----:B------:R-:W-:Y:S01]  /*43e0*/  @!P4 FSEL R4, R4, -INF , !P2 ;  /* 0xff8000000404c808 */ /* 0x000fe20005000000 */
[----:B------:R-:W-:Y:S01]  /*43f0*/  IMAD.WIDE.U32 R96, R96, -0x2daee0ad, RZ ;  /* 0xd2511f5360607825 */ /* 0x000fe200078e00ff */
[CC--:B------:R-:W-:Y:S02]  /*4400*/  @!P4 ISETP.GE.AND P1, PT, R2.reuse, R89.reuse, PT ;  /* 0x000000590200c20c */ /* 0x0c0fe40003f26270 */
[-C--:B------:R-:W-:Y:S01]  /*4410*/  @!P4 ISETP.GE.AND P3, PT, R2, R88.reuse, PT ;  /* 0x000000580200c20c */ /* 0x080fe20003f66270 */
[----:B------:R-:W-:Y:S01]  /*4420*/  @!P4 VIADD R2, R0, 0x8 ;  /* 0x000000080002c836 */ /* 0x000fe20000000000 */
[----:B------:R-:W-:Y:S01]  /*4430*/  @!P4 FSEL R5, R5, -INF , !P1 ;  /* 0xff8000000505c808 */ /* 0x000fe20004800000 */
[--C-:B------:R-:W-:Y:S01]  /*4440*/  FFMA.FTZ R4, R4, UR16, -R3.reuse ;  /* 0x0000001004047c23 */ /* 0x100fe20008010803 */
[CC--:B------:R-:W-:Y:S01]  /*4450*/  @!P4 ISETP.GE.AND P2, PT, R0.reuse, R88.reuse, PT ;  /* 0x000000580000c20c */ /* 0x0c0fe20003f46270 */
[----:B------:R-:W-:Y:S01]  /*4460*/  @!P4 VIADD R91, R0, 0x9 ;  /* 0x00000009005bc836 */ /* 0x000fe20000000000 */
[CC--:B------:R-:W-:Y:S01]  /*4470*/  @!P4 ISETP.GE.AND P6, PT, R2.reuse, R89.reuse, PT ;  /* 0x000000590200c20c */ /* 0x0c0fe20003fc6270 */
[C---:B-1----:R-:W-:Y:S01]  /*4480*/  HMMA.16816.F32.BF16 R12, R92.reuse, R84, R12 ;  /* 0x000000545c0c723c */ /* 0x042fe2000004180c */
[----:B------:R-:W1:Y:S02]  /*4490*/  MUFU.EX2 R130, R4 ;  /* 0x0000000400827308 */ /* 0x000e640000000800 */
[--C-:B------:R-:W-:Y:S01]  /*44a0*/  FFMA.FTZ R5, R5, UR16, -R3.reuse ;  /* 0x0000001005057c23 */ /* 0x100fe20008010803 */
[-C--:B------:R-:W-:Y:S02]  /*44b0*/  @!P4 ISETP.GE.AND P5, PT, R2, R88.reuse, PT ;  /* 0x000000580200c20c */ /* 0x080fe40003fa6270 */
[----:B------:R-:W-:Y:S05]  /*44c0*/  HMMA.16816.F32.BF16 R16, R92, R86, R16 ;  /* 0x000000565c10723c */ /* 0x000fea0000041810 */
[----:B------:R2:W3:Y:S01]  /*44d0*/  MUFU.EX2 R129, R5 ;  /* 0x0000000500817308 */ /* 0x0004e20000000800 */
[-C--:B------:R-:W-:Y:S05]  /*44e0*/  @!P4 ISETP.GE.AND P1, PT, R91, R88.reuse, PT ;  /* 0x000000585b00c20c */ /* 0x080fea0003f26270 */
[----:B------:R-:W-:Y:S01]  /*44f0*/  IMAD.WIDE.U32 R84, R99, -0x2daee0ad, RZ ;  /* 0xd2511f5363547825 */ /* 0x000fe200078e00ff */
[----:B------:R-:W-:Y:S02]  /*4500*/  FSEL R2, R90, RZ, P0 ;  /* 0x000000ff5a027208 */ /* 0x000fe40000000000 */
[----:B------:R-:W-:Y:S02]  /*4510*/  @!P4 FSEL R6, R6, -INF , !P2 ;  /* 0xff8000000606c808 */ /* 0x000fe40005000000 */
[-C--:B------:R-:W-:Y:S01]  /*4520*/  @!P4 ISETP.GE.AND P0, PT, R91, R89.reuse, PT ;  /* 0x000000595b00c20c */ /* 0x080fe20003f06270 */
[----:B------:R-:W-:Y:S01]  /*4530*/  @!P4 VIADD R90, R0, 0x10 ;  /* 0x00000010005ac836 */ /* 0x000fe20000000000 */
[----:B------:R-:W-:Y:S01]  /*4540*/  @!P4 FSEL R7, R7, -INF , !P3 ;  /* 0xff8000000707c808 */ /* 0x000fe20005800000 */
[--C-:B------:R-:W-:Y:S01]  /*4550*/  FFMA.FTZ R6, R6, UR16, -R2.reuse ;  /* 0x0000001006067c23 */ /* 0x100fe20008010802 */
[----:B------:R-:W-:Y:S02]  /*4560*/  @!P4 FSEL R8, R8, -INF , !P6 ;  /* 0xff8000000808c808 */ /* 0x000fe40007000000 */
[CC--:B------:R-:W-:Y:S01]  /*4570*/  @!P4 ISETP.GE.AND P2, PT, R90.reuse, R89.reuse, PT ;  /* 0x000000595a00c20c */ /* 0x0c0fe20003f46270 */
[----:B------:R-:W-:Y:S01]  /*4580*/  FFMA.FTZ R7, R7, UR16, -R2 ;  /* 0x0000001007077c23 */ /* 0x000fe20008010802 */
[----:B------:R4:W-:Y:S01]  /*4590*/  MUFU.EX2 R196, R6 ;  /* 0x0000000600c47308 */ /* 0x0009e20000000800 */
[-C--:B------:R-:W-:Y:S01]  /*45a0*/  @!P4 ISETP.GE.AND P3, PT, R90, R88.reuse, PT ;  /* 0x000000585a00c20c */ /* 0x080fe20003f66270 */
[----:B------:R-:W-:Y:S01]  /*45b0*/  @!P4 VIADD R90, R0, 0x11 ;  /* 0x00000011005ac836 */ /* 0x000fe20000000000 */
[----:B------:R-:W-:Y:S01]  /*45c0*/  LOP3.LUT R104, R97, UR30, R104, 0x96, !PT ;  /* 0x0000001e61687c12 */ /* 0x000fe2000f8e9668 */
[--C-:B------:R-:W-:Y:S01]  /*45d0*/  FFMA.FTZ R8, R8, UR16, -R3.reuse ;  /* 0x0000001008087c23 */ /* 0x100fe20008010803 */
[----:B------:R-:W-:Y:S02]  /*45e0*/  @!P4 FSEL R9, R9, -INF , !P0 ;  /* 0xff8000000909c808 */ /* 0x000fe40004000000 */
[CC--:B------:R-:W-:Y:S03]  /*45f0*/  @!P4 ISETP.GE.AND P6, PT, R90.reuse, R89.reuse, PT ;  /* 0x000000595a00c20c */ /* 0x0c0fe60003fc6270 */
[----:B------:R1:W3:Y:S01]  /*4600*/  MUFU.EX2 R131, R7 ;  /* 0x0000000700837308 */ /* 0x0002e20000000800 */
[-C--:B------:R-:W-:Y:S01]  /*4610*/  @!P4 ISETP.GE.AND P0, PT, R90, R88.reuse, PT ;  /* 0x000000585a00c20c */ /* 0x080fe20003f06270 */
[----:B--2---:R-:W-:Y:S01]  /*4620*/  IMAD.WIDE.U32 R4, R104, -0x326172a9, RZ ;  /* 0xcd9e8d5768047825 */ /* 0x004fe200078e00ff */
[----:B------:R-:W-:Y:S02]  /*4630*/  LOP3.LUT R90, R85, UR28, R96, 0x96, !PT ;  /* 0x0000001c555a7c12 */ /* 0x000fe4000f8e9660 */
[----:B------:R-:W-:Y:S01]  /*4640*/  @!P4 FSEL R10, R10, -INF , !P5 ;  /* 0xff8000000a0ac808 */ /* 0x000fe20006800000 */
[--C-:B------:R-:W-:Y:S01]  /*4650*/  FFMA.FTZ R9, R9, UR16, -R3.reuse ;  /* 0x0000001009097c23 */ /* 0x100fe20008010803 */
[----:B------:R-:W-:Y:S03]  /*4660*/  LOP3.LUT R5, R5, UR29, R98, 0x96, !PT ;  /* 0x0000001d05057c12 */ /* 0x000fe6000f8e9662 */
[----:B------:R2:W-:Y:S01]  /*4670*/  MUFU.EX2 R126, R8 ;  /* 0x00000008007e7308 */ /* 0x0005e20000000800 */
[----:B------:R-:W-:Y:S04]  /*4680*/  IMAD.WIDE.U32 R90, R90, -0x326172a9, RZ ;  /* 0xcd9e8d575a5a7825 */ /* 0x000fe800078e00ff */
[----:B------:R-:W-:Y:S01]  /*4690*/  FFMA.FTZ R10, R10, UR16, -R2 ;  /* 0x000000100a0a7c23 */ /* 0x000fe20008010802 */
[----:B------:R-:W-:Y:S01]  /*46a0*/  @!P4 FSEL R12, R12, -INF , !P2 ;  /* 0xff8000000c0cc808 */ /* 0x000fe20005000000 */
[C---:B----4-:R-:W-:Y:S01]  /*46b0*/  @!P4 VIADD R6, R0.reuse, 0x18 ;  /* 0x000000180006c836 */ /* 0x050fe20000000000 */
[----:B------:R-:W-:Y:S01]  /*46c0*/  @!P4 FSEL R11, R11, -INF , !P1 ;  /* 0xff8000000b0bc808 */ /* 0x000fe20004800000 */
[----:B------:R-:W-:Y:S01]  /*46d0*/  @!P4 VIADD R0, R0, 0x19 ;  /* 0x000000190000c836 */ /* 0x000fe20000000000 */
[----:B------:R4:W-:Y:S01]  /*46e0*/  MUFU.EX2 R128, R10 ;  /* 0x0000000a00807308 */ /* 0x0009e20000000800 */
[----:B-1----:R-:W-:Y:S01]  /*46f0*/  LOP3.LUT R7, R91, UR27, R4, 0x96, !PT ;  /* 0x0000001b5b077c12 */ /* 0x002fe2000f8e9604 */
[----:B------:R-:W-:Y:S01]  /*4700*/  IMAD.WIDE.U32 R4, R5, -0x2daee0ad, RZ ;  /* 0xd2511f5305047825 */ /* 0x000fe200078e00ff */
[CC--:B------:R-:W-:Y:S02]  /*4710*/  @!P4 ISETP.GE.AND P5, PT, R6.reuse, R89.reuse, PT ;  /* 0x000000590600c20c */ /* 0x0c0fe40003fa6270 */
[-C--:B------:R-:W-:Y:S01]  /*4720*/  @!P4 ISETP.GE.AND P2, PT, R6, R88.reuse, PT ;  /* 0x000000580600c20c */ /* 0x080fe20003f46270 */
[----:B------:R-:W-:Y:S01]  /*4730*/  IMAD.WIDE.U32 R6, R7, -0x2daee0ad, RZ ;  /* 0xd2511f5307067825 */ /* 0x000fe200078e00ff */
[----:B------:R-:W-:Y:S03]  /*4740*/  LOP3.LUT R5, R5, UR26, R84, 0x96, !PT ;  /* 0x0000001a05057c12 */ /* 0x000fe6000f8e9654 */
[----:B------:R1:W3:Y:S01]  /*4750*/  MUFU.EX2 R125, R9 ;  /* 0x00000009007d7308 */ /* 0x0002e20000000800 */
[----:B------:R-:W-:Y:S01]  /*4760*/  @!P4 FSEL R13, R13, -INF , !P6 ;  /* 0xff8000000d0dc808 */ /* 0x000fe20007000000 */
[--C-:B------:R-:W-:Y:S01]  /*4770*/  FFMA.FTZ R12, R12, UR16, -R3.reuse ;  /* 0x000000100c0c7c23 */ /* 0x100fe20008010803 */
[----:B--2---:R-:W-:Y:S01]  /*4780*/  LOP3.LUT R8, R7, UR24, R4, 0x96, !PT ;  /* 0x0000001807087c12 */ /* 0x004fe2000f8e9604 */
[----:B------:R-:W-:Y:S01]  /*4790*/  IMAD.WIDE.U32 R4, R5, -0x326172a9, RZ ;  /* 0xcd9e8d5705047825 */ /* 0x000fe200078e00ff */
[C---:B------:R-:W-:Y:S02]  /*47a0*/  @!P4 ISETP.GE.AND P1, PT, R0.reuse, R89, PT ;  /* 0x000000590000c20c */ /* 0x040fe40003f26270 */
[----:B------:R-:W-:Y:S01]  /*47b0*/  @!P4 ISETP.GE.AND P6, PT, R0, R88, PT ;  /* 0x000000580000c20c */ /* 0x000fe20003fc6270 */
[--C-:B------:R-:W-:Y:S01]  /*47c0*/  FFMA.FTZ R13, R13, UR16, -R3.reuse ;  /* 0x000000100d0d7c23 */ /* 0x100fe20008010803 */
[----:B------:R-:W-:Y:S01]  /*47d0*/  LOP3.LUT R0, R5, UR25, R90, 0x96, !PT ;  /* 0x0000001905007c12 */ /* 0x000fe2000f8e965a */
[----:B------:R-:W-:Y:S01]  /*47e0*/  FFMA.FTZ R11, R11, UR16, -R2 ;  /* 0x000000100b0b7c23 */ /* 0x000fe20008010802 */
[----:B------:R-:W-:Y:S01]  /*47f0*/  LOP3.LUT R88, R6, 0xffff, RZ, 0xc0, !PT ;  /* 0x0000ffff06587812 */ /* 0x000fe200078ec0ff */
[----:B------:R-:W2:Y:S01]  /*4800*/  MUFU.EX2 R122, R12 ;  /* 0x0000000c007a7308 */ /* 0x000ea20000000800 */
[C---:B----4-:R-:W-:Y:S02]  /*4810*/  LOP3.LUT R10, R4.reuse, 0xff, RZ, 0xc0, !PT ;  /* 0x000000ff040a7812 */ /* 0x050fe400078ec0ff */
[--C-:B------:R-:W-:Y:S02]  /*4820*/  SHF.R.U32.HI R86, RZ, 0x18, R4.reuse ;  /* 0x00000018ff567819 */ /* 0x100fe40000011604 */
[----:B------:R-:W-:Y:S02]  /*4830*/  SHF.R.U32.HI R85, RZ, 0x10, R4 ;  /* 0x00000010ff557819 */ /* 0x000fe40000011604 */
[----:B------:R-:W-:Y:S03]  /*4840*/  LOP3.LUT R7, R4, 0xffff, RZ, 0xc0, !PT ;  /* 0x0000ffff04077812 */ /* 0x000fe600078ec0ff */
[----:B------:R-:W4:Y:S01]  /*4850*/  MUFU.EX2 R127, R11 ;  /* 0x0000000b007f7308 */ /* 0x000f220000000800 */
[----:B------:R-:W-:Y:S02]  /*4860*/  LOP3.LUT R4, R0, 0xffff, RZ, 0xc0, !PT ;  /* 0x0000ffff00047812 */ /* 0x000fe400078ec0ff */
[----:B------:R-:W-:Y:S02]  /*4870*/  LOP3.LUT R84, R6, 0xff, RZ, 0xc0, !PT ;  /* 0x000000ff06547812 */ /* 0x000fe400078ec0ff */
[----:B------:R-:W-:Y:S02]  /*4880*/  SHF.R.U32.HI R4, RZ, 0x8, R4 ;  /* 0x00000008ff047819 */ /* 0x000fe40000011604 */
[--C-:B-1----:R-:W-:Y:S03]  /*4890*/  SHF.R.U32.HI R9, RZ, 0x18, R6.reuse ;  /* 0x00000018ff097819 */ /* 0x102fe60000011606 */
[----:B------:R-:W1:Y:S01]  /*48a0*/  MUFU.EX2 R120, R13 ;  /* 0x0000000d00787308 */ /* 0x000e620000000800 */
[----:B------:R-:W-:Y:S02]  /*48b0*/  SHF.R.U32.HI R87, RZ, 0x10, R6 ;  /* 0x00000010ff577819 */ /* 0x000fe40000011606 */
[----:B------:R-:W-:Y:S02]  /*48c0*/  LOP3.LUT R5, R0, 0xff, RZ, 0xc0, !PT ;  /* 0x000000ff00057812 */ /* 0x000fe400078ec0ff */
[----:B------:R-:W-:Y:S02]  /*48d0*/  LOP3.LUT R4, R4, 0xffff, RZ, 0xc0, !PT ;  /* 0x0000ffff04047812 */ /* 0x000fe400078ec0ff */
[--C-:B------:R-:W-:Y:S02]  /*48e0*/  SHF.R.U32.HI R6, RZ, 0x10, R0.reuse ;  /* 0x00000010ff067819 */ /* 0x100fe40000011600 */
[----:B------:R-:W-:Y:S02]  /*48f0*/  @!P4 FSEL R17, R17, -INF , !P1 ;  /* 0xff8000001111c808 */ /* 0x000fe40004800000 */
[----:B------:R-:W-:Y:S02]  /*4900*/  @!P4 FSEL R16, R16, -INF , !P5 ;  /* 0xff8000001010c808 */ /* 0x000fe40006800000 */
[----:B------:R-:W-:Y:S02]  /*4910*/  ISETP.LE.U32.AND P5, PT, R5, UR17, PT ;  /* 0x0000001105007c0c */ /* 0x000fe4000bfa3070 */
[----:B------:R-:W-:Y:S01]  /*4920*/  ISETP.LE.U32.AND P1, PT, R4, UR17, PT ;  /* 0x0000001104007c0c */ /* 0x000fe2000bf23070 */
[--C-:B------:R-:W-:Y:S01]  /*4930*/  FFMA.FTZ R16, R16, UR16, -R3.reuse ;  /* 0x0000001010107c23 */ /* 0x100fe20008010803 */
[----:B------:R-:W-:Y:S01]  /*4940*/  SHF.R.U32.HI R0, RZ, 0x18, R0 ;  /* 0x00000018ff007819 */ /* 0x000fe20000011600 */
[----:B------:R-:W-:Y:S01]  /*4950*/  FFMA.FTZ R3, R17, UR16, -R3 ;  /* 0x0000001011037c23 */ /* 0x000fe20008010803 */
[----:B------:R-:W-:Y:S01]  /*4960*/  LOP3.LUT R5, R6, 0xff, RZ, 0xc0, !PT ;  /* 0x000000ff06057812 */ /* 0x000fe200078ec0ff */
[----:B------:R-:W-:Y:S01]  /*4970*/  MUFU.EX2 R118, R16 ;  /* 0x0000001000767308 */ /* 0x000fe20000000800 */
[----:B------:R-:W-:Y:S02]  /*4980*/  @!P4 FSEL R19, R19, -INF , !P6 ;  /* 0xff8000001313c808 */ /* 0x000fe40007000000 */
[----:B------:R-:W-:Y:S02]  /*4990*/  @!P4 FSEL R18, R18, -INF , !P2 ;  /* 0xff8000001212c808 */ /* 0x000fe40005000000 */
[----:B------:R-:W-:Y:S01]  /*49a0*/  ISETP.LE.U32.AND P6, PT, R0, UR17, PT ;  /* 0x0000001100007c0c */ /* 0x000fe2000bfc3070 */
[----:B------:R-:W-:Y:S01]  /*49b0*/  @!P5 FADD.FTZ R130, -R130, -RZ ;  /* 0x800000ff8282d221 */ /* 0x000fe20000010100 */
[----:B------:R-:W-:Y:S01]  /*49c0*/  ISETP.LE.U32.AND P2, PT, R5, UR17, PT ;  /* 0x0000001105007c0c */ /* 0x000fe2000bf43070 */
[--C-:B------:R-:W-:Y:S01]  /*49d0*/  FFMA.FTZ R18, R18, UR16, -R2.reuse ;  /* 0x0000001012127c23 */ /* 0x100fe20008010802 */
[----:B------:R-:W-:Y:S01]  /*49e0*/  SHF.R.U32.HI R4, RZ, 0x8, R7 ;  /* 0x00000008ff047819 */ /* 0x000fe20000011607 */
[----:B------:R2:W1:Y:S01]  /*49f0*/  MUFU.EX2 R115, R3 ;  /* 0x0000000300737308 */ /* 0x0004620000000800 */
[----:B------:R-:W-:Y:S01]  /*4a00*/  @!P4 FSEL R14, R14, -INF , !P3 ;  /* 0xff8000000e0ec808 */ /* 0x000fe20005800000 */
[----:B---3--:R-:W-:Y:S01]  /*4a10*/  @!P1 FADD.FTZ R129, -R129, -RZ ;  /* 0x800000ff81819221 */ /* 0x008fe20000010100 */
[----:B------:R-:W-:Y:S02]  /*4a20*/  @!P4 FSEL R15, R15, -INF , !P0 ;  /* 0xff8000000f0fc808 */ /* 0x000fe40004000000 */
[----:B------:R-:W-:Y:S01]  /*4a30*/  LOP3.LUT R0, R4, 0xffff, RZ, 0xc0, !PT ;  /* 0x0000ffff04007812 */ /* 0x000fe200078ec0ff */
[--C-:B------:R-:W-:Y:S01]  /*4a40*/  FFMA.FTZ R14, R14, UR16, -R2.reuse ;  /* 0x000000100e0e7c23 */ /* 0x100fe20008010802 */
[----:B------:R-:W-:Y:S01]  /*4a50*/  LOP3.LUT R4, R85, 0xff, RZ, 0xc0, !PT ;  /* 0x000000ff55047812 */ /* 0x000fe200078ec0ff */
[--C-:B------:R-:W-:Y:S01]  /*4a60*/  FFMA.FTZ R15, R15, UR16, -R2.reuse ;  /* 0x000000100f0f7c23 */ /* 0x100fe20008010802 */
[----:B------:R-:W-:Y:S01]  /*4a70*/  FFMA.FTZ R2, R19, UR16, -R2 ;  /* 0x0000001013027c23 */ /* 0x000fe20008010802 */
[----:B------:R-:W-:Y:S01]  /*4a80*/  ISETP.LE.U32.AND P1, PT, R0, UR17, PT ;  /* 0x0000001100007c0c */ /* 0x000fe2000bf23070 */
[----:B------:R-:W-:Y:S01]  /*4a90*/  @!P6 FADD.FTZ R131, -R131, -RZ ;  /* 0x800000ff8383e221 */ /* 0x000fe20000010100 */
[----:B------:R-:W-:Y:S01]  /*4aa0*/  LOP3.LUT R0, R8, 0xff, RZ, 0xc0, !PT ;  /* 0x000000ff08007812 */ /* 0x000fe200078ec0ff */
[----:B------:R3:W-:Y:S01]  /*4ab0*/  MUFU.EX2 R119, R2 ;  /* 0x0000000200777308 */ /* 0x0007e20000000800 */
[----:B------:R-:W-:Y:S01]  /*4ac0*/  @!P2 FADD.FTZ R196, -R196, -RZ ;  /* 0x800000ffc4c4a221 */ /* 0x000fe20000010100 */
[----:B------:R-:W-:Y:S02]  /*4ad0*/  ISETP.LE.U32.AND P6, PT, R4, UR17, PT ;  /* 0x0000001104007c0c */ /* 0x000fe4000bfc3070 */
[----:B------:R-:W-:Y:S02]  /*4ae0*/  ISETP.LE.U32.AND P2, PT, R0, UR17, PT ;  /* 0x0000001100007c0c */ /* 0x000fe4000bf43070 */
[----:B------:R-:W-:Y:S02]  /*4af0*/  ISETP.LE.U32.AND P4, PT, R10, UR17, PT ;  /* 0x000000110a007c0c */ /* 0x000fe4000bf83070 */
[----:B------:R-:W-:Y:S02]  /*4b00*/  LOP3.LUT R0, R8, 0xffff, RZ, 0xc0, !PT ;  /* 0x0000ffff08007812 */ /* 0x000fe400078ec0ff */
[----:B------:R-:W-:Y:S01]  /*4b10*/  MUFU.EX2 R124, R14 ;  /* 0x0000000e007c7308 */ /* 0x000fe20000000800 */
[----:B--2---:R-:W-:Y:S01]  /*4b20*/  SHF.R.U32.HI R3, RZ, 0x8, R88 ;  /* 0x00000008ff037819 */ /* 0x004fe20000011658 */
[----:B------:R-:W-:Y:S01]  /*4b30*/  @!P1 FADD.FTZ R125, -R125, -RZ ;  /* 0x800000ff7d7d9221 */ /* 0x000fe20000010100 */
[----:B------:R-:W-:Y:S02]  /*4b40*/  SHF.R.U32.HI R0, RZ, 0x8, R0 ;  /* 0x00000008ff007819 */ /* 0x000fe40000011600 */
[----:B------:R-:W-:Y:S01]  /*4b50*/  ISETP.LE.U32.AND P5, PT, R86, UR17, PT ;  /* 0x0000001156007c0c */ /* 0x000fe2000bfa3070 */
[----:B------:R-:W-:Y:S01]  /*4b60*/  @!P6 FADD.FTZ R128, -R128, -RZ ;  /* 0x800000ff8080e221 */ /* 0x000fe20000010100 */
[----:B------:R-:W-:Y:S01]  /*4b70*/  LOP3.LUT R0, R0, 0xffff, RZ, 0xc0, !PT ;  /* 0x0000ffff00007812 */ /* 0x000fe200078ec0ff */
[----:B------:R-:W-:Y:S01]  /*4b80*/  @!P2 FADD.FTZ R122, -R122, -RZ ;  /* 0x800000ff7a7aa221 */ /* 0x000fe20000010100 */
[----:B---3--:R-:W-:Y:S01]  /*4b90*/  F2FP.RELU.BF16.F32.PACK_AB R2, R131, R196 ;  /* 0x000000c48302723e */ /* 0x008fe200000018ff */
[----:B------:R-:W-:Y:S01]  /*4ba0*/  @!P4 FADD.FTZ R126, -R126, -RZ ;  /* 0x800000ff7e7ec221 */ /* 0x000fe20000010100 */
[----:B------:R-:W-:Y:S01]  /*4bb0*/  ISETP.LE.U32.AND P6, PT, R0, UR17, PT ;  /* 0x0000001100007c0c */ /* 0x000fe2000bfc3070 */
[----:B------:R-:W2:Y:S01]  /*4bc0*/  MUFU.EX2 R123, R15 ;  /* 0x0000000f007b7308 */ /* 0x000ea20000000800 */
[----:B------:R-:W-:Y:S01]  /*4bd0*/  LOP3.LUT R0, R3, 0xffff, RZ, 0xc0, !PT ;  /* 0x0000ffff03007812 */ /* 0x000fe200078ec0ff */
[----:B------:R-:W-:Y:S01]  /*4be0*/  STS [R234+0x2a400], R2 ;  /* 0x02a40002ea007388 */ /* 0x000fe20000000800 */
[----:B------:R-:W-:Y:S02]  /*4bf0*/  F2FP.RELU.BF16.F32.PACK_AB R3, R129, R130 ;  /* 0x000000828103723e */ /* 0x000fe400000018ff */
[----:B------:R-:W-:Y:S01]  /*4c00*/  ISETP.LE.U32.AND P2, PT, R0, UR17, PT ;  /* 0x0000001100007c0c */ /* 0x000fe2000bf43070 */
[----:B----4-:R-:W-:Y:S01]  /*4c10*/  @!P5 FADD.FTZ R127, -R127, -RZ ;  /* 0x800000ff7f7fd221 */ /* 0x010fe20000010100 */
[----:B------:R-:W-:Y:S01]  /*4c20*/  F2FP.RELU.BF16.F32.PACK_AB R0, R125, R126 ;  /* 0x0000007e7d00723e */ /* 0x000fe200000018ff */
[----:B------:R-:W-:Y:S01]  /*4c30*/  STS [R234+0x2a000], R3 ;  /* 0x02a00003ea007388 */ /* 0x000fe20000000800 */
[--C-:B------:R-:W-:Y:S01]  /*4c40*/  SHF.R.U32.HI R4, RZ, 0x18, R8.reuse ;  /* 0x00000018ff047819 */ /* 0x100fe20000011608 */
[----:B------:R-:W3:Y:S01]  /*4c50*/  MUFU.EX2 R121, R18 ;  /* 0x0000001200797308 */ /* 0x000ee20000000800 */
[----:B------:R-:W-:Y:S02]  /*4c60*/  SHF.R.U32.HI R8, RZ, 0x10, R8 ;  /* 0x00000010ff087819 */ /* 0x000fe40000011608 */
[----:B------:R4:W-:Y:S01]  /*4c70*/  STS [R237+0x2a000], R0 ;  /* 0x02a00000ed007388 */ /* 0x0009e20000000800 */
[----:B------:R-:W-:Y:S01]  /*4c80*/  ISETP.LE.U32.AND P4, PT, R4, UR17, PT ;  /* 0x0000001104007c0c */ /* 0x000fe2000bf83070 */
[----:B-1----:R-:W-:Y:S01]  /*4c90*/  @!P6 FADD.FTZ R120, -R120, -RZ ;  /* 0x800000ff7878e221 */ /* 0x002fe20000010100 */
[----:B------:R-:W-:Y:S02]  /*4ca0*/  LOP3.LUT R8, R8, 0xff, RZ, 0xc0, !PT ;  /* 0x000000ff08087812 */ /* 0x000fe400078ec0ff */
[----:B------:R-:W-:Y:S01]  /*4cb0*/  LOP3.LUT R4, R87, 0xff, RZ, 0xc0, !PT ;  /* 0x000000ff57047812 */ /* 0x000fe200078ec0ff */
[----:B------:R-:W-:Y:S01]  /*4cc0*/  @!P2 FADD.FTZ R115, -R115, -RZ ;  /* 0x800000ff7373a221 */ /* 0x000fe20000010100 */
[----:B------:R-:W-:Y:S02]  /*4cd0*/  ISETP.LE.U32.AND P5, PT, R8, UR17, PT ;  /* 0x0000001108007c0c */ /* 0x000fe4000bfa3070 */
[----:B------:R-:W-:Y:S02]  /*4ce0*/  ISETP.LE.U32.AND P0, PT, R9, UR17, PT ;  /* 0x0000001109007c0c */ /* 0x000fe4000bf03070 */
[----:B------:R-:W-:Y:S02]  /*4cf0*/  ISETP.LE.U32.AND P1, PT, R4, UR17, PT ;  /* 0x0000001104007c0c */ /* 0x000fe4000bf23070 */
[----:B------:R-:W-:Y:S01]  /*4d00*/  ISETP.LE.U32.AND P3, PT, R84, UR17, PT ;  /* 0x0000001154007c0c */ /* 0x000fe2000bf63070 */
[----:B--2---:R-:W-:Y:S01]  /*4d10*/  @!P4 FADD.FTZ R123, -R123, -RZ ;  /* 0x800000ff7b7bc221 */ /* 0x004fe20000010100 */
[----:B------:R-:W-:Y:S02]  /*4d20*/  F2FP.RELU.BF16.F32.PACK_AB R5, R120, R122 ;  /* 0x0000007a7805723e */ /* 0x000fe400000018ff */
[----:B------:R-:W-:Y:S03]  /*4d30*/  FSETP.GE.FTZ.AND P2, PT, R130, RZ, PT ;  /* 0x000000ff8200720b */ /* 0x000fe60003f56000 */
[----:B------:R-:W-:Y:S02]  /*4d40*/  @!P5 FADD.FTZ R124, -R124, -RZ ;  /* 0x800000ff7c7cd221 */ /* 0x000fe40000010100 */
[----:B------:R-:W-:Y:S02]  /*4d50*/  @!P0 FADD.FTZ R119, -R119, -RZ ;  /* 0x800000ff77778221 */ /* 0x000fe40000010100 */
[----:B---3--:R-:W-:Y:S01]  /*4d60*/  @!P1 FADD.FTZ R121, -R121, -RZ ;  /* 0x800000ff79799221 */ /* 0x008fe20000010100 */
[----:B----4-:R-:W-:Y:S01]  /*4d70*/  F2FP.RELU.BF16.F32.PACK_AB R0, R127, R128 ;  /* 0x000000807f00723e */ /* 0x010fe200000018ff */
[----:B------:R-:W-:Y:S01]  /*4d80*/  @!P3 FADD.FTZ R118, -R118, -RZ ;  /* 0x800000ff7676b221 */ /* 0x000fe20000010100 */
[----:B------:R-:W-:Y:S02]  /*4d90*/  F2FP.RELU.BF16.F32.PACK_AB R4, R123, R124 ;  /* 0x0000007c7b04723e */ /* 0x000fe400000018ff */
[----:B------:R-:W-:Y:S01]  /*4da0*/  F2FP.RELU.BF16.F32.PACK_AB R2, R119, R121 ;  /* 0x000000797702723e */ /* 0x000fe200000018ff */
[----:B------:R1:W-:Y:S01]  /*4db0*/  STS [R237+0x2a400], R0 ;  /* 0x02a40000ed007388 */ /* 0x0003e20000000800 */
[----:B------:R-:W-:Y:S02]  /*4dc0*/  F2FP.RELU.BF16.F32.PACK_AB R3, R115, R118 ;  /* 0x000000767303723e */ /* 0x000fe400000018ff */
[----:B------:R-:W-:Y:S02]  /*4dd0*/  FSETP.GE.FTZ.AND P1, PT, R129, RZ, PT ;  /* 0x000000ff8100720b */ /* 0x000fe40003f36000 */
[----:B------:R-:W-:Y:S01]  /*4de0*/  STS [R235+0x2a000], R5 ;  /* 0x02a00005eb007388 */ /* 0x000fe20000000800 */
[----:B------:R-:W-:Y:S04]  /*4df0*/  FSETP.GE.FTZ.AND P3, PT, R196, RZ, PT ;  /* 0x000000ffc400720b */ /* 0x000fe80003f76000 */
[----:B------:R-:W-:Y:S05]  /*4e00*/  STS [R235+0x2a400], R4 ;  /* 0x02a40004eb007388 */ /* 0x000fea0000000800 */
[----:B------:R2:W-:Y:S05]  /*4e10*/  STS [R236+0x2a400], R2 ;  /* 0x02a40002ec007388 */ /* 0x0005ea0000000800 */
[----:B------:R3:W-:Y:S05]  /*4e20*/  STS [R236+0x2a000], R3 ;  /* 0x02a00003ec007388 */ /* 0x0007ea0000000800 */
[----:B------:R-:W-:Y:S01]  /*4e30*/  LDSM.16.M88.4 R8, [R209+0x20000] ;  /* 0x02000000d108783b */ /* 0x000fe20000000200 */
[----:B-1----:R-:W-:Y:S04]  /*4e40*/  LEA R0, R222, UR4, 0x1 ;  /* 0x00000004de007c11 */ /* 0x002fe8000f8e08ff */
[----:B------:R-:W-:Y:S05]  /*4e50*/  LDSM.16.M88.4 R84, [R209+0x20800] ;  /* 0x02080000d154783b */ /* 0x000fea0000000200 */
[----:B------:R-:W1:Y:S05]  /*4e60*/  LDSM.16.M88.4 R16, [R0+0x10000] ;  /* 0x010000000010783b */ /* 0x000e6a0000000200 */
[----:B------:R-:W-:Y:S01]  /*4e70*/  LDSM.16.M88.4 R92, [R210+0x20000] ;  /* 0x02000000d25c783b */ /* 0x000fe20000000200 */
[--C-:B--2---:R-:W-:Y:S04]  /*4e80*/  IMAD.IADD R2, R217, 0x1, R0.reuse ;  /* 0x00000001d9027824 */ /* 0x104fe800078e0200 */
[----:B------:R-:W-:Y:S01]  /*4e90*/  LDSM.16.M88.4 R96, [R210+0x20800] ;  /* 0x02080000d260783b */ /* 0x000fe20000000200 */
[C---:B---3--:R-:W-:Y:S02]  /*4ea0*/  IMAD.IADD R3, R216.reuse, 0x1, R0 ;  /* 0x00000001d8037824 */ /* 0x048fe400078e0200 */
[----:B------:R-:W-:Y:S02]  /*4eb0*/  IMAD.IADD R112, R216, 0x1, R2 ;  /* 0x00000001d8707824 */ /* 0x000fe400078e0202 */
[----:B------:R-:W2:Y:S05]  /*4ec0*/  LDSM.16.M88.4 R88, [R2+0x10000] ;  /* 0x010000000258783b */ /* 0x000eaa0000000200 */
[----:B------:R-:W-:Y:S05]  /*4ed0*/  LDSM.16.M88.4 R100, [R3+0x10000] ;  /* 0x010000000364783b */ /* 0x000fea0000000200 */
[----:B------:R-:W3:Y:S05]  /*4ee0*/  LDSM.16.M88.4 R104, [R212+0x20000] ;  /* 0x02000000d468783b */ /* 0x000eea0000000200 */
[----:B------:R-:W-:Y:S01]  /*4ef0*/  LDSM.16.M88.4 R108, [R211+0x20000] ;  /* 0x02000000d36c783b */ /* 0x000fe20000000200 */
[C---:B-1----:R-:W-:Y:S06]  /*4f00*/  HMMA.16816.F32.BF16 R4, R16.reuse, R8, RZ ;  /* 0x000000081004723c */ /* 0x042fec00000418ff */
[C---:B------:R-:W-:Y:S06]  /*4f10*/  HMMA.16816.F32.BF16 R8, R16.reuse, R10, RZ ;  /* 0x0000000a1008723c */ /* 0x040fec00000418ff */
[C---:B------:R-:W-:Y:S06]  /*4f20*/  HMMA.16816.F32.BF16 R12, R16.reuse, R84, RZ ;  /* 0x00000054100c723c */ /* 0x040fec00000418ff */
[----:B------:R-:W-:Y:S01]  /*4f30*/  HMMA.16816.F32.BF16 R16, R16, R86, RZ ;  /* 0x000000561010723c */ /* 0x000fe200000418ff */
[----:B------:R-:W1:Y:S05]  /*4f40*/  LDSM.16.M88.4 R84, [R212+0x20800] ;  /* 0x02080000d454783b */ /* 0x000e6a0000000200 */
[C---:B--2---:R-:W-:Y:S06]  /*4f50*/  HMMA.16816.F32.BF16 R4, R88.reuse, R92, R4 ;  /* 0x0000005c5804723c */ /* 0x044fec0000041804 */
[C---:B------:R-:W-:Y:S01]  /*4f60*/  HMMA.16816.F32.BF16 R8, R88.reuse, R94, R8 ;  /* 0x0000005e5808723c */ /* 0x040fe20000041808 */
[----:B------:R-:W2:Y:S05]  /*4f70*/  LDSM.16.M88.4 R92, [R112+0x10000] ;  /* 0x01000000705c783b */ /* 0x000eaa0000000200 */
[C---:B------:R-:W-:Y:S06]  /*4f80*/  HMMA.16816.F32.BF16 R12, R88.reuse, R96, R12 ;  /* 0x00000060580c723c */ /* 0x040fec000004180c */
[----:B------:R-:W-:Y:S01]  /*4f90*/  HMMA.16816.F32.BF16 R16, R88, R98, R16 ;  /* 0x000000625810723c */ /* 0x000fe20000041810 */
[----:B------:R-:W4:Y:S05]  /*4fa0*/  LDSM.16.M88.4 R88, [R211+0x20800] ;  /* 0x02080000d358783b */ /* 0x000f2a0000000200 */
[C---:B---3--:R-:W-:Y:S01]  /*4fb0*/  HMMA.16816.F32.BF16 R4, R100.reuse, R104, R4 ;  /* 0x000000686404723c */ /* 0x048fe20000041804 */
[----:B------:R-:W-:Y:S05]  /*4fc0*/  LDSM.16.M88.4 R96, [R0+0x12000] ;  /* 0x012000000060783b */ /* 0x000fea0000000200 */
[C---:B------:R-:W-:Y:S01]  /*4fd0*/  HMMA.16816.F32.BF16 R8, R100.reuse, R106, R8 ;  /* 0x0000006a6408723c */ /* 0x040fe20000041808 */
[----:B------:R-:W3:Y:S05]  /*4fe0*/  LDSM.16.M88.4 R104, [R209+0x22000] ;  /* 0x02200000d168783b */ /* 0x000eea0000000200 */
        /* <DEDUP_REMOVED lines=9> */
[C---:B----4-:R-:W-:Y:S05]  /*5080*/  HMMA.16816.F32.BF16 R12, R92.reuse, R88, R12 ;  /* 0x000000585c0c723c */ /* 0x050fea000004180c */
[----:B------:R-:W-:Y:S01]  /*5090*/  LEA.HI.X.SX32 R117, R229, R101, 0x2, P0 ;  /* 0x00000065e5757211 */ /* 0x000fe200000f16ff */
[----:B------:R-:W-:Y:S01]  /*50a0*/  HMMA.16816.F32.BF16 R16, R92, R90, R16 ;  /* 0x0000005a5c10723c */ /* 0x000fe20000041810 */
[----:B------:R-:W2:Y:S02]  /*50b0*/  LDSM.16.M88.4 R100, [R2+0x12000] ;  /* 0x012000000264783b */ /* 0x000ea40000000200 */
[----:B------:R-:W-:Y:S03]  /*50c0*/  FSETP.GE.FTZ.AND P0, PT, R126, RZ, PT ;  /* 0x000000ff7e00720b */ /* 0x000fe60003f16000 */
[C---:B---3--:R-:W-:Y:S01]  /*50d0*/  HMMA.16816.F32.BF16 R4, R96.reuse, R104, R4 ;  /* 0x000000686004723c */ /* 0x048fe20000041804 */
        /* <DEDUP_REMOVED lines=87> */
[C---:B------:R-:W-:Y:S01]  /*5650*/  FADD.FTZ R13, -R114.reuse, R13 ;  /* 0x0000000d720d7221 */ /* 0x040fe20000010100 */
[----:B------:R-:W-:Y:S01]  /*5660*/  FSETP.GE.FTZ.AND P0, PT, R125, RZ, PT ;  /* 0x000000ff7d00720b */ /* 0x000fe20003f16000 */
[----:B------:R-:W-:Y:S01]  /*5670*/  FADD.FTZ R12, -R114, R12 ;  /* 0x0000000c720c7221 */ /* 0x000fe20000010100 */
[----:B------:R-:W-:Y:S01]  /*5680*/  FSEL R0, R0, R114, P2 ;  /* 0x0000007200007208 */ /* 0x000fe20001000000 */
[----:B------:R-:W-:Y:S01]  /*5690*/  FMUL.FTZ R3, R126, R8 ;  /* 0x000000087e037220 */ /* 0x000fe20000410000 */
[----:B------:R-:W-:Y:S01]  /*56a0*/  FSEL R9, R9, R114, P0 ;  /* 0x0000007209097208 */ /* 0x000fe20000000000 */
[----:B------:R-:W-:Y:S01]  /*56b0*/  FADD.FTZ R16, -R114, R16 ;  /* 0x0000001072107221 */ /* 0x000fe20000010100 */
[----:B------:R-:W-:Y:S01]  /*56c0*/  FSETP.GE.FTZ.AND P0, PT, R115, RZ, PT ;  /* 0x000000ff7300720b */ /* 0x000fe20003f16000 */
[----:B------:R-:W-:Y:S01]  /*56d0*/  FMUL.FTZ R2, R130, R0 ;  /* 0x0000000082027220 */ /* 0x000fe20000410000 */
[-C--:B------:R-:W-:Y:S01]  /*56e0*/  FSEL R13, R13, R114.reuse, P1 ;  /* 0x000000720d0d7208 */ /* 0x080fe20000800000 */
[----:B------:R-:W-:Y:S01]  /*56f0*/  FMUL.FTZ R0, R129, R5 ;  /* 0x0000000581007220 */ /* 0x000fe20000410000 */
        /* <DEDUP_REMOVED lines=9> */
[----:B------:R-:W-:Y:S01]  /*5790*/  @P0 FADD.FTZ R114, -R114, R17 ;  /* 0x0000001172720221 */ /* 0x000fe20000010100 */
[----:B------:R-:W-:Y:S01]  /*57a0*/  PLOP3.LUT P0, PT, PT, PT, UP2, 0x80, 0x0 ;  /* 0x000000000000781c */ /* 0x000fe20003f0f028 */
[----:B------:R-:W-:Y:S01]  /*57b0*/  FMUL.FTZ R12, R122, R12 ;  /* 0x0000000c7a0c7220 */ /* 0x000fe20000410000 */
[----:B------:R-:W-:Y:S01]  /*57c0*/  FSETP.GE.FTZ.AND P2, PT, R131, RZ, PT ;  /* 0x000000ff8300720b */ /* 0x000fe20003f56000 */
[----:B------:R-:W-:Y:S01]  /*57d0*/  FMUL.FTZ R16, R118, R16 ;  /* 0x0000001076107220 */ /* 0x000fe20000410000 */
[----:B------:R-:W-:Y:S01]  /*57e0*/  F2FP.BF16.F32.PACK_AB R8, R8, R3 ;  /* 0x000000030808723e */ /* 0x000fe200000010ff */
[----:B------:R-:W-:Y:S01]  /*57f0*/  FMUL.FTZ R114, R115, R114 ;  /* 0x0000007273727220 */ /* 0x000fe20000410000 */
[----:B------:R-:W-:Y:S07]  /*5800*/  F2FP.BF16.F32.PACK_AB R5, R5, R12 ;  /* 0x0000000c0505723e */ /* 0x000fee00000010ff */
[----:B------:R-:W-:Y:S05]  /*5810*/  @!P0 BRA `(.L_x_860) ;  /* 0x0000000000688947 */ /* 0x000fea0003800000 */
        /* <DEDUP_REMOVED lines=26> */
.L_x_860:
[----:B------:R2:W-:Y:S01]  /*59c0*/  STS [R234+0x28000], R0 ;  /* 0x02800000ea007388 */ /* 0x0005e20000000800 */
[-C--:B-1----:R-:W-:Y:S01]  /*59d0*/  FSEL R3, R6, R113.reuse, P3 ;  /* 0x0000007106037208 */ /* 0x082fe20001800000 */
[----:B------:R-:W-:Y:S01]  /*59e0*/  FADD.FTZ R11, -R113, R11 ;  /* 0x0000000b710b7221 */ /* 0x000fe20000010100 */
[----:B------:R-:W-:Y:S01]  /*59f0*/  FSEL R2, R7, R113, P2 ;  /* 0x0000007107027208 */ /* 0x000fe20001000000 */
[----:B------:R-:W-:Y:S01]  /*5a00*/  FADD.FTZ R14, -R113, R14 ;  /* 0x0000000e710e7221 */ /* 0x000fe20000010100 */
[----:B------:R-:W-:Y:S01]  /*5a10*/  FSETP.GE.FTZ.AND P1, PT, R128, RZ, PT ;  /* 0x000000ff8000720b */ /* 0x000fe20003f36000 */
[----:B------:R-:W-:Y:S01]  /*5a20*/  FMUL.FTZ R4, R196, R3 ;  /* 0x00000003c4047220 */ /* 0x000fe20000410000 */
[----:B------:R-:W-:Y:S01]  /*5a30*/  FSETP.GE.FTZ.AND P2, PT, R127, RZ, PT ;  /* 0x000000ff7f00720b */ /* 0x000fe20003f56000 */
[----:B------:R-:W-:Y:S01]  /*5a40*/  FMUL.FTZ R3, R131, R2 ;  /* 0x0000000283037220 */ /* 0x000fe20000410000 */
[C---:B------:R-:W-:Y:S01]  /*5a50*/  FADD.FTZ R15, -R113.reuse, R15 ;  /* 0x0000000f710f7221 */ /* 0x040fe20000010100 */
[----:B------:R-:W-:Y:S01]  /*5a60*/  FSETP.GE.FTZ.AND P4, PT, R124, RZ, PT ;  /* 0x000000ff7c00720b */ /* 0x000fe20003f96000 */
[----:B------:R-:W-:Y:S01]  /*5a70*/  FADD.FTZ R18, -R113, R18 ;  /* 0x0000001271127221 */ /* 0x000fe20000010100 */
[----:B------:R-:W-:Y:S01]  /*5a80*/  FSETP.GE.FTZ.AND P3, PT, R123, RZ, PT ;  /* 0x000000ff7b00720b */ /* 0x000fe20003f76000 */
[----:B------:R-:W-:Y:S01]  /*5a90*/  IMAD R226, R246, UR36, RZ ;  /* 0x00000024f6e27c24 */ /* 0x000fe2000f8e02ff */
[----:B------:R-:W-:Y:S02]  /*5aa0*/  F2FP.BF16.F32.PACK_AB R3, R3, R4 ;  /* 0x000000040303723e */ /* 0x000fe400000010ff */
[-C--:B------:R-:W-:Y:S02]  /*5ab0*/  FSEL R15, R15, R113.reuse, P3 ;  /* 0x000000710f0f7208 */ /* 0x080fe40001800000 */
[----:B------:R-:W-:Y:S01]  /*5ac0*/  F2FP.BF16.F32.PACK_AB R4, R114, R16 ;  /* 0x000000107204723e */ /* 0x000fe200000010ff */
[----:B------:R1:W-:Y:S04]  /*5ad0*/  STS [R234+0x28400], R3 ;  /* 0x02840003ea007388 */ /* 0x0003e80000000800 */
[----:B------:R-:W-:Y:S01]  /*5ae0*/  STS [R237+0x28000], R8 ;  /* 0x02800008ed007388 */ /* 0x000fe20000000800 */
[----:B--2---:R-:W-:Y:S05]  /*5af0*/  FADD.FTZ R0, -R113, R10 ;  /* 0x0000000a71007221 */ /* 0x004fea0000010100 */
[-C--:B------:R-:W-:Y:S02]  /*5b00*/  FSEL R0, R0, R113.reuse, P1 ;  /* 0x0000007100007208 */ /* 0x080fe40000800000 */
[----:B------:R-:W-:Y:S03]  /*5b10*/  FSETP.GE.FTZ.AND P1, PT, R119, RZ, PT ;  /* 0x000000ff7700720b */ /* 0x000fe60003f36000 */
[----:B------:R-:W-:Y:S01]  /*5b20*/  FMUL.FTZ R7, R128, R0 ;  /* 0x0000000080077220 */ /* 0x000fe20000410000 */
[-C--:B------:R-:W-:Y:S02]  /*5b30*/  FSEL R0, R11, R113.reuse, P2 ;  /* 0x000000710b007208 */ /* 0x080fe40001000000 */
[----:B------:R-:W-:Y:S03]  /*5b40*/  FSETP.GE.FTZ.AND P2, PT, R121, RZ, PT ;  /* 0x000000ff7900720b */ /* 0x000fe60003f56000 */
[----:B------:R-:W-:Y:S01]  /*5b50*/  FMUL.FTZ R2, R127, R0 ;  /* 0x000000007f027220 */ /* 0x000fe20000410000 */
[-C--:B------:R-:W-:Y:S02]  /*5b60*/  FSEL R0, R14, R113.reuse, P4 ;  /* 0x000000710e007208 */ /* 0x080fe40002000000 */
[----:B------:R-:W-:Y:S01]  /*5b70*/  FSEL R18, R18, R113, P2 ;  /* 0x0000007112127208 */ /* 0x000fe20001000000 */
[----:B------:R-:W-:Y:S01]  /*5b80*/  @P1 FADD.FTZ R113, -R113, R19 ;  /* 0x0000001371711221 */ /* 0x000fe20000010100 */
[----:B------:R-:W-:Y:S01]  /*5b90*/  F2FP.BF16.F32.PACK_AB R2, R2, R7 ;  /* 0x000000070202723e */ /* 0x000fe200000010ff */
[----:B------:R-:W-:Y:S01]  /*5ba0*/  FMUL.FTZ R6, R124, R0 ;  /* 0x000000007c067220 */ /* 0x000fe20000410000 */
[----:B------:R-:W-:Y:S01]  /*5bb0*/  FMUL.FTZ R0, R123, R15 ;  /* 0x0000000f7b007220 */ /* 0x000fe20000410000 */
[----:B------:R-:W-:Y:S01]  /*5bc0*/  FMUL.FTZ R18, R121, R18 ;  /* 0x0000001279127220 */ /* 0x000fe20000410000 */
[----:B------:R-:W-:Y:S01]  /*5bd0*/  FMUL.FTZ R113, R119, R113 ;  /* 0x0000007177717220 */ /* 0x000fe20000410000 */
[----:B------:R2:W-:Y:S02]  /*5be0*/  STS [R237+0x28400], R2 ;  /* 0x02840002ed007388 */ /* 0x0005e40000000800 */
[----:B------:R-:W-:Y:S02]  /*5bf0*/  F2FP.BF16.F32.PACK_AB R0, R0, R6 ;  /* 0x000000060000723e */ /* 0x000fe400000010ff */
[----:B-1----:R-:W-:Y:S01]  /*5c00*/  F2FP.BF16.F32.PACK_AB R3, R113, R18 ;  /* 0x000000127103723e */ /* 0x002fe200000010ff */
[----:B------:R-:W-:Y:S04]  /*5c10*/  STS [R235+0x28000], R5 ;  /* 0x02800005eb007388 */ /* 0x000fe80000000800 */
[----:B------:R1:W-:Y:S04]  /*5c20*/  STS [R235+0x28400], R0 ;  /* 0x02840000eb007388 */ /* 0x0003e80000000800 */
[----:B------:R-:W-:Y:S04]  /*5c30*/  STS [R236+0x28000], R4 ;  /* 0x02800004ec007388 */ /* 0x000fe80000000800 */
[----:B------:R-:W-:Y:S01]  /*5c40*/  STS [R236+0x28400], R3 ;  /* 0x02840003ec007388 */ /* 0x000fe20000000800 */
[----:B------:R-:W-:Y:S01]  /*5c50*/  BAR.SYNC.DEFER_BLOCKING 0x0 ;  /* 0x0000000000007b1d */ /* 0x000fe20000010000 */
[----:B--2---:R-:W-:Y:S05]  /*5c60*/  IMAD.U32 R2, R226, -0x40, RZ ;  /* 0xffffffc0e2027824 */ /* 0x004fea00078e00ff */
[C---:B------:R-:W-:Y:S02]  /*5c70*/  LEA R224, P1, R2.reuse, R224, 0x2 ;  /* 0x000000e002e07211 */ /* 0x040fe400078210ff */
[----:B-1----:R-:W-:Y:S02]  /*5c80*/  LEA R0, R223, UR4, 0x1 ;  /* 0x00000004df007c11 */ /* 0x002fe4000f8e08ff */
[----:B------:R-:W-:Y:S01]  /*5c90*/  LEA.HI.X.SX32 R225, R2, R225, 0x2, P1 ;  /* 0x000000e102e17211 */ /* 0x000fe200008f16ff */
[----:B------:R-:W-:Y:S04]  /*5ca0*/  LDSM.16.MT88.4 R4, [R214+0x2a000] ;  /* 0x02a00000d604783b */ /* 0x000fe80000004200 */
[----:B------:R-:W1:Y:S04]  /*5cb0*/  LDSM.16.MT88.4 R8, [R0+0x10000] ;  /* 0x010000000008783b */ /* 0x000e680000004200 */
[----:B------:R-:W2:Y:S04]  /*5cc0*/  LDSM.16.MT88.4 R12, [R215+0x2a000] ;  /* 0x02a00000d70c783b */ /* 0x000ea80000004200 */
[----:B------:R-:W3:Y:S04]  /*5cd0*/  LDSM.16.MT88.4 R16, [R0+0x12000] ;  /* 0x012000000010783b */ /* 0x000ee80000004200 */
[----:B------:R-:W4:Y:S04]  /*5ce0*/  LDSM.16.MT88.4 R84, [R0+0x14000] ;  /* 0x014000000054783b */ /* 0x000f280000004200 */
[----:B------:R-:W5:Y:S04]  /*5cf0*/  LDSM.16.MT88.4 R88, [R0+0x16000] ;  /* 0x016000000058783b */ /* 0x000f680000004200 */
[----:B------:R-:W-:Y:S04]  /*5d00*/  LDSM.16.MT88.4 R92, [R214+0x2a800] ;  /* 0x02a80000d65c783b */ /* 0x000fe80000004200 */
[----:B------:R-:W5:Y:S04]  /*5d10*/  LDSM.16.MT88.4 R96, [R0+0x10800] ;  /* 0x010800000060783b */ /* 0x000f680000004200 */
[----:B------:R-:W5:Y:S04]  /*5d20*/  LDSM.16.MT88.4 R100, [R215+0x2a800] ;  /* 0x02a80000d764783b */ /* 0x000f680000004200 */
[----:B------:R-:W-:Y:S04]  /*5d30*/  LDSM.16.MT88.4 R104, [R0+0x17000] ;  /* 0x017000000068783b */ /* 0x000fe80000004200 */
[----:B------:R-:W-:Y:S01]  /*5d40*/  LDSM.16.MT88.4 R108, [R0+0x15800] ;  /* 0x01580000006c783b */ /* 0x000fe20000004200 */
[-C--:B-1----:R-:W-:Y:S03]  /*5d50*/  HMMA.16816.F32.BF16 R20, R4, R8.reuse, R20 ;  /* 0x000000080414723c */ /* 0x082fe60000041814 */
[----:B------:R-:W-:Y:S03]  /*5d60*/  LDSM.16.MT88.4 R112, [R0+0x17800] ;  /* 0x017800000070783b */ /* 0x000fe60000004200 */
        /* <DEDUP_REMOVED lines=19> */
[----:B------:R-:W4:Y:S04]  /*5ea0*/  LDSM.16.MT88.4 R4, [R214+0x2b000] ;  /* 0x02b00000d604783b */ /* 0x000f280000004200 */
[----:B------:R-:W5:Y:S01]  /*5eb0*/  LDSM.16.MT88.4 R88, [R215+0x2b000] ;  /* 0x02b00000d758783b */ /* 0x000f620000004200 */
        /* <DEDUP_REMOVED lines=24> */
[C---:B-----5:R-:W-:Y:S06]  /*6040*/  HMMA.16816.F32.BF16 R24, R88.reuse, R12, R24 ;  /* 0x0000000c5818723c */ /* 0x060fec0000041818 */
        /* <DEDUP_REMOVED lines=54> */
.L_x_861:
[----:B------:R-:W-:Y:S01]  /*63b0*/  LDSM.16.M88.4 R128, [R218] ;  /* 0x00000000da80783b */ /* 0x000fe20000000200 */
[----:B------:R-:W-:Y:S02]  /*63c0*/  @UP2 UIADD3 UR13, UP0, UR8, -0x100, URZ ;  /* 0xffffff00080d2890 */ /* 0x000fe4000ff1e03f */
[----:B------:R-:W-:Y:S01]  /*63d0*/  UISETP.GT.AND UP1, UPT, UR5, UR18, UPT ;  /* 0x000000120500728c */ /* 0x000fe2000bf24270 */
[----:B------:R-:W2:Y:S01]  /*63e0*/  LDSM.16.MT88.4 R16, [R0+0x18000] ;  /* 0x018000000010783b */ /* 0x000ea20000004200 */
[----:B------:R-:W-:Y:S03]  /*63f0*/  @UP2 UIADD3.X UR12, UR9, -0x1, URZ, UP0, !UPT ;  /* 0xffffffff090c2890 */ /* 0x000fe600087fe43f */
[----:B------:R-:W3:Y:S01]  /*6400*/  LDSM.16.M88.4 R124, [R218+0x1000] ;  /* 0x00100000da7c783b */ /* 0x000ee20000000200 */
[----:B------:R-:W-:Y:S03]  /*6410*/  @UP2 UMOV UR8, UR13 ;  /* 0x0000000d00082c82 */ /* 0x000fe60008000000 */
[----:B------:R-:W4:Y:S01]  /*6420*/  LDSM.16.MT88.4 R96, [R0+0x1a000] ;  /* 0x01a000000060783b */ /* 0x000f220000004200 */
[----:B------:R-:W-:Y:S01]  /*6430*/  @UP2 UMOV UR9, UR12 ;  /* 0x0000000c00092c82 */ /* 0x000fe20008000000 */
[----:B------:R-:W-:Y:S01]  /*6440*/  ULOP3.LUT UR12, UR5, 0x1, URZ, 0xc0, !UPT ;  /* 0x00000001050c7892 */ /* 0x000fe2000f8ec03f */
[----:B-1----:R-:W-:Y:S01]  /*6450*/  @P0 IMAD.WIDE R2, R229, R251, UR8 ;  /* 0x00000008e5020e25 */ /* 0x002fe2000f8e02fb */
[----:B------:R-:W1:Y:S01]  /*6460*/  LDSM.16.MT88.4 R112, [R0+0x1c000] ;  /* 0x01c000000070783b */ /* 0x000e620000004200 */
[----:B------:R-:W-:Y:S02]  /*6470*/  UIADD3 UR5, UR5, -0x1, URZ ;  /* 0xffffffff05057890 */ /* 0x000fe4000fffe03f */
[----:B------:R-:W-:Y:S01]  /*6480*/  UISETP.NE.U32.AND UP0, UPT, UR12, 0x1, UPT ;  /* 0x000000010c00788c */ /* 0x000fe2000bf05070 */
[----:B------:R-:W1:Y:S04]  /*6490*/  LDSM.16.MT88.4 R196, [R0+0x1e000] ;  /* 0x01e0000000c4783b */ /* 0x000e680000004200 */
[----:B------:R-:W-:Y:S04]  /*64a0*/  LDSM.16.M88.4 R200, [R219] ;  /* 0x00000000dbc8783b */ /* 0x000fe80000000200 */
[----:B------:R-:W1:Y:S04]  /*64b0*/  LDSM.16.MT88.4 R204, [R0+0x18800] ;  /* 0x0188000000cc783b */ /* 0x000e680000004200 */
[----:B------:R-:W5:Y:S04]  /*64c0*/  @P0 LDG.E R238, desc[UR6][R2.64] ;  /* 0x0000000602ee0981 */ /* 0x000f68000c1e1900 */
[----:B------:R1:W5:Y:S01]  /*64d0*/  @P0 LDG.E R239, desc[UR6][R2.64+0x20] ;  /* 0x0000200602ef0981 */ /* 0x000362000c1e1900 */
[-C--:B--2---:R-:W-:Y:S06]  /*64e0*/  HMMA.16816.F32.BF16 R4, R128, R16.reuse, RZ ;  /* 0x000000108004723c */ /* 0x084fec00000418ff */
[C---:B---3--:R-:W-:Y:S06]  /*64f0*/  HMMA.16816.F32.BF16 R8, R124.reuse, R16, RZ ;  /* 0x000000107c08723c */ /* 0x048fec00000418ff */
[-C--:B------:R-:W-:Y:S06]  /*6500*/  HMMA.16816.F32.BF16 R12, R124, R18.reuse, RZ ;  /* 0x000000127c0c723c */ /* 0x080fec00000418ff */
[C---:B------:R-:W-:Y:S06]  /*6510*/  HMMA.16816.F32.BF16 R16, R128.reuse, R18, RZ ;  /* 0x000000128010723c */ /* 0x040fec00000418ff */
[-C--:B----4-:R-:W-:Y:S06]  /*6520*/  HMMA.16816.F32.BF16 R84, R128, R96.reuse, RZ ;  /* 0x000000608054723c */ /* 0x090fec00000418ff */
[C---:B------:R-:W-:Y:S06]  /*6530*/  HMMA.16816.F32.BF16 R88, R124.reuse, R96, RZ ;  /* 0x000000607c58723c */ /* 0x040fec00000418ff */
[-C--:B------:R-:W-:Y:S06]  /*6540*/  HMMA.16816.F32.BF16 R92, R124, R98.reuse, RZ ;  /* 0x000000627c5c723c */ /* 0x080fec00000418ff */
[C---:B------:R-:W-:Y:S06]  /*6550*/  HMMA.16816.F32.BF16 R96, R128.reuse, R98, RZ ;  /* 0x000000628060723c */ /* 0x040fec00000418ff */
[-C--:B-1----:R-:W-:Y:S06]  /*6560*/  HMMA.16816.F32.BF16 R100, R128, R112.reuse, RZ ;  /* 0x000000708064723c */ /* 0x082fec00000418ff */
[C---:B------:R-:W-:Y:S06]  /*6570*/  HMMA.16816.F32.BF16 R104, R124.reuse, R112, RZ ;  /* 0x000000707c68723c */ /* 0x040fec00000418ff */
[-C--:B------:R-:W-:Y:S06]  /*6580*/  HMMA.16816.F32.BF16 R108, R124, R114.reuse, RZ ;  /* 0x000000727c6c723c */ /* 0x080fec00000418ff */
[C---:B------:R-:W-:Y:S06]  /*6590*/  HMMA.16816.F32.BF16 R112, R128.reuse, R114, RZ ;  /* 0x000000728070723c */ /* 0x040fec00000418ff */
[-C--:B------:R-:W-:Y:S06]  /*65a0*/  HMMA.16816.F32.BF16 R116, R128, R196.reuse, RZ ;  /* 0x000000c48074723c */ /* 0x080fec00000418ff */
[C---:B------:R-:W-:Y:S06]  /*65b0*/  HMMA.16816.F32.BF16 R120, R124.reuse, R196, RZ ;  /* 0x000000c47c78723c */ /* 0x040fec00000418ff */
[-C--:B------:R-:W-:Y:S06]  /*65c0*/  HMMA.16816.F32.BF16 R124, R124, R198.reuse, RZ ;  /* 0x000000c67c7c723c */ /* 0x080fec00000418ff */
[----:B------:R-:W-:Y:S01]  /*65d0*/  HMMA.16816.F32.BF16 R128, R128, R198, RZ ;  /* 0x000000c68080723c */ /* 0x000fe200000418ff */
[----:B------:R-:W1:Y:S05]  /*65e0*/  LDSM.16.M88.4 R196, [R219+0x1000] ;  /* 0x00100000dbc4783b */ /* 0x000e6a0000000200 */
[-C--:B------:R-:W-:Y:S06]  /*65f0*/  HMMA.16816.F32.BF16 R4, R200, R204.reuse, R4 ;  /* 0x000000ccc804723c */ /* 0x080fec0000041804 */
[C---:B-1----:R-:W-:Y:S06]  /*6600*/  HMMA.16816.F32.BF16 R8, R196.reuse, R204, R8 ;  /* 0x000000ccc408723c */ /* 0x042fec0000041808 */
        /* <DEDUP_REMOVED lines=46> */
[----:B------:R-:W1:Y:S04]  /*68f0*/  LDSM.16.MT88.4 R196, [R0+0x1b800] ;  /* 0x01b8000000c4783b */ /* 0x000e680000004200 */
[----:B------:R-:W-:Y:S01]  /*6900*/  REDG.E.ADD.F32.FTZ.RN.STRONG.GPU desc[UR6][R224.64], R4 ;  /* 0x00000004e00079a6 */ /* 0x000fe2000c10f386 */
        /* <DEDUP_REMOVED lines=9> */
[----:B------:R1:W2:Y:S04]  /*69a0*/  LDSM.16.MT88.4 R196, [R0+0x1f800] ;  /* 0x01f8000000c4783b */ /* 0x0002a80000004200 */
[C---:B-1----:R-:W-:Y:S01]  /*69b0*/  IMAD R0, R226.reuse, 0x18, RZ ;  /* 0x00000018e2007824 */ /* 0x042fe200078e02ff */
[-C--:B--2---:R-:W-:Y:S06]  /*69c0*/  HMMA.16816.F32.BF16 R116, R204, R196.reuse, R116 ;  /* 0x000000c4cc74723c */ /* 0x084fec0000041874 */
[C---:B------:R-:W-:Y:S06]  /*69d0*/  HMMA.16816.F32.BF16 R120, R200.reuse, R196, R120 ;  /* 0x000000c4c878723c */ /* 0x040fec0000041878 */
[-C--:B------:R-:W-:Y:S05]  /*69e0*/  HMMA.16816.F32.BF16 R124, R200, R198.reuse, R124 ;  /* 0x000000c6c87c723c */ /* 0x080fea000004187c */
[C---:B------:R-:W-:Y:S01]  /*69f0*/  IMAD.SHL.U32 R197, R226.reuse, 0x20, RZ ;  /* 0x00000020e2c57824 */ /* 0x040fe200078e00ff */
[----:B------:R-:W-:Y:S05]  /*6a00*/  HMMA.16816.F32.BF16 R128, R204, R198, R128 ;  /* 0x000000c6cc80723c */ /* 0x000fea0000041880 */
[C---:B------:R-:W-:Y:S02]  /*6a10*/  IMAD.SHL.U32 R201, R226.reuse, 0x8, RZ ;  /* 0x00000008e2c97824 */ /* 0x040fe400078e00ff */
[C---:B------:R-:W-:Y:S04]  /*6a20*/  IMAD.SHL.U32 R200, R226.reuse, 0x10, RZ ;  /* 0x00000010e2c87824 */ /* 0x040fe800078e00ff */
[CC--:B------:R-:W-:Y:S01]  /*6a30*/  LEA R2, P0, R201.reuse, R224.reuse, 0x2 ;  /* 0x000000e0c9027211 */ /* 0x0c0fe200078010ff */
[----:B------:R-:W-:Y:S01]  /*6a40*/  IMAD R202, R226, 0x28, RZ ;  /* 0x00000028e2ca7824 */ /* 0x000fe200078e02ff */
[-C--:B------:R-:W-:Y:S02]  /*6a50*/  LEA R198, P1, R200, R224.reuse, 0x2 ;  /* 0x000000e0c8c67211 */ /* 0x080fe400078210ff */
[-C--:B------:R-:W-:Y:S02]  /*6a60*/  LEA.HI.X.SX32 R3, R201, R225.reuse, 0x2, P0 ;  /* 0x000000e1c9037211 */ /* 0x080fe400000f16ff */
[-C--:B------:R-:W-:Y:S02]  /*6a70*/  LEA R4, P0, R0, R224.reuse, 0x2 ;  /* 0x000000e000047211 */ /* 0x080fe400078010ff */
[-C--:B------:R-:W-:Y:S01]  /*6a80*/  LEA.HI.X.SX32 R199, R200, R225.reuse, 0x2, P1 ;  /* 0x000000e1c8c77211 */ /* 0x080fe200008f16ff */
[----:B------:R1:W-:Y:S01]  /*6a90*/  REDG.E.ADD.F32.FTZ.RN.STRONG.GPU desc[UR6][R2.64], R5 ;  /* 0x00000005020079a6 */ /* 0x0003e2000c10f386 */
[CC--:B------:R-:W-:Y:S03]  /*6aa0*/  LEA R196, P1, R197.reuse, R224.reuse, 0x2 ;  /* 0x000000e0c5c47211 */ /* 0x0c0fe600078210ff */
[----:B------:R2:W-:Y:S01]  /*6ab0*/  REDG.E.ADD.F32.FTZ.RN.STRONG.GPU desc[UR6][R198.64], R6 ;  /* 0x00000006c60079a6 */ /* 0x0005e2000c10f386 */
[-C--:B------:R-:W-:Y:S02]  /*6ac0*/  LEA.HI.X.SX32 R197, R197, R225.reuse, 0x2, P1 ;  /* 0x000000e1c5c57211 */ /* 0x080fe400008f16ff */
[-C--:B-1----:R-:W-:Y:S01]  /*6ad0*/  LEA.HI.X.SX32 R5, R0, R225.reuse, 0x2, P0 ;  /* 0x000000e100057211 */ /* 0x082fe200000f16ff */
[C---:B------:R-:W-:Y:S02]  /*6ae0*/  IMAD R0, R226.reuse, 0x30, RZ ;  /* 0x00000030e2007824 */ /* 0x040fe400078e02ff */
[----:B------:R-:W-:Y:S01]  /*6af0*/  IMAD R226, R226, 0x38, RZ ;  /* 0x00000038e2e27824 */ /* 0x000fe200078e02ff */
[CC--:B--2---:R-:W-:Y:S01]  /*6b00*/  LEA R6, P0, R202.reuse, R224.reuse, 0x2 ;  /* 0x000000e0ca067211 */ /* 0x0c4fe200078010ff */
[----:B------:R1:W-:Y:S04]  /*6b10*/  REDG.E.ADD.F32.FTZ.RN.STRONG.GPU desc[UR6][R4.64], R7 ;  /* 0x00000007040079a6 */ /* 0x0003e8000c10f386 */
        /* <DEDUP_REMOVED lines=290> */
[----:B------:R-:W-:-:S05]  /*7d40*/  UISETP.NE.AND UP0, UPT, UR37, -0x1, UPT ;  /* 0xffffffff2500788c */ /* 0x000fca000bf05270 */
        /* <DEDUP_REMOVED lines=237> */
[----:B------:R-:W-:Y:S01]  /*8c20*/  PLOP3.LUT P0, PT, PT, PT, UP0, 0x80, 0x0 ;  /* 0x000000000000781c */ /* 0x000fe20003f0f008 */
        /* <DEDUP_REMOVED lines=27> */
[----:B------:R2:W-:Y:S01]  /*8de0*/  STS [R243+0xf400], R0 ;  /* 0x00f40000f3007388 */ /* 0x0005e20000000800 */
[----:B-1----:R-:W-:-:S04]  /*8df0*/  SHF.R.S32.HI R6, RZ, 0x1f, R19 ;  /* 0x0000001fff067819 */ /* 0x002fc80000011413 */
[----:B------:R-:W-:Y:S01]  /*8e00*/  LEA.HI R6, R6, R19, RZ, 0x3 ;  /* 0x0000001306067211 */ /* 0x000fe200078f18ff */
        /* <DEDUP_REMOVED lines=14> */
.L_x_863:
[----:B------:R-:W-:Y:S01]  /*8ef0*/  @UP0 UIADD3 UR16, UR22, UR37, URZ ;  /* 0x0000002516100290 */ /* 0x000fe2000fffe03f */
[----:B--2---:R-:W-:Y:S01]  /*8f00*/  LOP3.LUT R2, R6, 0xfffffff8, RZ, 0xc0, !PT ;  /* 0xfffffff806027812 */ /* 0x004fe200078ec0ff */
[----:B------:R-:W-:Y:S01]  /*8f10*/  @UP0 ULDC.64 UR12, c[0x0][0x458] ;  /* 0x00011600000c0ab9 */ /* 0x000fe20000000a00 */
[----:B------:R-:W-:Y:S01]  /*8f20*/  USHF.L.U32 UR5, UR11, 0x6, URZ ;  /* 0x000000060b057899 */ /* 0x000fe2000800063f */
[----:B------:R-:W-:Y:S01]  /*8f30*/  LEA R0, R248, UR4, 0x1 ;  /* 0x00000004f8007c11 */ /* 0x000fe2000f8e08ff */
[----:B------:R-:W-:Y:S01]  /*8f40*/  @UP0 UIMAD.WIDE.U32 UR14, UR16, UR12, URZ ;  /* 0x0000000c100e02a5 */ /* 0x000fe2000f8e003f */
[----:B------:R-:W-:Y:S01]  /*8f50*/  IMAD.IADD R2, R19, 0x1, -R2 ;  /* 0x0000000113027824 */ /* 0x000fe200078e0a02 */
        /* <DEDUP_REMOVED lines=17> */
.L_x_864:
        /* <DEDUP_REMOVED lines=13> */
[----:B------:R-:W-:Y:S01]  /*9140*/  ISETP.GE.AND P1, PT, R7, UR10, PT ;  /* 0x0000000a07007c0c */ /* 0x000fe2000bf26270 */
[----:B------:R-:W-:Y:S01]  /*9150*/  BSSY B0, `(.L_x_865) ;  /* 0x0000025000007945 */ /* 0x000fe20003800000 */
[----:B------:R-:W-:Y:S01]  /*9160*/  SHF.R.S32.HI R45, RZ, 0x1f, R10 ;  /* 0x0000001fff2d7819 */ /* 0x000fe2000001140a */
[----:B------:R-:W-:Y:S01]  /*9170*/  IMAD.U32 R6, RZ, RZ, UR16 ;  /* 0x00000010ff067e24 */ /* 0x000fe2000f8e00ff */
[----:B------:R-:W-:Y:S01]  /*9180*/  IADD3 R2, P0, R2, UR20, RZ ;  /* 0x0000001402027c10 */ /* 0x000fe2000ff1e0ff */
[----:B------:R-:W-:-:S02]  /*9190*/  ULDC.64 UR16, c[0x0][0x468] ;  /* 0x00011a0000107ab9 */ /* 0x000fc40000000a00 */
[----:B------:R-:W-:Y:S01]  /*91a0*/  UIMAD UR18, UR18, UR16, URZ ;  /* 0x00000010121272a4 */ /* 0x000fe2000f8e023f */
[----:B------:R-:W-:Y:S01]  /*91b0*/  IADD3.X R3, R3, UR21, R6, P0, !PT ;  /* 0x0000001503037c10 */ /* 0x000fe200087fe406 */
[----:B------:R-:W-:Y:S01]  /*91c0*/  IMAD.U32 R6, RZ, RZ, UR16 ;  /* 0x00000010ff067e24 */ /* 0x000fe2000f8e00ff */
[----:B------:R1:W2:Y:S01]  /*91d0*/  LDS.128 R40, [R0+0x19000] ;  /* 0x0190000000287984 */ /* 0x0002a20000000c00 */
[----:B------:R-:W-:Y:S02]  /*91e0*/  UIMAD UR17, UR56, UR17, UR18 ;  /* 0x00000011381172a4 */ /* 0x000fe4000f8e0212 */
[----:B------:R-:W-:Y:S01]  /*91f0*/  IMAD.WIDE.U32 R6, R6, UR56, R2 ;  /* 0x0000003806067c25 */ /* 0x000fe2000f8e0002 */
[----:B------:R1:W3:Y:S04]  /*9200*/  LDS.128 R36, [R0+0x1b000] ;  /* 0x01b0000000247984 */ /* 0x0002e80000000c00 */
        /* <DEDUP_REMOVED lines=25> */
.L_x_866:
[----:B------:R-:W-:Y:S05]  /*93a0*/  BSYNC B0 ;  /* 0x0000000000007941 */ /* 0x000fea0003800000 */
.L_x_865:
        /* <DEDUP_REMOVED lines=16> */
.L_x_868:
[----:B------:R-:W-:Y:S05]  /*94b0*/  BSYNC B0 ;  /* 0x0000000000007941 */ /* 0x000fea0003800000 */
.L_x_867:
        /* <DEDUP_REMOVED lines=33> */
.L_x_870:
[----:B------:R-:W-:Y:S05]  /*96d0*/  BSYNC B0 ;  /* 0x0000000000007941 */ /* 0x000fea0003800000 */
.L_x_869:
        /* <DEDUP_REMOVED lines=16> */
.L_x_853:
[----:B------:R-:W-:Y:S05]  /*97e0*/  BSYNC B1 ;  /* 0x0000000000017941 */ /* 0x000fea0003800000 */
.L_x_839:
[----:B------:R-:W-:Y:S01]  /*97f0*/  R2UR UR8, R250 ;  /* 0x00000000fa0872ca */ /* 0x000fe200000e0000 */
[----:B------:R-:W-:Y:S02]  /*9800*/  ULDC UR5, c[0x0][0xc] ;  /* 0x0000030000057ab9 */ /* 0x000fe40000000800 */
[----:B------:R-:W-:-:S10]  /*9810*/  UIADD3 UR11, UR5, UR11, URZ ;  /* 0x0000000b050b7290 */ /* 0x000fd4000fffe03f */
[----:B------:R-:W-:-:S06]  /*9820*/  UISETP.GE.AND UP0, UPT, UR11, UR8, UPT ;  /* 0x000000080b00728c */ /* 0x000fcc000bf06270 */
[----:B------:R-:W-:-:S13]  /*9830*/  PLOP3.LUT P0, PT, PT, PT, UP0, 0x80, 0x0 ;  /* 0x000000000000781c */ /* 0x000fda0003f0f008 */
[----:B------:R-:W-:Y:S05]  /*9840*/  @P0 BRA `(.L_x_871) ;  /* 0x0000000000040947 */ /* 0x000fea0003800000 */
[----:B------:R-:W-:Y:S05]  /*9850*/  BRA `(.L_x_872) ;  /* 0xffffff7000347947 */ /* 0x000fea000383ffff */
.L_x_871:
[----:B------:R-:W-:Y:S05]  /*9860*/  EXIT ;  /* 0x000000000000794d */ /* 0x000fea0003800000 */
.L_x_873:
        /* <DEDUP_REMOVED lines=9> */
.L_x_1056:


//--------------------- .text._ZN5flash44flash_bwd_dq_dk_dv_loop_seqk_parallel_kernelI23Flash_bwd_kernel_traitsILi256ELi64ELi64ELi8ELi4ELi2ELi2ELb0ELb0EN7cutlass10bfloat16_tE19Flash_kernel_traitsILi256ELi64ELi64ELi8ES3_EELb0ELb1ELb0ELb0ELb0ELb1ELb1EEEvNS_16Flash_bwd_paramsE --------------------------
	.section	.text._ZN5flash44flash_bwd_dq_dk_dv_loop_seqk_parallel_kernelI23Flash_bwd_kernel_traitsILi256ELi64ELi64ELi8ELi4ELi2ELi2ELb0ELb0EN7cutlass10bfloat16_tE19Flash_kernel_traitsILi256ELi64ELi64ELi8ES3_EELb0ELb1ELb0ELb0ELb0ELb1ELb1EEEvNS_16Flash_bwd_paramsE,"ax",@progbits
	.align	128
        .global         _ZN5flash44flash_bwd_dq_dk_dv_loop_seqk_parallel_kernelI23Flash_bwd_kernel_traitsILi256ELi64ELi64ELi8ELi4ELi2ELi2ELb0ELb0EN7cutlass10bfloat16_tE19Flash_kernel_traitsILi256ELi64ELi64ELi8ES3_EELb0ELb1ELb0ELb0ELb0ELb1ELb1EEEvNS_16Flash_bwd_paramsE
        .type           _ZN5flash44flash_bwd_dq_dk_dv_loop_seqk_parallel_kernelI23Flash_bwd_kernel_traitsILi256ELi64ELi64ELi8ELi4ELi2ELi2ELb0ELb0EN7cutlass10bfloat16_tE19Flash_kernel_traitsILi256ELi64ELi64ELi8ES3_EELb0ELb1ELb0ELb0ELb0ELb1ELb1EEEvNS_16Flash_bwd_paramsE,@function
        .size           _ZN5flash44flash_bwd_dq_dk_dv_loop_seqk_parallel_kernelI23Flash_bwd_kernel_traitsILi256ELi64ELi64ELi8ELi4ELi2ELi2ELb0ELb0EN7cutlass10bfloat16_tE19Flash_kernel_traitsILi256ELi64ELi64ELi8ES3_EELb0ELb1ELb0ELb0ELb0ELb1ELb1EEEvNS_16Flash_bwd_paramsE,(.L_x_1057 - _ZN5flash44flash_bwd_dq_dk_dv_loop_seqk_parallel_kernelI23Flash_bwd_kernel_traitsILi256ELi64ELi64ELi8ELi4ELi2ELi2ELb0ELb0EN7cutlass10bfloat16_tE19Flash_kernel_traitsILi256ELi64ELi64ELi8ES3_EELb0ELb1ELb0ELb0ELb0ELb1ELb1EEEvNS_16Flash_bwd_paramsE)
        .other          _ZN5flash44flash_bwd_dq_dk_dv_loop_seqk_parallel_kernelI23Flash_bwd_kernel_traitsILi256ELi64ELi64ELi8ELi4ELi2ELi2ELb0ELb0EN7cutlass10bfloat16_tE19Flash_kernel_traitsILi256ELi64ELi64ELi8ES3_EELb0ELb1ELb0ELb0ELb0ELb1ELb1EEEvNS_16Flash_bwd_paramsE,@"STO_CUDA_ENTRY STV_DEFAULT"
_ZN5flash44flash_bwd_dq_dk_dv_loop_seqk_parallel_kernelI23Flash_bwd_kernel_traitsILi256ELi64ELi64ELi8ELi4ELi2ELi2ELb0ELb0EN7cutlass10bfloat16_tE19Flash_kernel_traitsILi256ELi64ELi64ELi8ES3_EELb0ELb1ELb0ELb0ELb0ELb1ELb1EEEvNS_16Flash_bwd_paramsE:
.text._ZN5flash44flash_bwd_dq_dk_dv_loop_seqk_parallel_kernelI23Flash_bwd_kernel_traitsILi256ELi64ELi64ELi8ELi4ELi2ELi2ELb0ELb0EN7cutlass10bfloat16_tE19Flash_kernel_traitsILi256ELi64ELi64ELi8ES3_EELb0ELb1ELb0ELb0ELb0ELb1ELb1EEEvNS_16Flash_bwd_paramsE:
        /* <DEDUP_REMOVED lines=144> */
.L_x_908:
        /* <DEDUP_REMOVED lines=67> */
.L_x_874:
        /* <DEDUP_REMOVED lines=16> */
[----:B------:R-:W-:Y:S01]  /*0e30*/  UIMAD UR36, UR45, UR9, UR8 ;  /* 0x000000092d2472a4 */ /* 0x000fe2000f8e0208 */
[----:B------:R-:W-:Y:S02]  /*0e40*/  ULDC.64 UR34, c[0x0][0x240] ;  /* 0x0000900000227ab9 */ /* 0x000fe40000000a00 */
[----:B------:R-:W-:Y:S01]  /*0e50*/  @!UP0 ULDC.64 UR8, c[0x0][0x418] ;  /* 0x0001060000088ab9 */ /* 0x000fe20000000a00 */
[----:B------:R-:W-:Y:S01]  /*0e60*/  ULDC UR61, c[0x0][0x2dc] ;  /* 0x0000b700003d7ab9 */ /* 0x000fe20000000800 */
[----:B------:R-:W-:Y:S01]  /*0e70*/  ULDC UR60, c[0x0][0x270] ;  /* 0x00009c00003c7ab9 */ /* 0x000fe20000000800 */
[----:B------:R-:W-:Y:S02]  /*0e80*/  USEL UR37, UR14, URZ, UP2 ;  /* 0x0000003f0e257287 */ /* 0x000fe40009000000 */
[----:B------:R-:W-:Y:S02]  /*0e90*/  @!UP0 UIMAD.WIDE.U32 UR40, UR45, UR8, URZ ;  /* 0x000000082d2882a5 */ /* 0x000fe4000f8e003f */
[----:B------:R-:W-:Y:S01]  /*0ea0*/  UIMAD.WIDE.U32 UR14, UR5, UR34, URZ ;  /* 0x00000022050e72a5 */ /* 0x000fe2000f8e003f */
[----:B-1----:R-:W-:Y:S01]  /*0eb0*/  IABS R5, R6 ;  /* 0x0000000600057213 */ /* 0x002fe20000000000 */
[----:B------:R-:W-:Y:S01]  /*0ec0*/  UIMAD UR23, UR5, UR35, URZ ;  /* 0x00000023051772a4 */ /* 0x000fe2000f8e023f */
[----:B------:R-:W-:Y:S01]  /*0ed0*/  ISETP.NE.AND P3, PT, R6, RZ, PT ;  /* 0x000000ff0600720c */ /* 0x000fe20003f65270 */
[----:B------:R-:W-:Y:S01]  /*0ee0*/  UIADD3 UR46, UR17, UR36, URZ ;  /* 0x00000024112e7290 */ /* 0x000fe2000fffe03f */
[----:B------:R-:W1:Y:S01]  /*0ef0*/  I2F.RP R2, R5 ;  /* 0x0000000500027306 */ /* 0x000e620000209400 */
[----:B------:R-:W-:-:S02]  /*0f00*/  USEL UR54, UR16, UR14, !UP0 ;  /* 0x0000000e10367287 */ /* 0x000fc4000c000000 */
[----:B------:R-:W-:Y:S02]  /*0f10*/  @UP0 UIADD3 UR46, UR15, UR23, URZ ;  /* 0x000000170f2e0290 */ /* 0x000fe4000fffe03f */
[----:B--2---:R-:W-:Y:S02]  /*0f20*/  UIMAD.WIDE.U32 UR32, UR10, UR12, URZ ;  /* 0x0000000c0a2072a5 */ /* 0x004fe4000f8e003f */
[----:B------:R-:W-:Y:S02]  /*0f30*/  USHF.L.U64.HI UR20, UR45, 0x7, UR57 ;  /* 0x000000072d147899 */ /* 0x000fe40008010239 */
[----:B------:R-:W-:Y:S02]  /*0f40*/  UIMAD UR49, UR10, UR13, UR33 ;  /* 0x0000000d0a3172a4 */ /* 0x000fe4000f8e0221 */
[----:B------:R-:W-:Y:S02]  /*0f50*/  @!UP0 UIMAD UR10, UR57, UR8, URZ ;  /* 0x00000008390a82a4 */ /* 0x000fe4000f8e023f */
[----:B------:R-:W-:Y:S01]  /*0f60*/  USHF.R.S32.HI UR33, URZ, 0x1f, UR58 ;  /* 0x0000001f3f217899 */ /* 0x000fe2000801143a */
[----:B-1----:R-:W1:Y:S01]  /*0f70*/  MUFU.RCP R2, R2 ;  /* 0x0000000200027308 */ /* 0x002e620000001000 */
[----:B------:R-:W-:-:S02]  /*0f80*/  @!UP0 UIMAD UR39, UR45, UR9, UR10 ;  /* 0x000000092d2782a4 */ /* 0x000fc4000f8e020a */
[----:B------:R-:W-:Y:S01]  /*0f90*/  UIADD3 UR10, UR29, 0x3f, URZ ;  /* 0x0000003f1d0a7890 */ /* 0x000fe2000fffe03f */
[----:B------:R-:W-:Y:S01]  /*0fa0*/  @UP0 ULDC.64 UR12, c[0x0][0x420] ;  /* 0x00010800000c0ab9 */ /* 0x000fe20000000a00 */
[----:B------:R-:W-:Y:S02]  /*0fb0*/  UIMAD.WIDE UR8, UR61, UR60, URZ ;  /* 0x0000003c3d0872a5 */ /* 0x000fe4000f8e023f */
[----:B------:R-:W-:Y:S02]  /*0fc0*/  USHF.R.S32.HI UR21, URZ, 0x1f, UR10 ;  /* 0x0000001f3f157899 */ /* 0x000fe4000801140a */
[----:B------:R-:W-:Y:S02]  /*0fd0*/  @UP0 UIMAD.WIDE.U32 UR42, UR5, UR12, URZ ;  /* 0x0000000c052a02a5 */ /* 0x000fe4000f8e003f */
[----:B------:R-:W-:Y:S02]  /*0fe0*/  ULEA.HI UR21, UR21, UR10, URZ, 0x6 ;  /* 0x0000000a15157291 */ /* 0x000fe4000f8f303f */
[----:B------:R-:W-:-:S02]  /*0ff0*/  UIMAD UR10, UR33, UR45, URZ ;  /* 0x0000002d210a72a4 */ /* 0x000fc4000f8e023f */
[----:B------:R-:W-:Y:S01]  /*1000*/  @UP0 UIMAD UR48, UR5, UR13, UR43 ;  /* 0x0000000d053002a4 */ /* 0x000fe2000f8e022b */
[----:B-1----:R-:W-:Y:S01]  /*1010*/  VIADD R2, R2, 0xffffffe ;  /* 0x0ffffffe02027836 */ /* 0x002fe20000000000 */
[----:B------:R-:W-:Y:S02]  /*1020*/  UIMAD.WIDE.U32 UR12, UR45, UR58, URZ ;  /* 0x0000003a2d0c72a5 */ /* 0x000fe4000f8e003f */
[----:B------:R-:W-:Y:S01]  /*1030*/  UIMAD UR10, UR57, UR58, UR10 ;  /* 0x0000003a390a72a4 */ /* 0x000fe2000f8e020a */
[----:B------:R-:W1:Y:S01]  /*1040*/  F2I.FTZ.U32.TRUNC.NTZ R3, R2 ;  /* 0x0000000200037305 */ /* 0x000e62000021f000 */
[----:B------:R-:W-:Y:S02]  /*1050*/  UIMAD.WIDE.U32 UR16, UR8, UR12, URZ ;  /* 0x0000000c081072a5 */ /* 0x000fe4000f8e003f */
[----:B------:R-:W-:Y:S02]  /*1060*/  UIMAD UR15, UR9, UR12, URZ ;  /* 0x0000000c090f72a4 */ /* 0x000fe4000f8e023f */
[----:B------:R-:W-:-:S02]  /*1070*/  UIADD3 UR10, UR13, UR10, URZ ;  /* 0x0000000a0d0a7290 */ /* 0x000fc4000fffe03f */
[----:B------:R-:W-:Y:S02]  /*1080*/  UIMAD.WIDE.U32 UR12, UR8, UR5, URZ ;  /* 0x00000005080c72a5 */ /* 0x000fe4000f8e003f */
[----:B------:R-:W-:Y:S02]  /*1090*/  ULOP3.LUT UR14, UR21, 0xffffffc0, URZ, 0xc0, !UPT ;  /* 0xffffffc0150e7892 */ /* 0x000fe4000f8ec03f */
[----:B------:R-:W-:Y:S02]  /*10a0*/  UIMAD UR10, UR8, UR10, UR15 ;  /* 0x0000000a080a72a4 */ /* 0x000fe4000f8e020f */
[----:B------:R-:W-:Y:S01]  /*10b0*/  USEL UR56, UR16, UR12, !UP0 ;  /* 0x0000000c10387287 */ /* 0x000fe2000c000000 */
[----:B-1----:R-:W-:Y:S01]  /*10c0*/  IMAD.MOV R0, RZ, RZ, -R3 ;  /* 0x000000ffff007224 */ /* 0x002fe200078e0a03 */
[----:B------:R-:W-:Y:S01]  /*10d0*/  ULDC.U8 UR24, c[0x0][0x3d8] ;  /* 0x0000f60000187ab9 */ /* 0x000fe20000000000 */
[----:B------:R-:W-:Y:S01]  /*10e0*/  IMAD.MOV.U32 R2, RZ, RZ, RZ ;  /* 0x000000ffff027224 */ /* 0x000fe200078e00ff */
[----:B------:R-:W-:Y:S01]  /*10f0*/  UIADD3 UR16, UR14, -0x40, URZ ;  /* 0xffffffc00e107890 */ /* 0x000fe2000fffe03f */
[----:B------:R-:W-:Y:S01]  /*1100*/  IMAD R0, R0, R5, RZ ;  /* 0x0000000500007224 */ /* 0x000fe200078e02ff */
[----:B------:R-:W-:-:S02]  /*1110*/  UISETP.NE.AND UP3, UPT, UR24, URZ, UPT ;  /* 0x0000003f1800728c */ /* 0x000fc4000bf65270 */
[----:B------:R-:W-:Y:S01]  /*1120*/  USEL UR20, UR20, URZ, UP2 ;  /* 0x0000003f14147287 */ /* 0x000fe20009000000 */
[----:B------:R-:W-:Y:S01]  /*1130*/  IMAD.HI.U32 R0, R3, R0, R2 ;  /* 0x0000000003007227 */ /* 0x000fe200078e0002 */
[----:B------:R-:W-:Y:S01]  /*1140*/  MOV R2, R4 ;  /* 0x0000000400027202 */ /* 0x000fe20000000f00 */
[----:B------:R-:W-:Y:S02]  /*1150*/  UIADD3 UR47, UR17, UR10, URZ ;  /* 0x0000000a112f7290 */ /* 0x000fe4000fffe03f */
[----:B------:R-:W-:Y:S02]  /*1160*/  USHF.R.S32.HI UR33, URZ, 0x1f, UR16 ;  /* 0x0000001f3f217899 */ /* 0x000fe40008011410 */
[----:B------:R-:W-:Y:S01]  /*1170*/  IMAD.HI.U32 R0, R0, R2, RZ ;  /* 0x0000000200007227 */ /* 0x000fe200078e00ff */
[----:B------:R-:W-:Y:S02]  /*1180*/  UIADD3 UR10, UP2, UR16, UR37, URZ ;  /* 0x00000025100a7290 */ /* 0x000fe4000ff5e03f */
[----:B------:R-:W-:Y:S01]  /*1190*/  UISETP.NE.AND UP1, UPT, UR30, -0x1, UPT ;  /* 0xffffffff1e00788c */ /* 0x000fe2000bf25270 */
[----:B------:R-:W-:Y:S01]  /*11a0*/  IMAD.MOV R3, RZ, RZ, -R0 ;  /* 0x000000ffff037224 */ /* 0x000fe200078e0a00 */
[----:B------:R-:W-:-:S02]  /*11b0*/  UIMAD UR15, UR9, UR5, URZ ;  /* 0x00000005090f72a4 */ /* 0x000fc4000f8e023f */
        /* <DEDUP_REMOVED lines=15> */
[----:B------:R-:W-:Y:S01]  /*12b0*/  @UP3 USEL UR9, UR8, UR5, !UP0 ;  /* 0x0000000508093287 */ /* 0x000fe2000c000000 */
[----:B------:R-:W-:Y:S01]  /*12c0*/  PLOP3.LUT P1, PT, PT, PT, UP3, 0x80, 0x0 ;  /* 0x000000000000781c */ /* 0x000fe20003f2f038 */
[----:B------:R-:W-:Y:S01]  /*12d0*/  @UP1 ULDC.64 UR24, c[0x0][0x250] ;  /* 0x0000940000181ab9 */ /* 0x000fe20000000a00 */
[----:B------:R-:W-:Y:S01]  /*12e0*/  ISETP.GE.U32.AND P0, PT, R2, R5, PT ;  /* 0x000000050200720c */ /* 0x000fe20003f06070 */
[----:B------:R-:W-:Y:S01]  /*12f0*/  @UP0 UIADD3 UR47, UR13, UR15, URZ ;  /* 0x0000000f0d2f0290 */ /* 0x000fe2000fffe03f */
[----:B------:R-:W-:Y:S01]  /*1300*/  LOP3.LUT R2, R6, UR55, RZ, 0x3c, !PT ;  /* 0x0000003706027c12 */ /* 0x000fe2000f8e3cff */
[----:B------:R-:W-:Y:S01]  /*1310*/  @UP1 UIMAD.WIDE.U32 UR14, UR22, UR26, URZ ;  /* 0x0000001a160e12a5 */ /* 0x000fe2000f8e003f */
[----:B------:R-:W-:Y:S02]  /*1320*/  @UP3 ULDC UR8, c[0x0][0x2e4] ;  /* 0x0000b90000083ab9 */ /* 0x000fe40000000800 */
[----:B------:R-:W-:Y:S01]  /*1330*/  ISETP.GE.AND P2, PT, R2, RZ, PT ;  /* 0x000000ff0200720c */ /* 0x000fe20003f46270 */
[----:B------:R-:W-:-:S02]  /*1340*/  @UP1 UIMAD UR22, UR22, UR27, URZ ;  /* 0x0000001b161612a4 */ /* 0x000fc4000f8e023f */
[----:B------:R-:W-:Y:S02]  /*1350*/  @UP1 UIMAD.WIDE.U32 UR12, UR31, UR24, URZ ;  /* 0x000000181f0c12a5 */ /* 0x000fe4000f8e003f */
[----:B------:R-:W-:Y:S02]  /*1360*/  @UP3 UIMAD UR20, UR55, UR8, UR9 ;  /* 0x00000008371432a4 */ /* 0x000fe4000f8e0209 */
[----:B------:R-:W-:Y:S01]  /*1370*/  @P0 VIADD R0, R0, 0x1 ;  /* 0x0000000100000836 */ /* 0x000fe20000000000 */
[----:B------:R-:W-:Y:S01]  /*1380*/  PLOP3.LUT P0, PT, PT, PT, UP1, 0x80, 0x0 ;  /* 0x000000000000781c */ /* 0x000fe20003f0f018 */
[----:B------:R-:W-:Y:S02]  /*1390*/  @!UP3 UIMAD UR8, UR45, UR60, UR55 ;  /* 0x0000003c2d08b2a4 */ /* 0x000fe4000f8e0237 */
[----:B------:R-:W-:Y:S01]  /*13a0*/  UIMAD UR50, UR55, UR61, URZ ;  /* 0x0000003d373272a4 */ /* 0x000fe2000f8e023f */
[----:B------:R-:W-:Y:S01]  /*13b0*/  IMAD.MOV.U32 R4, RZ, RZ, R0 ;  /* 0x000000ffff047224 */ /* 0x000fe200078e0000 */
[----:B------:R-:W-:-:S02]  /*13c0*/  @UP1 UIMAD UR10, UR31, UR25, URZ ;  /* 0x000000191f0a12a4 */ /* 0x000fc4000f8e023f */
[----:B------:R-:W-:Y:S02]  /*13d0*/  USEL UR52, UR32, URZ, UP4 ;  /* 0x0000003f20347287 */ /* 0x000fe4000a000000 */
[----:B------:R-:W-:Y:S01]  /*13e0*/  USEL UR51, UR49, URZ, UP4 ;  /* 0x0000003f31337287 */ /* 0x000fe2000a000000 */
[----:B------:R-:W-:Y:S01]  /*13f0*/  @!P2 IADD3 R4, -R4, RZ, RZ ;  /* 0x000000ff0404a210 */ /* 0x000fe20007ffe1ff */
[----:B------:R-:W-:Y:S01]  /*1400*/  @!UP3 UIMAD UR20, UR8, UR23, URZ ;  /* 0x000000170814b2a4 */ /* 0x000fe2000f8e023f */
[----:B------:R-:W-:Y:S01]  /*1410*/  @!P3 LOP3.LUT R4, RZ, R6, RZ, 0x33, !PT ;  /* 0x00000006ff04b212 */ /* 0x000fe200078e33ff */
[----:B------:R-:W-:Y:S02]  /*1420*/  @UP1 UIADD3 UR31, UR15, UR22, URZ ;  /* 0x000000160f1f1290 */ /* 0x000fe4000fffe03f */
[----:B------:R-:W-:Y:S02]  /*1430*/  USHF.R.S32.HI UR38, URZ, 0x1f, UR28 ;  /* 0x0000001f3f267899 */ /* 0x000fe4000801141c */
[----:B------:R-:W-:-:S02]  /*1440*/  @!UP0 UIADD3 UR48, UR41, UR39, URZ ;  /* 0x0000002729308290 */ /* 0x000fc4000fffe03f */
[----:B------:R-:W-:Y:S02]  /*1450*/  USHF.R.S32.HI UR53, URZ, 0x1f, UR50 ;  /* 0x0000001f3f357899 */ /* 0x000fe40008011432 */
[----:B------:R-:W-:Y:S02]  /*1460*/  USHF.R.S32.HI UR44, URZ, 0x6, UR21 ;  /* 0x000000063f2c7899 */ /* 0x000fe40008011415 */
[----:B------:R-:W-:Y:S02]  /*1470*/  @UP1 UIADD3 UR32, UR13, UR10, URZ ;  /* 0x0000000a0d201290 */ /* 0x000fe4000fffe03f */
        /* <DEDUP_REMOVED lines=16> */
.L_x_876:
        /* <DEDUP_REMOVED lines=13> */
.L_x_877:
        /* <DEDUP_REMOVED lines=11> */
.L_x_878:
[----:B------:R-:W-:-:S04]  /*1700*/  UIMAD UR5, UR45, UR60, UR55 ;  /* 0x0000003c2d0572a4 */ /* 0x000fc8000f8e0237 */
[----:B------:R-:W-:-:S12]  /*1710*/  UIMAD UR5, UR5, UR58, URZ ;  /* 0x0000003a050572a4 */ /* 0x000fd8000f8e023f */
.L_x_879:
[----:B------:R-:W1:Y:S01]  /*1720*/  S2R R21, SR_TID.X ;  /* 0x0000000000157919 */ /* 0x000e620000002100 */
[----:B------:R-:W2:Y:S01]  /*1730*/  LDC.64 R10, c[0x0][0x420] ;  /* 0x00010800ff0a7b82 */ /* 0x000ea20000000a00 */
[----:B------:R-:W-:Y:S01]  /*1740*/  UIADD3 UR39, UR16, UR5, URZ ;  /* 0x0000000510277290 */ /* 0x000fe2000fffe03f */
[----:B------:R-:W-:Y:S01]  /*1750*/  BSSY B1, `(.L_x_875) ;  /* 0x0000799000017945 */ /* 0x000fe20003800000 */
[----:B------:R-:W-:Y:S02]  /*1760*/  UIADD3 UR5, -UR11, UR29, UR28 ;  /* 0x0000001d0b057290 */ /* 0x000fe4000fffe11c */
[----:B------:R-:W-:Y:S01]  /*1770*/  USHF.R.S32.HI UR17, URZ, 0x1f, UR55 ;  /* 0x0000001f3f117899 */ /* 0x000fe20008011437 */
[----:B------:R-:W-:Y:S01]  /*1780*/  ULDC UR9, c[0x0][0x398] ;  /* 0x0000e60000097ab9 */ /* 0x000fe20000000800 */
[----:B------:R-:W-:Y:S01]  /*1790*/  ULDC.64 UR12, c[0x0][0x428] ;  /* 0x00010a00000c7ab9 */ /* 0x000fe20000000a00 */
[----:B------:R-:W-:Y:S02]  /*17a0*/  UIADD3 UR5, UR5, -UR9, URZ ;  /* 0x8000000905057290 */ /* 0x000fe4000fffe03f */
[----:B------:R-:W-:-:S02]  /*17b0*/  UIMAD UR9, UR17, UR12, URZ ;  /* 0x0000000c110972a4 */ /* 0x000fc4000f8e023f */
[----:B------:R-:W-:Y:S02]  /*17c0*/  UIADD3 UR21, UR16, UR20, URZ ;  /* 0x0000001410157290 */ /* 0x000fe4000fffe03f */
[----:B------:R-:W-:Y:S01]  /*17d0*/  UIMAD UR20, UR61, UR60, URZ ;  /* 0x0000003c3d1472a4 */ /* 0x000fe2000f8e023f */
[----:B------:R-:W-:Y:S01]  /*17e0*/  ULDC.64 UR14, c[0x0][0x258] ;  /* 0x00009600000e7ab9 */ /* 0x000fe20000000a00 */
[----:B------:R-:W-:Y:S01]  /*17f0*/  UIMAD UR13, UR55, UR13, UR9 ;  /* 0x0000000d370d72a4 */ /* 0x000fe2000f8e0209 */
[----:B------:R-:W-:Y:S01]  /*1800*/  IMAD.U32 R12, RZ, RZ, UR14 ;  /* 0x0000000eff0c7e24 */ /* 0x000fe2000f8e00ff */
[----:B------:R-:W-:Y:S02]  /*1810*/  UIMAD UR9, UR17, UR14, URZ ;  /* 0x0000000e110972a4 */ /* 0x000fe4000f8e023f */
[----:B------:R-:W-:Y:S01]  /*1820*/  USHF.R.S32.HI UR17, URZ, 0x1f, UR5 ;  /* 0x0000001f3f117899 */ /* 0x000fe20008011405 */
[----:B------:R-:W-:Y:S01]  /*1830*/  ULDC.64 UR60, c[0x0][0x2b0] ;  /* 0x0000ac00003c7ab9 */ /* 0x000fe20000000a00 */
[----:B------:R-:W-:-:S02]  /*1840*/  UIMAD UR15, UR55, UR15, UR9 ;  /* 0x0000000f370f72a4 */ /* 0x000fc4000f8e0209 */
[----:B------:R-:W-:Y:S01]  /*1850*/  ULEA.HI UR17, UR17, UR5, URZ, 0x6 ;  /* 0x0000000511117291 */ /* 0x000fe2000f8f303f */
[----:B------:R-:W-:Y:S01]  /*1860*/  ULDC.64 UR42, c[0x0][0x210] ;  /* 0x00008400002a7ab9 */ /* 0x000fe20000000a00 */
[----:B------:R-:W-:Y:S01]  /*1870*/  ULDC.64 UR40, c[0x0][0x3e0] ;  /* 0x0000f80000287ab9 */ /* 0x000fe20000000a00 */
[----:B-1----:R-:W-:Y:S01]  /*1880*/  SHF.R.S32.HI R28, RZ, 0x1f, R21 ;  /* 0x0000001fff1c7819 */ /* 0x002fe20000011415 */
[----:B------:R-:W-:-:S03]  /*1890*/  USHF.R.S32.HI UR17, URZ, 0x6, UR17 ;  /* 0x000000063f117899 */ /* 0x000fc60008011411 */
        /* <DEDUP_REMOVED lines=16> */
[----:B------:R-:W-:-:S04]  /*19a0*/  IADD3 R8, P1, R6, UR54, RZ ;  /* 0x0000003606087c10 */ /* 0x000fc8000ff3e0ff */
        /* <DEDUP_REMOVED lines=8> */
[----:B------:R-:W-:Y:S01]  /*1a30*/  USHF.R.S32.HI UR8, URZ, 0x1f, UR8 ;  /* 0x0000001f3f087899 */ /* 0x000fe20008011408 */
[----:B------:R-:W-:-:S02]  /*1a40*/  ULDC.64 UR36, c[0x0][0x400] ;  /* 0x0001000000247ab9 */ /* 0x000fc40000000a00 */
[----:B------:R-:W-:Y:S01]  /*1a50*/  IMAD.WIDE.U32 R6, R10, UR16, R6 ;  /* 0x000000100a067c25 */ /* 0x000fe2000f8e0006 */
[----:B------:R-:W-:Y:S01]  /*1a60*/  UIADD3.X UR8, UR49, UR8, UR53, UP2, UP0 ;  /* 0x0000000831087290 */ /* 0x000fe200097e0435 */
[----:B------:R-:W-:Y:S01]  /*1a70*/  LEA R236, P3, R8, UR42, 0x1 ;  /* 0x0000002a08ec7c11 */ /* 0x000fe2000f8608ff */
[----:B------:R-:W-:Y:S01]  /*1a80*/  UIADD3 UR10, UP3, UP2, UR52, UR10, UR56 ;  /* 0x0000000a340a7290 */ /* 0x000fe2000fa7e038 */
[----:B------:R-:W-:Y:S01]  /*1a90*/  IMAD.IADD R7, R7, 0x1, R5 ;  /* 0x0000000107077824 */ /* 0x000fe200078e0205 */
[----:B------:R-:W-:Y:S01]  /*1aa0*/  UISETP.LT.AND UP0, UPT, URZ, UR17, UPT ;  /* 0x000000113f00728c */ /* 0x000fe2000bf01270 */
[----:B------:R-:W-:Y:S01]  /*1ab0*/  IMAD.U32 R5, RZ, RZ, UR12 ;  /* 0x0000000cff057e24 */ /* 0x000fe2000f8e00ff */
[----:B------:R-:W-:Y:S01]  /*1ac0*/  UIADD3.X UR5, UR51, UR8, UR47, UP3, UP2 ;  /* 0x0000000833057290 */ /* 0x000fe20009fe442f */
[----:B------:R-:W-:Y:S01]  /*1ad0*/  VIADD R9, R9, UR15 ;  /* 0x0000000f09097c36 */ /* 0x000fe20008000000 */
[----:B------:R-:W-:Y:S01]  /*1ae0*/  USEL UR17, URZ, UR17, !UP0 ;  /* 0x000000113f117287 */ /* 0x000fe2000c000000 */
[----:B------:R-:W-:Y:S01]  /*1af0*/  IMAD.WIDE.U32 R6, R5, UR55, R6 ;  /* 0x0000003705067c25 */ /* 0x000fe2000f8e0006 */
[----:B------:R-:W-:Y:S01]  /*1b00*/  LOP3.LUT R5, R16, 0xffffffe0, RZ, 0xc0, !PT ;  /* 0xffffffe010057812 */ /* 0x000fe200078ec0ff */
[----:B------:R-:W-:Y:S01]  /*1b10*/  UIMAD.WIDE UR8, UR21, 0x4, UR60 ;  /* 0x00000004150878a5 */ /* 0x000fe2000f8e023c */
[----:B------:R-:W-:Y:S01]  /*1b20*/  LEA.HI.X R237, R8, UR43, R9, 0x1, P3 ;  /* 0x0000002b08ed7c11 */ /* 0x000fe200098f0c09 */
[----:B------:R-:W-:Y:S01]  /*1b30*/  UISETP.GT.AND UP0, UPT, UR44, UR17, UPT ;  /* 0x000000112c00728c */ /* 0x000fe2000bf04270 */
[----:B------:R-:W-:Y:S01]  /*1b40*/  VIADD R7, R7, UR13 ;  /* 0x0000000d07077c36 */ /* 0x000fe20008000000 */
[----:B------:R-:W-:Y:S01]  /*1b50*/  ULDC.64 UR60, c[0x0][0x478] ;  /* 0x00011e00003c7ab9 */ /* 0x000fe20000000a00 */
[----:B------:R-:W-:-:S02]  /*1b60*/  IMAD.IADD R5, R21, 0x1, -R5 ;  /* 0x0000000115057824 */ /* 0x000fc400078e0a05 */
[----:B------:R-:W-:Y:S01]  /*1b70*/  IMAD.WIDE.U32 R6, R0, R10, R6 ;  /* 0x0000000a00067225 */ /* 0x000fe200078e0006 */
[----:B------:R-:W-:Y:S01]  /*1b80*/  UMOV UR13, UR8 ;  /* 0x00000008000d7c82 */ /* 0x000fe20008000000 */
[----:B------:R-:W-:Y:S02]  /*1b90*/  UMOV UR12, UR9 ;  /* 0x00000009000c7c82 */ /* 0x000fe40008000000 */
[----:B------:R-:W-:Y:S01]  /*1ba0*/  IMAD R13, R17, UR20, R5 ;  /* 0x00000014110d7c24 */ /* 0x000fe2000f8e0205 */
[----:B------:R-:W-:Y:S01]  /*1bb0*/  UIMAD.WIDE UR20, UR39, 0x4, UR60 ;  /* 0x00000004271478a5 */ /* 0x000fe2000f8e023c */
[----:B------:R-:W-:Y:S01]  /*1bc0*/  IMAD.IADD R7, R7, 0x1, R14 ;  /* 0x0000000107077824 */ /* 0x000fe200078e020e */
[C---:B------:R-:W-:Y:S02]  /*1bd0*/  LEA R234, P2, R6.reuse, UR40, 0x1 ;  /* 0x0000002806ea7c11 */ /* 0x040fe4000f8408ff */
[C---:B------:R-:W-:Y:S02]  /*1be0*/  IADD3 R12, P1, R13.reuse, UR10, RZ ;  /* 0x0000000a0d0c7c10 */ /* 0x040fe4000ff3e0ff */
[----:B------:R-:W-:Y:S01]  /*1bf0*/  LEA.HI.X R235, R6, UR41, R7, 0x1, P2 ;  /* 0x0000002906eb7c11 */ /* 0x000fe200090f0c07 */
[----:B------:R-:W-:Y:S01]  /*1c00*/  UMOV UR15, UR20 ;  /* 0x00000014000f7c82 */ /* 0x000fe20008000000 */
[----:B------:R-:W-:Y:S01]  /*1c10*/  LEA.HI.X.SX32 R13, R13, UR5, 0x1, P1 ;  /* 0x000000050d0d7c11 */ /* 0x000fe200088f0eff */
[----:B------:R-:W-:Y:S01]  /*1c20*/  UIADD3 UR5, UR44, -0x1, URZ ;  /* 0xffffffff2c057890 */ /* 0x000fe2000fffe03f */
[----:B------:R-:W-:Y:S01]  /*1c30*/  LEA R228, P1, R12, UR36, 0x2 ;  /* 0x000000240ce47c11 */ /* 0x000fe2000f8210ff */
[----:B------:R-:W-:-:S03]  /*1c40*/  UMOV UR14, UR21 ;  /* 0x00000015000e7c82 */ /* 0x000fc60008000000 */
[----:B------:R-:W-:Y:S02]  /*1c50*/  LEA.HI.X R229, R12, UR37, R13, 0x2, P1 ;  /* 0x000000250ce57c11 */ /* 0x000fe400088f140d */
[----:B------:R-:W-:-:S13]  /*1c60*/  PLOP3.LUT P1, PT, PT, PT, UP0, 0x80, 0x0 ;  /* 0x000000000000781c */ /* 0x000fda0003f2f008 */
        /* <DEDUP_REMOVED lines=20> */
.L_x_881:
        /* <DEDUP_REMOVED lines=19> */
.L_x_882:
        /* <DEDUP_REMOVED lines=33> */
.L_x_884:
[----:B------:R-:W-:Y:S05]  /*20f0*/  BSYNC B0 ;  /* 0x0000000000007941 */ /* 0x000fea0003800000 */
.L_x_883:
        /* <DEDUP_REMOVED lines=16> */
.L_x_886:
[----:B------:R-:W-:Y:S05]  /*2200*/  BSYNC B0 ;  /* 0x0000000000007941 */ /* 0x000fea0003800000 */
.L_x_885:
        /* <DEDUP_REMOVED lines=29> */
.L_x_888:
[----:B------:R-:W-:Y:S05]  /*23e0*/  BSYNC B0 ;  /* 0x0000000000007941 */ /* 0x000fea0003800000 */
.L_x_887:
        /* <DEDUP_REMOVED lines=16> */
.L_x_880:
        /* <DEDUP_REMOVED lines=60> */
.L_x_891:
[----:B------:R-:W-:Y:S01]  /*28b0*/  @!PT LDS RZ, [RZ] ;  /* 0x00000000fffff984 */ /* 0x000fe20000000800 */
[----:B------:R-:W-:Y:S01]  /*28c0*/  @!PT LDS RZ, [RZ] ;  /* 0x00000000fffff984 */ /* 0x000fe20000000800 */
[----:B------:R-:W-:Y:S01]  /*28d0*/  @!PT LDS RZ, [RZ] ;  /* 0x00000000fffff984 */ /* 0x000fe20000000800 */
[----:B------:R1:W-:Y:S04]  /*28e0*/  LDGSTS.E.BYPASS.LTC128B.128 [R231], desc[UR6][R236.64] ;  /* 0x00000000ece77fae */ /* 0x0003e8000b901d46 */
[----:B------:R1:W-:Y:S04]  /*28f0*/  LDGSTS.E.BYPASS.LTC128B.128 [R231+0x2000], desc[UR6][R236.64+0x80] ;  /* 0x02000080ece77fae */ /* 0x0003e8000b901d46 */
[----:B------:R1:W-:Y:S04]  /*2900*/  LDGSTS.E.BYPASS.LTC128B.128 [R231+0x4000], desc[UR6][R236.64+0x100] ;  /* 0x04000100ece77fae */ /* 0x0003e8000b901d46 */
[----:B------:R1:W-:Y:S02]  /*2910*/  LDGSTS.E.BYPASS.LTC128B.128 [R231+0x6000], desc[UR6][R236.64+0x180] ;  /* 0x06000180ece77fae */ /* 0x0003e4000b901d46 */
.L_x_892:
[----:B------:R-:W-:Y:S05]  /*2920*/  BSYNC B0 ;  /* 0x0000000000007941 */ /* 0x000fea0003800000 */
.L_x_890:
        /* <DEDUP_REMOVED lines=21> */
.L_x_894:
        /* <DEDUP_REMOVED lines=10> */
.L_x_895:
[----:B------:R-:W-:Y:S05]  /*2b20*/  BSYNC B0 ;  /* 0x0000000000007941 */ /* 0x000fea0003800000 */
.L_x_893:
        /* <DEDUP_REMOVED lines=39> */
[----:B------:R-:W-:Y:S01]  /*2da0*/  CS2R R188, SRZ ;  /* 0x0000000000bc7805 */ /* 0x000fe2000001ff00 */
        /* <DEDUP_REMOVED lines=70> */
[----:B------:R-:W-:Y:S01]  /*3210*/  UIADD3 UR20, UR29, 0x40, UR28 ;  /* 0x000000401d147890 */ /* 0x000fe2000fffe01c */
[----:B------:R-:W-:Y:S01]  /*3220*/  SHF.R.S32.HI R0, RZ, 0x1f, R14 ;  /* 0x0000001fff007819 */ /* 0x000fe2000001140e */
[----:B------:R-:W-:Y:S01]  /*3230*/  @!P2 LDGSTS.E.BYPASS.LTC128B.128 [R232+0x1c000], desc[UR6][R2.64+0x100] ;  /* 0x1c00010002e8afae */ /* 0x000fe2000b901d46 */
[----:B------:R-:W-:Y:S01]  /*3240*/  IMAD.MOV.U32 R252, RZ, RZ, 0x8 ;  /* 0x00000008fffc7424 */ /* 0x000fe200078e00ff */
        /* <DEDUP_REMOVED lines=55> */
[----:B------:R-:W-:Y:S01]  /*35c0*/  LEA.HI R0, R28, R21, RZ, 0x4 ;  /* 0x000000151c007211 */ /* 0x000fe200078f20ff */
[----:B------:R-:W-:Y:S01]  /*35d0*/  VIADD R14, R14, 0x1 ;  /* 0x000000010e0e7836 */ /* 0x000fe20000000000 */
[----:B------:R-:W-:Y:S01]  /*35e0*/  CS2R R26, SRZ ;  /* 0x00000000001a7805 */ /* 0x000fe2000001ff00 */
[----:B------:R-:W-:Y:S01]  /*35f0*/  @!PT LDS RZ, [RZ] ;  /* 0x00000000fffff984 */ /* 0x000fe20000000800 */
[----:B------:R-:W-:Y:S01]  /*3600*/  @!PT LDS RZ, [RZ] ;  /* 0x00000000fffff984 */ /* 0x000fe20000000800 */
[----:B------:R-:W-:Y:S01]  /*3610*/  @!PT LDS RZ, [RZ] ;  /* 0x00000000fffff984 */ /* 0x000fe20000000800 */
[----:B------:R-:W-:Y:S01]  /*3620*/  @!P2 LDGSTS.E.BYPASS.LTC128B.128 [R232+0x20000], desc[UR6][R4.64] ;  /* 0x2000000004e8afae */ /* 0x000fe2000b901d46 */
[----:B------:R-:W-:-:S02]  /*3630*/  CS2R R24, SRZ ;  /* 0x0000000000187805 */ /* 0x000fc4000001ff00 */
[----:B------:R-:W-:Y:S01]  /*3640*/  CS2R R22, SRZ ;  /* 0x0000000000167805 */ /* 0x000fe2000001ff00 */
[----:B------:R-:W-:Y:S01]  /*3650*/  ULDC UR21, c[0x0][0x2dc] ;  /* 0x0000b70000157ab9 */ /* 0x000fe20000000800 */
[----:B------:R-:W-:Y:S01]  /*3660*/  @!P2 LDGSTS.E.BYPASS.LTC128B.128 [R232+0x22000], desc[UR6][R4.64+0x80] ;  /* 0x2200008004e8afae */ /* 0x000fe2000b901d46 */
[----:B------:R-:W-:Y:S01]  /*3670*/  UIADD3 UR20, UR20, -UR11, URZ ;  /* 0x8000000b14147290 */ /* 0x000fe2000fffe03f */
[----:B------:R-:W-:Y:S02]  /*3680*/  ULDC UR8, c[0x0][0x39c] ;  /* 0x0000e70000087ab9 */ /* 0x000fe40000000800 */
[----:B------:R-:W-:Y:S01]  /*3690*/  @!P2 LDGSTS.E.BYPASS.LTC128B.128 [R232+0x24000], desc[UR6][R4.64+0x100] ;  /* 0x2400010004e8afae */ /* 0x000fe2000b901d46 */
[----:B------:R-:W-:-:S03]  /*36a0*/  ULDC UR16, c[0x0][0x2ec] ;  /* 0x0000bb0000107ab9 */ /* 0x000fc60000000800 */
[----:B------:R1:W-:Y:S01]  /*36b0*/  @!P2 LDGSTS.E.BYPASS.LTC128B.128 [R232+0x26000], desc[UR6][R4.64+0x180] ;  /* 0x2600018004e8afae */ /* 0x0003e2000b901d46 */
[----:B------:R-:W-:-:S03]  /*36c0*/  LOP3.LUT R0, R0, 0xfffffff0, RZ, 0xc0, !PT ;  /* 0xfffffff000007812 */ /* 0x000fc600078ec0ff */
[----:B------:R4:W-:Y:S01]  /*36d0*/  @P1 STS.128 [R232+0x21000], RZ ;  /* 0x021000ffe8001388 */ /* 0x0009e20000000c00 */
[----:B-1----:R-:W-:-:S03]  /*36e0*/  IADD3 R4, P2, R244, UR13, RZ ;  /* 0x0000000df4047c10 */ /* 0x002fc6000ff5e0ff */
[----:B------:R4:W-:Y:S01]  /*36f0*/  @P1 STS.128 [R232+0x23000], RZ ;  /* 0x023000ffe8001388 */ /* 0x0009e20000000c00 */
[----:B------:R-:W-:-:S03]  /*3700*/  IADD3.X R5, R243, UR12, RZ, P2, !PT ;  /* 0x0000000cf3057c10 */ /* 0x000fc600097fe4ff */
[----:B------:R4:W-:Y:S04]  /*3710*/  @P1 STS.128 [R232+0x25000], RZ ;  /* 0x025000ffe8001388 */ /* 0x0009e80000000c00 */
[----:B------:R-:W5:Y:S04]  /*3720*/  @!P3 LDG.E R241, desc[UR6][R4.64] ;  /* 0x0000000604f1b981 */ /* 0x000f68000c1e1900 */
[----:B------:R-:W5:Y:S01]  /*3730*/  @!P5 LDG.E R242, desc[UR6][R4.64+0x20] ;  /* 0x0000200604f2d981 */ /* 0x000f62000c1e1900 */
[----:B------:R-:W-:-:S03]  /*3740*/  IMAD.IADD R0, R21, 0x1, -R0 ;  /* 0x0000000115007824 */ /* 0x000fc600078e0a00 */
        /* <DEDUP_REMOVED lines=18> */
[----:B------:R-:W-:Y:S02]  /*3870*/  SEL R220, R220, 0xffffffc0, !P2 ;  /* 0xffffffc0dcdc7807 */ /* 0x000fe40005000000 */
[----:B------:R-:W-:Y:S01]  /*3880*/  SEL R0, R0, R226, !P0 ;  /* 0x000000e200007207 */ /* 0x000fe20004000000 */
[----:B------:R-:W-:Y:S01]  /*3890*/  IMAD.IADD R223, R222, 0x1, R221 ;  /* 0x00000001dedf7824 */ /* 0x000fe200078e02dd */
[----:B------:R-:W-:-:S02]  /*38a0*/  SEL R2, R2, R227, !P0 ;  /* 0x000000e302027207 */ /* 0x000fc40004000000 */
[----:B------:R-:W-:Y:S02]  /*38b0*/  CS2R R28, SRZ ;  /* 0x00000000001c7805 */ /* 0x000fe4000001ff00 */
[----:B------:R-:W-:Y:S02]  /*38c0*/  IADD3 R247, R14, UR11, -R3 ;  /* 0x0000000b0ef77c10 */ /* 0x000fe4000fffe803 */
[----:B------:R-:W-:Y:S02]  /*38d0*/  CS2R R20, SRZ ;  /* 0x0000000000147805 */ /* 0x000fe4000001ff00 */
[----:B------:R-:W-:Y:S01]  /*38e0*/  LEA R217, R0, UR4, 0x1 ;  /* 0x0000000400d97c11 */ /* 0x000fe2000f8e08ff */
[----:B------:R-:W-:Y:S01]  /*38f0*/  IMAD.IADD R224, R222, 0x1, R220 ;  /* 0x00000001dee07824 */ /* 0x000fe200078e02dc */
[----:B------:R-:W-:Y:S01]  /*3900*/  LEA R212, R2, UR4, 0x1 ;  /* 0x0000000402d47c11 */ /* 0x000fe2000f8e08ff */
[----:B---34-:R-:W-:-:S07]  /*3910*/  IMAD.IADD R225, R220, 0x1, R223 ;  /* 0x00000001dce17824 */ /* 0x018fce00078e02df */
.L_x_898:
[----:B------:R-:W0:Y:S01]  /*3920*/  LDGDEPBAR ;  /* 0x00000000000079af */ /* 0x000e220000000000 */
[C---:B------:R-:W-:Y:S01]  /*3930*/  IADD3 R3, R217.reuse, R221, RZ ;  /* 0x000000ddd9037210 */ /* 0x040fe20007ffe0ff */
[----:B------:R-:W-:Y:S01]  /*3940*/  USHF.L.U32 UR9, UR5, 0x6, URZ ;  /* 0x0000000605097899 */ /* 0x000fe2000800063f */
[-C--:B------:R-:W-:Y:S01]  /*3950*/  IADD3 R2, R217, R220.reuse, RZ ;  /* 0x000000dcd9027210 */ /* 0x080fe20007ffe0ff */
[----:B------:R-:W-:Y:S01]  /*3960*/  USHF.L.U32 UR10, UR18, 0x6, URZ ;  /* 0x00000006120a7899 */ /* 0x000fe2000800063f */
[----:B------:R-:W-:Y:S01]  /*3970*/  IADD3 R0, R3, R220, RZ ;  /* 0x000000dc03007210 */ /* 0x000fe20007ffe0ff */
[----:B------:R-:W-:Y:S01]  /*3980*/  UISETP.GE.AND UP0, UPT, UR9, UR20, UPT ;  /* 0x000000140900728c */ /* 0x000fe2000bf06270 */
[C---:B-----5:R-:W-:Y:S01]  /*3990*/  FSETP.NEU.FTZ.AND P1, PT, R241.reuse, -INF , PT ;  /* 0xff800000f100780b */ /* 0x060fe20003f3d000 */
[----:B------:R-:W-:Y:S02]  /*39a0*/  UIADD3 UR10, UR10, 0x40, URZ ;  /* 0x000000400a0a7890 */ /* 0x000fe4000fffe03f */
[----:B------:R-:W-:Y:S02]  /*39b0*/  UISETP.GT.AND UP3, UPT, UR5, UR17, UPT ;  /* 0x000000110500728c */ /* 0x000fe4000bf64270 */
[----:B------:R-:W-:Y:S06]  /*39c0*/  UISETP.LT.AND UP0, UPT, UR10, UR11, UP0 ;  /* 0x0000000b0a00728c */ /* 0x000fec0008701270 */
[----:B------:R-:W-:Y:S01]  /*39d0*/  PLOP3.LUT P0, PT, PT, PT, UP0, 0x80, 0x0 ;  /* 0x000000000000781c */ /* 0x000fe20003f0f008 */
[----:B------:R-:W-:Y:S04]  /*39e0*/  DEPBAR.LE SB0, 0x0 ;  /* 0x000080000000791a */ /* 0x000fe80000000000 */
[----:B------:R-:W-:Y:S06]  /*39f0*/  BAR.SYNC.DEFER_BLOCKING 0x0 ;  /* 0x0000000000007b1d */ /* 0x000fec0000010000 */
[----:B------:R-:W-:Y:S05]  /*3a00*/  LDSM.16.M88.4 R16, [R217] ;  /* 0x00000000d910783b */ /* 0x000fea0000000200 */
        /* <DEDUP_REMOVED lines=84> */
[----:B------:R4:W1:Y:S05]  /*3f50*/  LDSM.16.M88.4 R92, [R3+0x6000] ;  /* 0x00600000035c783b */ /* 0x00086a0000000200 */
[C---:B------:R-:W-:Y:S01]  /*3f60*/  HMMA.16816.F32.BF16 R8, R100.reuse, R106, R8 ;  /* 0x0000006a6408723c */ /* 0x040fe20000041808 */
[----:B------:R-:W-:Y:S05]  /*3f70*/  LDSM.16.M88.4 R104, [R216+0x6000] ;  /* 0x00600000d868783b */ /* 0x000fea0000000200 */
[C---:B--2---:R-:W-:Y:S06]  /*3f80*/  HMMA.16816.F32.BF16 R12, R100.reuse, R88, R12 ;  /* 0x00000058640c723c */ /* 0x044fec000004180c */
[----:B------:R-:W-:Y:S01]  /*3f90*/  HMMA.16816.F32.BF16 R16, R100, R90, R16 ;  /* 0x0000005a6410723c */ /* 0x000fe20000041810 */
[----:B------:R-:W2:Y:S05]  /*3fa0*/  LDSM.16.M88.4 R88, [R213+0x6800] ;  /* 0x00680000d558783b */ /* 0x000eaa0000000200 */
[C---:B---3--:R-:W-:Y:S01]  /*3fb0*/  HMMA.16816.F32.BF16 R4, R108.reuse, R112, R4 ;  /* 0x000000706c04723c */ /* 0x048fe20000041804 */
[----:B------:R-:W3:Y:S04]  /*3fc0*/  LDSM.16.M88.4 R100, [R2+0x6000] ;  /* 0x006000000264783b */ /* 0x000ee80000000200 */
[----:B----4-:R-:W-:Y:S01]  /*3fd0*/  FMUL.FTZ R3, R241, 1.4426950216293334961 ;  /* 0x3fb8aa3bf1037820 */ /* 0x010fe20000410000 */
[C---:B------:R-:W-:Y:S01]  /*3fe0*/  HMMA.16816.F32.BF16 R8, R108.reuse, R114, R8 ;  /* 0x000000726c08723c */ /* 0x040fe20000041808 */
[----:B------:R-:W-:Y:S04]  /*3ff0*/  LDSM.16.M88.4 R112, [R215+0x6000] ;  /* 0x00600000d770783b */ /* 0x000fe80000000200 */
[----:B------:R-:W-:Y:S01]  /*4000*/  FSEL R3, R3, RZ, P1 ;  /* 0x000000ff03037208 */ /* 0x000fe20000800000 */
[C---:B-1----:R-:W-:Y:S03]  /*4010*/  HMMA.16816.F32.BF16 R12, R108.reuse, R84, R12 ;  /* 0x000000546c0c723c */ /* 0x042fe6000004180c */
[----:B------:R-:W-:Y:S03]  /*4020*/  FSETP.NEU.FTZ.AND P1, PT, R242, -INF , PT ;  /* 0xff800000f200780b */ /* 0x000fe60003f3d000 */
[----:B------:R-:W-:Y:S01]  /*4030*/  HMMA.16816.F32.BF16 R16, R108, R86, R16 ;  /* 0x000000566c10723c */ /* 0x000fe20000041810 */
[----:B------:R-:W1:Y:S05]  /*4040*/  LDSM.16.M88.4 R84, [R216+0x6800] ;  /* 0x00680000d854783b */ /* 0x000e6a0000000200 */
[C---:B------:R-:W-:Y:S01]  /*4050*/  HMMA.16816.F32.BF16 R4, R92.reuse, R96, R4 ;  /* 0x000000605c04723c */ /* 0x040fe20000041804 */
[----:B------:R4:W1:Y:S05]  /*4060*/  LDSM.16.M88.4 R108, [R0+0x6000] ;  /* 0x00600000006c783b */ /* 0x00086a0000000200 */
[C---:B------:R-:W-:Y:S06]  /*4070*/  HMMA.16816.F32.BF16 R8, R92.reuse, R98, R8 ;  /* 0x000000625c08723c */ /* 0x040fec0000041808 */
[C---:B--2---:R-:W-:Y:S06]  /*4080*/  HMMA.16816.F32.BF16 R12, R92.reuse, R88, R12 ;  /* 0x000000585c0c723c */ /* 0x044fec000004180c */
[----:B------:R-:W-:Y:S06]  /*4090*/  HMMA.16816.F32.BF16 R16, R92, R90, R16 ;  /* 0x0000005a5c10723c */ /* 0x000fec0000041810 */
[C---:B---3--:R-:W-:Y:S01]  /*40a0*/  HMMA.16816.F32.BF16 R4, R100.reuse, R104, R4 ;  /* 0x000000686404723c */ /* 0x048fe20000041804 */
[----:B----4-:R-:W-:Y:S04]  /*40b0*/  MOV R0, UR18 ;  /* 0x0000001200007c02 */ /* 0x010fe80008000f00 */
[----:B------:R-:W-:Y:S01]  /*40c0*/  @!P0 LEA R0, R0, R249, 0x6 ;  /* 0x000000f900008211 */ /* 0x000fe200078e30ff */
[C---:B------:R-:W-:Y:S06]  /*40d0*/  HMMA.16816.F32.BF16 R8, R100.reuse, R106, R8 ;  /* 0x0000006a6408723c */ /* 0x040fec0000041808 */
[C---:B-1----:R-:W-:Y:S06]  /*40e0*/  HMMA.16816.F32.BF16 R12, R100.reuse, R84, R12 ;  /* 0x00000054640c723c */ /* 0x042fec000004180c */
[----:B------:R-:W-:Y:S01]  /*40f0*/  HMMA.16816.F32.BF16 R16, R100, R86, R16 ;  /* 0x000000566410723c */ /* 0x000fe20000041810 */
[----:B------:R-:W1:Y:S05]  /*4100*/  LDSM.16.M88.4 R84, [R215+0x6800] ;  /* 0x00680000d754783b */ /* 0x000e6a0000000200 */
[C---:B------:R-:W-:Y:S06]  /*4110*/  HMMA.16816.F32.BF16 R4, R108.reuse, R112, R4 ;  /* 0x000000706c04723c */ /* 0x040fec0000041804 */
        /* <DEDUP_REMOVED lines=12> */
[----:B------:R1:W4:Y:S02]  /*41e0*/  MUFU.TANH R122, R5 ;  /* 0x00000005007a7308 */ /* 0x0003240000002400 */
[----:B------:R-:W-:Y:S08]  /*41f0*/  HMMA.16816.F32.BF16 R16, R108, R86, R16 ;  /* 0x000000566c10723c */ /* 0x000ff00000041810 */
[----:B------:R4:W-:Y:S03]  /*4200*/  MUFU.TANH R121, R8 ;  /* 0x0000000800797308 */ /* 0x0009e60000002400 */
[----:B--2---:R-:W-:Y:S02]  /*4210*/  @!P0 IADD3 R4, R247, UR9, RZ ;  /* 0x00000009f7048c10 */ /* 0x004fe4000fffe0ff */
[----:B---3--:R-:W-:Y:S05]  /*4220*/  MOV R2, R123 ;  /* 0x0000007b00027202 */ /* 0x008fea0000000f00 */
[----:B------:R2:W-:Y:S01]  /*4230*/  MUFU.TANH R129, R7 ;  /* 0x0000000700817308 */ /* 0x0005e20000002400 */
[C---:B-1----:R-:W-:Y:S02]  /*4240*/  @!P0 VIMNMX R5, R4.reuse, UR11, PT ;  /* 0x0000000b04058c48 */ /* 0x042fe4000bfe0100 */
[----:B------:R-:W-:Y:S02]  /*4250*/  @!P0 VIADDMNMX R4, R4, R252, UR11, PT ;  /* 0x0000000b04048e46 */ /* 0x000fe4000b8001fc */
[-C--:B------:R-:W-:Y:S01]  /*4260*/  @!P0 ISETP.GE.AND P2, PT, R0, R5.reuse, PT ;  /* 0x000000050000820c */ /* 0x080fe20003f46270 */
[----:B------:R-:W-:Y:S04]  /*4270*/  FMUL.FTZ R12, R12, UR8 ;  /* 0x000000080c0c7c20 */ /* 0x000fe80008410000 */
[----:B------:R-:W1:Y:S01]  /*4280*/  MUFU.TANH R196, R6 ;  /* 0x0000000600c47308 */ /* 0x000e620000002400 */
[----:B------:R-:W-:Y:S01]  /*4290*/  @!P0 FSEL R2, R123, -INF , !P2 ;  /* 0xff8000007b028808 */ /* 0x000fe20005000000 */
[----:B------:R-:W-:Y:S01]  /*42a0*/  FMUL.FTZ R13, R13, UR8 ;  /* 0x000000080d0d7c20 */ /* 0x000fe20008410000 */
[----:B----4-:R-:W-:Y:S01]  /*42b0*/  @!P0 IADD3 R8, R0, 0x1, RZ ;  /* 0x0000000100088810 */ /* 0x010fe20007ffe0ff */
[----:B------:R-:W-:Y:S01]  /*42c0*/  FMUL.FTZ R14, R14, UR8 ;  /* 0x000000080e0e7c20 */ /* 0x000fe20008410000 */
[----:B------:R-:W-:Y:S01]  /*42d0*/  FMUL.FTZ R15, R15, UR8 ;  /* 0x000000080f0f7c20 */ /* 0x000fe20008410000 */
[--C-:B------:R-:W-:Y:S01]  /*42e0*/  FFMA.FTZ R2, R2, UR16, -R3.reuse ;  /* 0x0000001002027c23 */ /* 0x100fe20008010803 */
[----:B------:R-:W-:Y:S03]  /*42f0*/  @!P0 ISETP.GE.AND P2, PT, R8, R5, PT ;  /* 0x000000050800820c */ /* 0x000fe60003f46270 */
[----:B------:R-:W3:Y:S01]  /*4300*/  MUFU.TANH R120, R9 ;  /* 0x0000000900787308 */ /* 0x000ee20000002400 */
[----:B--2---:R-:W-:Y:S01]  /*4310*/  MOV R7, R122 ;  /* 0x0000007a00077202 */ /* 0x004fe20000000f00 */
[----:B------:R-:W-:Y:S01]  /*4320*/  FMUL.FTZ R16, R16, UR8 ;  /* 0x0000000810107c20 */ /* 0x000fe20008410000 */
[----:B------:R-:W-:Y:S01]  /*4330*/  @!P0 FSEL R7, R122, -INF , !P2 ;  /* 0xff8000007a078808 */ /* 0x000fe20005000000 */
[----:B------:R-:W-:Y:S01]  /*4340*/  FMUL.FTZ R17, R17, UR8 ;  /* 0x0000000811117c20 */ /* 0x000fe20008410000 */
[----:B------:R-:W-:Y:S01]  /*4350*/  @!P0 ISETP.GE.AND P2, PT, R0, R4, PT ;  /* 0x000000040000820c */ /* 0x000fe20003f46270 */
[----:B------:R-:W-:Y:S01]  /*4360*/  FMUL.FTZ R18, R18, UR8 ;  /* 0x0000000812127c20 */ /* 0x000fe20008410000 */
[----:B------:R-:W-:Y:S03]  /*4370*/  FMUL.FTZ R19, R19, UR8 ;  /* 0x0000000813137c20 */ /* 0x000fe60008410000 */
[----:B------:R2:W-:Y:S01]  /*4380*/  MUFU.EX2 R204, R2 ;  /* 0x0000000200cc7308 */ /* 0x0005e20000000800 */
[--C-:B------:R-:W-:Y:S01]  /*4390*/  FFMA.FTZ R7, R7, UR16, -R3.reuse ;  /* 0x0000001007077c23 */ /* 0x100fe20008010803 */
[----:B-1----:R-:W-:Y:S02]  /*43a0*/  MOV R6, R196 ;  /* 0x000000c400067202 */ /* 0x002fe40000000f00 */
[----:B------:R-:W-:Y:S06]  /*43b0*/  @!P0 FSEL R6, R196, -INF , !P2 ;  /* 0xff800000c4068808 */ /* 0x000fec0005000000 */
[----:B------:R1:W-:Y:S10]  /*43c0*/  MUFU.EX2 R202, R7 ;  /* 0x0000000700ca7308 */ /* 0x0003f40000000800 */
[----:B------:R-:W4:Y:S01]  /*43d0*/  MUFU.TANH R131, R10 ;  /* 0x0000000a00837308 */ /* 0x000f220000002400 */
[----:B--2---:R-:W-:Y:S05]  /*43e0*/  FMUL.FTZ R2, R242, 1.4426950216293334961 ;  /* 0x3fb8aa3bf2027820 */ /* 0x004fea0000410000 */
[----:B------:R-:W-:Y:S02]  /*43f0*/  FSEL R2, R2, RZ, P1 ;  /* 0x000000ff02027208 */ /* 0x000fe40000800000 */
[----:B------:R-:W-:Y:S02]  /*4400*/  @!P0 ISETP.GE.AND P1, PT, R8, R4, PT ;  /* 0x000000040800820c */ /* 0x000fe40003f26270 */
[----:B------:R-:W-:Y:S01]  /*4410*/  MUFU.TANH R130, R11 ;  /* 0x0000000b00827308 */ /* 0x000fe20000002400 */
[----:B-1----:R-:W-:Y:S01]  /*4420*/  MOV R7, R129 ;  /* 0x0000008100077202 */ /* 0x002fe20000000f00 */
[--C-:B------:R-:W-:Y:S01]  /*4430*/  FFMA.FTZ R8, R6, UR16, -R2.reuse ;  /* 0x0000001006087c23 */ /* 0x100fe20008010802 */
[----:B------:R-:W-:Y:S02]  /*4440*/  @!P0 IADD3 R6, R0, 0x8, RZ ;  /* 0x0000000800068810 */ /* 0x000fe40007ffe0ff */
[----:B------:R-:W-:Y:S02]  /*4450*/  @!P0 FSEL R7, R129, -INF , !P1 ;  /* 0xff80000081078808 */ /* 0x000fe40004800000 */
[----:B------:R-:W-:Y:S03]  /*4460*/  @!P0 ISETP.GE.AND P1, PT, R6, R5, PT ;  /* 0x000000050600820c */ /* 0x000fe60003f26270 */
[----:B------:R1:W-:Y:S01]  /*4470*/  MUFU.EX2 R230, R8 ;  /* 0x0000000800e67308 */ /* 0x0003e20000000800 */
[--C-:B------:R-:W-:Y:S01]  /*4480*/  FFMA.FTZ R9, R7, UR16, -R2.reuse ;  /* 0x0000001007097c23 */ /* 0x100fe20008010802 */
[----:B------:R-:W-:Y:S08]  /*4490*/  @!P0 IADD3 R7, R0, 0x9, RZ ;  /* 0x0000000900078810 */ /* 0x000ff00007ffe0ff */
[----:B------:R3:W-:Y:S10]  /*44a0*/  MUFU.EX2 R211, R9 ;  /* 0x0000000900d37308 */ /* 0x0007f40000000800 */
[----:B------:R-:W2:Y:S01]  /*44b0*/  MUFU.TANH R124, R12 ;  /* 0x0000000c007c7308 */ /* 0x000ea20000002400 */
[----:B-1----:R-:W-:Y:S02]  /*44c0*/  MOV R8, R121 ;  /* 0x0000007900087202 */ /* 0x002fe40000000f00 */
[----:B------:R-:W-:Y:S02]  /*44d0*/  @!P0 FSEL R8, R121, -INF , !P1 ;  /* 0xff80000079088808 */ /* 0x000fe40004800000 */
[----:B------:R-:W-:Y:S03]  /*44e0*/  @!P0 ISETP.GE.AND P1, PT, R7, R5, PT ;  /* 0x000000050700820c */ /* 0x000fe60003f26270 */
[--C-:B------:R-:W-:Y:S01]  /*44f0*/  FFMA.FTZ R8, R8, UR16, -R3.reuse ;  /* 0x0000001008087c23 */ /* 0x100fe20008010803 */
[----:B---3--:R-:W-:Y:S01]  /*4500*/  MOV R9, R120 ;  /* 0x0000007800097202 */ /* 0x008fe20000000f00 */
[----:B------:R-:W1:Y:S01]  /*4510*/  MUFU.TANH R119, R13 ;  /* 0x0000000d00777308 */ /* 0x000e620000002400 */
[----:B------:R-:W-:Y:S02]  /*4520*/  @!P0 FSEL R9, R120, -INF , !P1 ;  /* 0xff80000078098808 */ /* 0x000fe40004800000 */
[-C--:B------:R-:W-:Y:S02]  /*4530*/  @!P0 ISETP.GE.AND P1, PT, R6, R4.reuse, PT ;  /* 0x000000040600820c */ /* 0x080fe40003f26270 */
[----:B----4-:R-:W-:Y:S02]  /*4540*/  MOV R6, R131 ;  /* 0x0000008300067202 */ /* 0x010fe40000000f00 */
[----:B------:R-:W-:Y:S03]  /*4550*/  @!P0 FSEL R6, R131, -INF , !P1 ;  /* 0xff80000083068808 */ /* 0x000fe60004800000 */
[----:B------:R3:W-:Y:S01]  /*4560*/  MUFU.EX2 R201, R8 ;  /* 0x0000000800c97308 */ /* 0x0007e20000000800 */
[----:B------:R-:W-:Y:S02]  /*4570*/  @!P0 ISETP.GE.AND P1, PT, R7, R4, PT ;  /* 0x000000040700820c */ /* 0x000fe40003f26270 */
[----:B------:R-:W-:Y:S01]  /*4580*/  @!P0 IADD3 R7, R0, 0x10, RZ ;  /* 0x0000001000078810 */ /* 0x000fe20007ffe0ff */
[--C-:B------:R-:W-:Y:S06]  /*4590*/  FFMA.FTZ R6, R6, UR16, -R2.reuse ;  /* 0x0000001006067c23 */ /* 0x100fec0008010802 */
[----:B------:R4:W-:Y:S10]  /*45a0*/  MUFU.EX2 R210, R6 ;  /* 0x0000000600d27308 */ /* 0x0009f40000000800 */
[----:B------:R-:W1:Y:S01]  /*45b0*/  MUFU.TANH R128, R14 ;  /* 0x0000000e00807308 */ /* 0x000e620000002400 */
[--C-:B---3--:R-:W-:Y:S01]  /*45c0*/  FFMA.FTZ R8, R9, UR16, -R3.reuse ;  /* 0x0000001009087c23 */ /* 0x108fe20008010803 */
[----:B--2---:R-:W-:Y:S08]  /*45d0*/  MOV R9, R124 ;  /* 0x0000007c00097202 */ /* 0x004ff00000000f00 */
[----:B------:R2:W-:Y:S01]  /*45e0*/  MUFU.EX2 R199, R8 ;  /* 0x0000000800c77308 */ /* 0x0005e20000000800 */
[----:B----4-:R-:W-:Y:S09]  /*45f0*/  @!P0 IADD3 R6, R0, 0x11, RZ ;  /* 0x0000001100068810 */ /* 0x010ff20007ffe0ff */
[----:B------:R-:W3:Y:S10]  /*4600*/  MUFU.TANH R127, R15 ;  /* 0x0000000f007f7308 */ /* 0x000ef40000002400 */
[----:B------:R-:W-:Y:S01]  /*4610*/  MUFU.TANH R118, R16 ;  /* 0x0000001000767308 */ /* 0x000fe20000002400 */
[----:B--2---:R-:W-:Y:S02]  /*4620*/  MOV R8, R130 ;  /* 0x0000008200087202 */ /* 0x004fe40000000f00 */
[----:B------:R-:W-:Y:S02]  /*4630*/  @!P0 FSEL R8, R130, -INF , !P1 ;  /* 0xff80000082088808 */ /* 0x000fe40004800000 */
[-C--:B------:R-:W-:Y:S03]  /*4640*/  @!P0 ISETP.GE.AND P1, PT, R7, R5.reuse, PT ;  /* 0x000000050700820c */ /* 0x080fe60003f26270 */
[--C-:B------:R-:W-:Y:S01]  /*4650*/  FFMA.FTZ R8, R8, UR16, -R2.reuse ;  /* 0x0000001008087c23 */ /* 0x100fe20008010802 */
[----:B------:R-:W-:Y:S01]  /*4660*/  @!P0 FSEL R9, R124, -INF , !P1 ;  /* 0xff8000007c098808 */ /* 0x000fe20004800000 */
[----:B------:R-:W2:Y:S01]  /*4670*/  MUFU.TANH R115, R17 ;  /* 0x0000001100737308 */ /* 0x000ea20000002400 */
[----:B------:R-:W-:Y:S03]  /*4680*/  @!P0 ISETP.GE.AND P1, PT, R6, R5, PT ;  /* 0x000000050600820c */ /* 0x000fe60003f26270 */
[--C-:B------:R-:W-:Y:S06]  /*4690*/  FFMA.FTZ R9, R9, UR16, -R3.reuse ;  /* 0x0000001009097c23 */ /* 0x100fec0008010803 */
[----:B------:R1:W-:Y:S10]  /*46a0*/  MUFU.EX2 R207, R8 ;  /* 0x0000000800cf7308 */ /* 0x0003f40000000800 */
[----:B------:R4:W-:Y:S10]  /*46b0*/  MUFU.EX2 R203, R9 ;  /* 0x0000000900cb7308 */ /* 0x0009f40000000800 */
[----:B------:R-:W-:Y:S01]  /*46c0*/  MUFU.TANH R126, R18 ;  /* 0x00000012007e7308 */ /* 0x000fe20000002400 */
[----:B-1----:R-:W-:Y:S02]  /*46d0*/  MOV R8, R119 ;  /* 0x0000007700087202 */ /* 0x002fe40000000f00 */
[----:B------:R-:W-:Y:S02]  /*46e0*/  @!P0 FSEL R8, R119, -INF , !P1 ;  /* 0xff80000077088808 */ /* 0x000fe40004800000 */
[----:B------:R-:W-:Y:S02]  /*46f0*/  @!P0 ISETP.GE.AND P1, PT, R7, R4, PT ;  /* 0x000000040700820c */ /* 0x000fe40003f26270 */
[----:B------:R-:W-:Y:S01]  /*4700*/  MOV R7, R128 ;  /* 0x0000008000077202 */ /* 0x000fe20000000f00 */
[--C-:B------:R-:W-:Y:S01]  /*4710*/  FFMA.FTZ R8, R8, UR16, -R3.reuse ;  /* 0x0000001008087c23 */ /* 0x100fe20008010803 */
[----:B------:R-:W-:Y:S01]  /*4720*/  @!P0 FSEL R7, R128, -INF , !P1 ;  /* 0xff80000080078808 */ /* 0x000fe20004800000 */
[----:B------:R-:W1:Y:S01]  /*4730*/  MUFU.TANH R125, R19 ;  /* 0x00000013007d7308 */ /* 0x000e620000002400 */
[-C--:B------:R-:W-:Y:S02]  /*4740*/  @!P0 ISETP.GE.AND P1, PT, R6, R4.reuse, PT ;  /* 0x000000040600820c */ /* 0x080fe40003f26270 */
[----:B---3--:R-:W-:Y:S02]  /*4750*/  MOV R6, R127 ;  /* 0x0000007f00067202 */ /* 0x008fe40000000f00 */
[----:B------:R-:W-:Y:S05]  /*4760*/  @!P0 FSEL R6, R127, -INF , !P1 ;  /* 0xff8000007f068808 */ /* 0x000fea0004800000 */
[----:B------:R3:W1:Y:S01]  /*4770*/  MUFU.EX2 R200, R8 ;  /* 0x0000000800c87308 */ /* 0x0006620000000800 */
[--C-:B----4-:R-:W-:Y:S01]  /*4780*/  FFMA.FTZ R9, R6, UR16, -R2.reuse ;  /* 0x0000001006097c23 */ /* 0x110fe20008010802 */
[C---:B------:R-:W-:Y:S08]  /*4790*/  @!P0 IADD3 R6, R0.reuse, 0x19, RZ ;  /* 0x0000001900068810 */ /* 0x040ff00007ffe0ff */
[----:B------:R-:W-:Y:S01]  /*47a0*/  MUFU.EX2 R208, R9 ;  /* 0x0000000900d07308 */ /* 0x000fe20000000800 */
[--C-:B---3--:R-:W-:Y:S01]  /*47b0*/  FFMA.FTZ R8, R7, UR16, -R2.reuse ;  /* 0x0000001007087c23 */ /* 0x108fe20008010802 */
[----:B------:R-:W-:Y:S02]  /*47c0*/  @!P0 IADD3 R7, R0, 0x18, RZ ;  /* 0x0000001800078810 */ /* 0x000fe40007ffe0ff */
[----:B--2---:R-:W-:Y:S06]  /*47d0*/  MOV R0, R115 ;  /* 0x0000007300007202 */ /* 0x004fec0000000f00 */
[----:B------:R2:W3:Y:S01]  /*47e0*/  MUFU.EX2 R209, R8 ;  /* 0x0000000800d17308 */ /* 0x0004e20000000800 */
[CC--:B------:R-:W-:Y:S02]  /*47f0*/  @!P0 ISETP.GE.AND P1, PT, R7.reuse, R5.reuse, PT ;  /* 0x000000050700820c */ /* 0x0c0fe40003f26270 */
[----:B------:R-:W-:Y:S02]  /*4800*/  @!P0 ISETP.GE.AND P2, PT, R7, R4, PT ;  /* 0x000000040700820c */ /* 0x000fe40003f46270 */
[----:B--2---:R-:W-:Y:S02]  /*4810*/  MOV R8, R118 ;  /* 0x0000007600087202 */ /* 0x004fe40000000f00 */
[----:B------:R-:W-:Y:S02]  /*4820*/  @!P0 FSEL R8, R118, -INF , !P1 ;  /* 0xff80000076088808 */ /* 0x000fe40004800000 */
[----:B------:R-:W-:Y:S03]  /*4830*/  @!P0 ISETP.GE.AND P1, PT, R6, R5, PT ;  /* 0x000000050600820c */ /* 0x000fe60003f26270 */
[--C-:B------:R-:W-:Y:S01]  /*4840*/  FFMA.FTZ R5, R8, UR16, -R3.reuse ;  /* 0x0000001008057c23 */ /* 0x100fe20008010803 */
[----:B------:R-:W-:Y:S02]  /*4850*/  @!P0 FSEL R0, R115, -INF , !P1 ;  /* 0xff80000073008808 */ /* 0x000fe40004800000 */
[----:B------:R-:W-:Y:S01]  /*4860*/  @!P0 ISETP.GE.AND P1, PT, R6, R4, PT ;  /* 0x000000040600820c */ /* 0x000fe20003f26270 */
[----:B------:R2:W-:Y:S01]  /*4870*/  MUFU.EX2 R198, R5 ;  /* 0x0000000500c67308 */ /* 0x0005e20000000800 */
[----:B------:R-:W-:Y:S01]  /*4880*/  F2FP.BF16.F32.PACK_AB R4, R202, R204 ;  /* 0x000000ccca04723e */ /* 0x000fe200000010ff */
[----:B------:R-:W-:Y:S01]  /*4890*/  FFMA.FTZ R3, R0, UR16, -R3 ;  /* 0x0000001000037c23 */ /* 0x000fe20008010803 */
[----:B-1----:R-:W-:Y:S02]  /*48a0*/  MOV R0, R125 ;  /* 0x0000007d00007202 */ /* 0x002fe40000000f00 */
[----:B------:R-:W-:Y:S01]  /*48b0*/  @!P0 FSEL R0, R125, -INF , !P1 ;  /* 0xff8000007d008808 */ /* 0x000fe20004800000 */
[----:B------:R3:W-:Y:S01]  /*48c0*/  STS [R233+0x2a000], R4 ;  /* 0x02a00004e9007388 */ /* 0x0007e20000000800 */
[----:B------:R-:W-:Y:S03]  /*48d0*/  PLOP3.LUT P1, PT, PT, PT, UP3, 0x80, 0x0 ;  /* 0x000000000000781c */ /* 0x000fe60003f2f038 */
[----:B------:R1:W4:Y:S01]  /*48e0*/  MUFU.EX2 R197, R3 ;  /* 0x0000000300c57308 */ /* 0x0003220000000800 */
[----:B--2---:R-:W-:Y:S02]  /*48f0*/  MOV R5, R126 ;  /* 0x0000007e00057202 */ /* 0x004fe40000000f00 */
[----:B------:R-:W-:Y:S02]  /*4900*/  @!P0 FSEL R5, R126, -INF , !P2 ;  /* 0xff8000007e058808 */ /* 0x000fe40005000000 */
[----:B------:R-:W-:Y:S03]  /*4910*/  IADD3 R116, P0, R244, UR15, RZ ;  /* 0x0000000ff4747c10 */ /* 0x000fe6000ff1e0ff */
[--C-:B-1----:R-:W-:Y:S01]  /*4920*/  FFMA.FTZ R3, R5, UR16, -R2.reuse ;  /* 0x0000001005037c23 */ /* 0x102fe20008010802 */
[----:B------:R-:W-:Y:S01]  /*4930*/  FFMA.FTZ R2, R0, UR16, -R2 ;  /* 0x0000001000027c23 */ /* 0x000fe20008010802 */
[----:B------:R-:W-:Y:S02]  /*4940*/  F2FP.BF16.F32.PACK_AB R0, R207, R210 ;  /* 0x000000d2cf00723e */ /* 0x000fe400000010ff */
[----:B------:R1:W-:Y:S01]  /*4950*/  MUFU.EX2 R206, R3 ;  /* 0x0000000300ce7308 */ /* 0x0003e20000000800 */
[----:B------:R-:W-:Y:S02]  /*4960*/  F2FP.BF16.F32.PACK_AB R5, R200, R203 ;  /* 0x000000cbc805723e */ /* 0x000fe400000010ff */
[----:B---3--:R-:W-:Y:S02]  /*4970*/  F2FP.BF16.F32.PACK_AB R4, R208, R209 ;  /* 0x000000d1d004723e */ /* 0x008fe400000010ff */
[----:B------:R-:W-:Y:S05]  /*4980*/  IADD3.X R117, R243, UR14, RZ, P0, !PT ;  /* 0x0000000ef3757c10 */ /* 0x000fea00087fe4ff */
[----:B------:R2:W3:Y:S01]  /*4990*/  MUFU.EX2 R205, R2 ;  /* 0x0000000200cd7308 */ /* 0x0004e20000000800 */
[----:B------:R-:W3:Y:S05]  /*49a0*/  LDG.E R114, desc[UR6][R116.64] ;  /* 0x0000000674727981 */ /* 0x000eea000c1e1900 */
[----:B------:R-:W3:Y:S01]  /*49b0*/  LDG.E R113, desc[UR6][R116.64+0x20] ;  /* 0x0000200674717981 */ /* 0x000ee2000c1e1900 */
[----:B-1----:R-:W-:Y:S05]  /*49c0*/  F2FP.BF16.F32.PACK_AB R3, R211, R230 ;  /* 0x000000e6d303723e */ /* 0x002fea00000010ff */
[----:B------:R4:W-:Y:S01]  /*49d0*/  STS [R233+0x2a400], R3 ;  /* 0x02a40003e9007388 */ /* 0x0009e20000000800 */
[----:B--2---:R-:W-:Y:S04]  /*49e0*/  F2FP.BF16.F32.PACK_AB R2, R199, R201 ;  /* 0x000000c9c702723e */ /* 0x004fe800000010ff */
[----:B------:R1:W-:Y:S05]  /*49f0*/  STS [R240+0x2a400], R0 ;  /* 0x02a40000f0007388 */ /* 0x0003ea0000000800 */
[----:B------:R3:W-:Y:S05]  /*4a00*/  STS [R240+0x2a000], R2 ;  /* 0x02a00002f0007388 */ /* 0x0007ea0000000800 */
[----:B------:R-:W-:Y:S05]  /*4a10*/  STS [R238+0x2a000], R5 ;  /* 0x02a00005ee007388 */ /* 0x000fea0000000800 */
[----:B------:R-:W-:Y:S01]  /*4a20*/  STS [R238+0x2a400], R4 ;  /* 0x02a40004ee007388 */ /* 0x000fe20000000800 */
[----:B----4-:R-:W-:Y:S02]  /*4a30*/  F2FP.BF16.F32.PACK_AB R3, R197, R198 ;  /* 0x000000c6c503723e */ /* 0x010fe400000010ff */
[----:B-1----:R-:W-:Y:S03]  /*4a40*/  LEA R0, R226, UR4, 0x1 ;  /* 0x00000004e2007c11 */ /* 0x002fe6000f8e08ff */
[----:B------:R1:W-:Y:S01]  /*4a50*/  STS [R239+0x2a000], R3 ;  /* 0x02a00003ef007388 */ /* 0x0003e20000000800 */
[----:B---3--:R-:W-:Y:S05]  /*4a60*/  F2FP.BF16.F32.PACK_AB R2, R205, R206 ;  /* 0x000000cecd02723e */ /* 0x008fea00000010ff */
[----:B------:R2:W-:Y:S05]  /*4a70*/  STS [R239+0x2a400], R2 ;  /* 0x02a40002ef007388 */ /* 0x0005ea0000000800 */
[----:B------:R-:W-:Y:S05]  /*4a80*/  LDSM.16.M88.4 R16, [R0+0x10000] ;  /* 0x010000000010783b */ /* 0x000fea0000000200 */
[----:B------:R-:W3:Y:S05]  /*4a90*/  LDSM.16.M88.4 R8, [R214+UR4+0x20000] ;  /* 0x02000004d608783b */ /* 0x000eea0008000200 */
[----:B------:R-:W4:Y:S01]  /*4aa0*/  LDSM.16.M88.4 R84, [R214+UR4+0x20800] ;  /* 0x02080004d654783b */ /* 0x000f220008000200 */
[CC--:B-1----:R-:W-:Y:S04]  /*4ab0*/  IADD3 R3, R220.reuse, R0.reuse, RZ ;  /* 0x00000000dc037210 */ /* 0x0c2fe80007ffe0ff */
[----:B------:R-:W-:Y:S05]  /*4ac0*/  LDSM.16.M88.4 R92, [R213+0x8000] ;  /* 0x00800000d55c783b */ /* 0x000fea0000000200 */
[----:B------:R-:W-:Y:S01]  /*4ad0*/  LDSM.16.M88.4 R96, [R213+0x8800] ;  /* 0x00880000d560783b */ /* 0x000fe20000000200 */
[----:B--2---:R-:W-:Y:S04]  /*4ae0*/  IADD3 R2, R221, R0, RZ ;  /* 0x00000000dd027210 */ /* 0x004fe80007ffe0ff */
[----:B------:R-:W-:Y:S01]  /*4af0*/  LDSM.16.M88.4 R100, [R3+0x10000] ;  /* 0x010000000364783b */ /* 0x000fe20000000200 */
[----:B------:R-:W-:Y:S04]  /*4b00*/  IADD3 R112, R220, R2, RZ ;  /* 0x00000002dc707210 */ /* 0x000fe80007ffe0ff */
[----:B------:R-:W1:Y:S05]  /*4b10*/  LDSM.16.M88.4 R88, [R2+0x10000] ;  /* 0x010000000258783b */ /* 0x000e6a0000000200 */
[----:B------:R-:W2:Y:S05]  /*4b20*/  LDSM.16.M88.4 R104, [R216+0x8000] ;  /* 0x00800000d868783b */ /* 0x000eaa0000000200 */
[----:B------:R-:W-:Y:S01]  /*4b30*/  LDSM.16.M88.4 R108, [R215+0x8000] ;  /* 0x00800000d76c783b */ /* 0x000fe20000000200 */
[C---:B---3--:R-:W-:Y:S06]  /*4b40*/  HMMA.16816.F32.BF16 R4, R16.reuse, R8, RZ ;  /* 0x000000081004723c */ /* 0x048fec00000418ff */
[C---:B------:R-:W-:Y:S06]  /*4b50*/  HMMA.16816.F32.BF16 R8, R16.reuse, R10, RZ ;  /* 0x0000000a1008723c */ /* 0x040fec00000418ff */
[C---:B----4-:R-:W-:Y:S06]  /*4b60*/  HMMA.16816.F32.BF16 R12, R16.reuse, R84, RZ ;  /* 0x00000054100c723c */ /* 0x050fec00000418ff */
[----:B------:R-:W-:Y:S01]  /*4b70*/  HMMA.16816.F32.BF16 R16, R16, R86, RZ ;  /* 0x000000561010723c */ /* 0x000fe200000418ff */
[----:B------:R-:W3:Y:S05]  /*4b80*/  LDSM.16.M88.4 R84, [R216+0x8800] ;  /* 0x00880000d854783b */ /* 0x000eea0000000200 */
[C---:B-1----:R-:W-:Y:S06]  /*4b90*/  HMMA.16816.F32.BF16 R4, R88.reuse, R92, R4 ;  /* 0x0000005c5804723c */ /* 0x042fec0000041804 */
[C---:B------:R-:W-:Y:S01]  /*4ba0*/  HMMA.16816.F32.BF16 R8, R88.reuse, R94, R8 ;  /* 0x0000005e5808723c */ /* 0x040fe20000041808 */
[----:B------:R-:W1:Y:S05]  /*4bb0*/  LDSM.16.M88.4 R92, [R112+0x10000] ;  /* 0x01000000705c783b */ /* 0x000e6a0000000200 */
[C---:B------:R-:W-:Y:S06]  /*4bc0*/  HMMA.16816.F32.BF16 R12, R88.reuse, R96, R12 ;  /* 0x00000060580c723c */ /* 0x040fec000004180c */
[----:B------:R-:W-:Y:S01]  /*4bd0*/  HMMA.16816.F32.BF16 R16, R88, R98, R16 ;  /* 0x000000625810723c */ /* 0x000fe20000041810 */
[----:B------:R-:W4:Y:S05]  /*4be0*/  LDSM.16.M88.4 R88, [R215+0x8800] ;  /* 0x00880000d758783b */ /* 0x000f2a0000000200 */
[C---:B--2---:R-:W-:Y:S01]  /*4bf0*/  HMMA.16816.F32.BF16 R4, R100.reuse, R104, R4 ;  /* 0x000000686404723c */ /* 0x044fe20000041804 */
[----:B------:R-:W-:Y:S05]  /*4c00*/  LDSM.16.M88.4 R96, [R0+0x12000] ;  /* 0x012000000060783b */ /* 0x000fea0000000200 */
[C---:B------:R-:W-:Y:S01]  /*4c10*/  HMMA.16816.F32.BF16 R8, R100.reuse, R106, R8 ;  /* 0x0000006a6408723c */ /* 0x040fe20000041808 */
[----:B------:R-:W2:Y:S05]  /*4c20*/  LDSM.16.M88.4 R104, [R214+UR4+0x22000] ;  /* 0x02200004d668783b */ /* 0x000eaa0008000200 */
[C---:B---3--:R-:W-:Y:S06]  /*4c30*/  HMMA.16816.F32.BF16 R12, R100.reuse, R84, R12 ;  /* 0x00000054640c723c */ /* 0x048fec000004180c */
[----:B------:R-:W-:Y:S01]  /*4c40*/  HMMA.16816.F32.BF16 R16, R100, R86, R16 ;  /* 0x000000566410723c */ /* 0x000fe20000041810 */
[----:B------:R-:W3:Y:S05]  /*4c50*/  LDSM.16.M88.4 R84, [R214+UR4+0x22800] ;  /* 0x02280004d654783b */ /* 0x000eea0008000200 */
[C---:B-1----:R-:W-:Y:S01]  /*4c60*/  HMMA.16816.F32.BF16 R4, R92.reuse, R108, R4 ;  /* 0x0000006c5c04723c */ /* 0x042fe20000041804 */
[----:B------:R-:W-:Y:S05]  /*4c70*/  LDSM.16.M88.4 R100, [R2+0x12000] ;  /* 0x012000000264783b */ /* 0x000fea0000000200 */
[C---:B------:R-:W-:Y:S01]  /*4c80*/  HMMA.16816.F32.BF16 R8, R92.reuse, R110, R8 ;  /* 0x0000006e5c08723c */ /* 0x040fe20000041808 */
[----:B------:R-:W1:Y:S05]  /*4c90*/  LDSM.16.M88.4 R108, [R213+0xa000] ;  /* 0x00a00000d56c783b */ /* 0x000e6a0000000200 */
[C---:B----4-:R-:W-:Y:S06]  /*4ca0*/  HMMA.16816.F32.BF16 R12, R92.reuse, R88, R12 ;  /* 0x000000585c0c723c */ /* 0x050fec000004180c */
[----:B------:R-:W-:Y:S01]  /*4cb0*/  HMMA.16816.F32.BF16 R16, R92, R90, R16 ;  /* 0x0000005a5c10723c */ /* 0x000fe20000041810 */
[----:B------:R-:W4:Y:S05]  /*4cc0*/  LDSM.16.M88.4 R88, [R213+0xa800] ;  /* 0x00a80000d558783b */ /* 0x000f2a0000000200 */
[C---:B--2---:R-:W-:Y:S01]  /*4cd0*/  HMMA.16816.F32.BF16 R4, R96.reuse, R104, R4 ;  /* 0x000000686004723c */ /* 0x044fe20000041804 */
[----:B------:R-:W-:Y:S05]  /*4ce0*/  LDSM.16.M88.4 R92, [R3+0x12000] ;  /* 0x01200000035c783b */ /* 0x000fea0000000200 */
[C---:B------:R-:W-:Y:S01]  /*4cf0*/  HMMA.16816.F32.BF16 R8, R96.reuse, R106, R8 ;  /* 0x0000006a6008723c */ /* 0x040fe20000041808 */
[----:B------:R-:W2:Y:S05]  /*4d00*/  LDSM.16.M88.4 R104, [R216+0xa000] ;  /* 0x00a00000d868783b */ /* 0x000eaa0000000200 */
[C---:B---3--:R-:W-:Y:S06]  /*4d10*/  HMMA.16816.F32.BF16 R12, R96.reuse, R84, R12 ;  /* 0x00000054600c723c */ /* 0x048fec000004180c */
[----:B------:R-:W-:Y:S01]  /*4d20*/  HMMA.16816.F32.BF16 R16, R96, R86, R16 ;  /* 0x000000566010723c */ /* 0x000fe20000041810 */
[----:B------:R-:W3:Y:S05]  /*4d30*/  LDSM.16.M88.4 R84, [R216+0xa800] ;  /* 0x00a80000d854783b */ /* 0x000eea0000000200 */
        /* <DEDUP_REMOVED lines=36> */
[----:B------:R2:W-:Y:S05]  /*4f80*/  LDSM.16.M88.4 R92, [R0+0x16000] ;  /* 0x01600000005c783b */ /* 0x0005ea0000000200 */
[C---:B------:R-:W-:Y:S01]  /*4f90*/  HMMA.16816.F32.BF16 R8, R96.reuse, R106, R8 ;  /* 0x0000006a6008723c */ /* 0x040fe20000041808 */
[----:B------:R-:W4:Y:S05]  /*4fa0*/  LDSM.16.M88.4 R104, [R214+UR4+0x26000] ;  /* 0x02600004d668783b */ /* 0x000f2a0008000200 */
[C---:B---3--:R-:W-:Y:S06]  /*4fb0*/  HMMA.16816.F32.BF16 R12, R96.reuse, R84, R12 ;  /* 0x00000054600c723c */ /* 0x048fec000004180c */
[----:B------:R-:W-:Y:S01]  /*4fc0*/  HMMA.16816.F32.BF16 R16, R96, R86, R16 ;  /* 0x000000566010723c */ /* 0x000fe20000041810 */
[----:B------:R-:W3:Y:S05]  /*4fd0*/  LDSM.16.M88.4 R84, [R214+UR4+0x26800] ;  /* 0x02680004d654783b */ /* 0x000eea0008000200 */
[C---:B-1----:R-:W-:Y:S01]  /*4fe0*/  HMMA.16816.F32.BF16 R4, R100.reuse, R108, R4 ;  /* 0x0000006c6404723c */ /* 0x042fe20000041804 */
[----:B------:R-:W-:Y:S04]  /*4ff0*/  LDSM.16.M88.4 R96, [R2+0x16000] ;  /* 0x016000000260783b */ /* 0x000fe80000000200 */
[----:B--2---:R-:W-:Y:S01]  /*5000*/  FFMA.FTZ R0, -R122, R122, 1 ;  /* 0x3f8000007a007423 */ /* 0x004fe2000001017a */
[C---:B------:R-:W-:Y:S01]  /*5010*/  HMMA.16816.F32.BF16 R8, R100.reuse, R110, R8 ;  /* 0x0000006e6408723c */ /* 0x040fe20000041808 */
[----:B------:R-:W1:Y:S04]  /*5020*/  LDSM.16.M88.4 R108, [R213+0xe000] ;  /* 0x00e00000d56c783b */ /* 0x000e680000000200 */
[----:B------:R-:W-:Y:S01]  /*5030*/  FMUL.FTZ R0, R0, UR8 ;  /* 0x0000000800007c20 */ /* 0x000fe20008410000 */
[C---:B----4-:R-:W-:Y:S06]  /*5040*/  HMMA.16816.F32.BF16 R12, R100.reuse, R88, R12 ;  /* 0x00000058640c723c */ /* 0x050fec000004180c */
[----:B------:R-:W-:Y:S01]  /*5050*/  HMMA.16816.F32.BF16 R16, R100, R90, R16 ;  /* 0x0000005a6410723c */ /* 0x000fe20000041810 */
[----:B------:R-:W2:Y:S05]  /*5060*/  LDSM.16.M88.4 R88, [R213+0xe800] ;  /* 0x00e80000d558783b */ /* 0x000eaa0000000200 */
[C---:B------:R-:W-:Y:S01]  /*5070*/  HMMA.16816.F32.BF16 R4, R92.reuse, R104, R4 ;  /* 0x000000685c04723c */ /* 0x040fe20000041804 */
[----:B------:R4:W-:Y:S05]  /*5080*/  LDSM.16.M88.4 R100, [R3+0x16000] ;  /* 0x016000000364783b */ /* 0x0009ea0000000200 */
[C---:B------:R-:W-:Y:S01]  /*5090*/  HMMA.16816.F32.BF16 R8, R92.reuse, R106, R8 ;  /* 0x0000006a5c08723c */ /* 0x040fe20000041808 */
[----:B------:R-:W2:Y:S05]  /*50a0*/  LDSM.16.M88.4 R104, [R216+0xe000] ;  /* 0x00e00000d868783b */ /* 0x000eaa0000000200 */
[C---:B---3--:R-:W-:Y:S06]  /*50b0*/  HMMA.16816.F32.BF16 R12, R92.reuse, R84, R12 ;  /* 0x000000545c0c723c */ /* 0x048fec000004180c */
[----:B------:R-:W-:Y:S01]  /*50c0*/  HMMA.16816.F32.BF16 R16, R92, R86, R16 ;  /* 0x000000565c10723c */ /* 0x000fe20000041810 */
[----:B------:R-:W3:Y:S05]  /*50d0*/  LDSM.16.M88.4 R84, [R216+0xe800] ;  /* 0x00e80000d854783b */ /* 0x000eea0000000200 */
[C---:B-1----:R-:W-:Y:S01]  /*50e0*/  HMMA.16816.F32.BF16 R4, R96.reuse, R108, R4 ;  /* 0x0000006c6004723c */ /* 0x042fe20000041804 */
[----:B------:R-:W-:Y:S04]  /*50f0*/  LDSM.16.M88.4 R92, [R112+0x16000] ;  /* 0x01600000705c783b */ /* 0x000fe80000000200 */
[----:B----4-:R-:W-:Y:S01]  /*5100*/  FFMA.FTZ R3, -R123, R123, 1 ;  /* 0x3f8000007b037423 */ /* 0x010fe2000001017b */
[C---:B------:R-:W-:Y:S01]  /*5110*/  HMMA.16816.F32.BF16 R8, R96.reuse, R110, R8 ;  /* 0x0000006e6008723c */ /* 0x040fe20000041808 */
[----:B------:R-:W1:Y:S04]  /*5120*/  LDSM.16.M88.4 R108, [R215+0xe000] ;  /* 0x00e00000d76c783b */ /* 0x000e680000000200 */
[----:B------:R-:W-:Y:S01]  /*5130*/  FMUL.FTZ R3, R3, UR8 ;  /* 0x0000000803037c20 */ /* 0x000fe20008410000 */
[C---:B--2---:R-:W-:Y:S06]  /*5140*/  HMMA.16816.F32.BF16 R12, R96.reuse, R88, R12 ;  /* 0x00000058600c723c */ /* 0x044fec000004180c */
[----:B------:R-:W-:Y:S01]  /*5150*/  HMMA.16816.F32.BF16 R16, R96, R90, R16 ;  /* 0x0000005a6010723c */ /* 0x000fe20000041810 */
[----:B------:R-:W2:Y:S05]  /*5160*/  LDSM.16.M88.4 R88, [R215+0xe800] ;  /* 0x00e80000d758783b */ /* 0x000eaa0000000200 */
[C---:B------:R-:W-:Y:S06]  /*5170*/  HMMA.16816.F32.BF16 R4, R100.reuse, R104, R4 ;  /* 0x000000686404723c */ /* 0x040fec0000041804 */
        /* <DEDUP_REMOVED lines=14> */
[----:B------:R-:W-:Y:S01]  /*5260*/  FMUL.FTZ R3, R2, R3 ;  /* 0x0000000302037220 */ /* 0x000fe20000410000 */
[----:B------:R-:W-:Y:S01]  /*5270*/  FFMA.FTZ R2, -R121, R121, 1 ;  /* 0x3f80000079027423 */ /* 0x000fe20000010179 */
[----:B------:R-:W-:Y:S01]  /*5280*/  FFMA.FTZ R8, -R120, R120, 1 ;  /* 0x3f80000078087423 */ /* 0x000fe20000010178 */
[----:B------:R-:W-:Y:S01]  /*5290*/  FMUL.FTZ R0, R4, R0 ;  /* 0x0000000004007220 */ /* 0x000fe20000410000 */
[----:B------:R-:W-:Y:S01]  /*52a0*/  FMUL.FTZ R5, R201, R5 ;  /* 0x00000005c9057220 */ /* 0x000fe20000410000 */
[----:B------:R-:W-:Y:S01]  /*52b0*/  FADD.FTZ R12, -R114, R12 ;  /* 0x0000000c720c7221 */ /* 0x000fe20000010100 */
[----:B------:R-:W-:Y:S01]  /*52c0*/  FMUL.FTZ R2, R2, UR8 ;  /* 0x0000000802027c20 */ /* 0x000fe20008410000 */
[----:B------:R-:W-:Y:S01]  /*52d0*/  FMUL.FTZ R9, R199, R9 ;  /* 0x00000009c7097220 */ /* 0x000fe20000410000 */
[----:B------:R-:W-:Y:S01]  /*52e0*/  F2FP.BF16.F32.PACK_AB R0, R0, R3 ;  /* 0x000000030000723e */ /* 0x000fe200000010ff */
[----:B------:R-:W-:Y:S01]  /*52f0*/  FADD.FTZ R4, -R114, R16 ;  /* 0x0000001072047221 */ /* 0x000fe20000010100 */
[----:B------:R-:W-:Y:S01]  /*5300*/  FMUL.FTZ R8, R8, UR8 ;  /* 0x0000000808087c20 */ /* 0x000fe20008410000 */
[----:B------:R-:W-:Y:S01]  /*5310*/  FMUL.FTZ R16, R203, R12 ;  /* 0x0000000ccb107220 */ /* 0x000fe20000410000 */
[----:B------:R-:W-:Y:S01]  /*5320*/  FMUL.FTZ R2, R5, R2 ;  /* 0x0000000205027220 */ /* 0x000fe20000410000 */
[----:B------:R-:W-:Y:S01]  /*5330*/  FADD.FTZ R13, -R114, R13 ;  /* 0x0000000d720d7221 */ /* 0x000fe20000010100 */
[----:B------:R-:W-:Y:S01]  /*5340*/  FMUL.FTZ R8, R9, R8 ;  /* 0x0000000809087220 */ /* 0x000fe20000410000 */
[----:B------:R-:W-:Y:S01]  /*5350*/  FMUL.FTZ R12, R198, R4 ;  /* 0x00000004c60c7220 */ /* 0x000fe20000410000 */
[----:B------:R-:W-:Y:S01]  /*5360*/  FFMA.FTZ R3, -R124, R124, 1 ;  /* 0x3f8000007c037423 */ /* 0x000fe2000001017c */
[----:B------:R-:W-:Y:S01]  /*5370*/  FFMA.FTZ R5, -R119, R119, 1 ;  /* 0x3f80000077057423 */ /* 0x000fe20000010177 */
[----:B------:R-:W-:Y:S01]  /*5380*/  FADD.FTZ R114, -R114, R17 ;  /* 0x0000001172727221 */ /* 0x000fe20000010100 */
[----:B------:R-:W-:Y:S01]  /*5390*/  FFMA.FTZ R9, -R118, R118, 1 ;  /* 0x3f80000076097423 */ /* 0x000fe20000010176 */
[----:B------:R-:W-:Y:S01]  /*53a0*/  FFMA.FTZ R4, -R115, R115, 1 ;  /* 0x3f80000073047423 */ /* 0x000fe20000010173 */
[----:B------:R-:W-:Y:S01]  /*53b0*/  FMUL.FTZ R17, R200, R13 ;  /* 0x0000000dc8117220 */ /* 0x000fe20000410000 */
[----:B------:R-:W-:Y:S01]  /*53c0*/  FMUL.FTZ R3, R3, UR8 ;  /* 0x0000000803037c20 */ /* 0x000fe20008410000 */
[----:B------:R-:W-:Y:S01]  /*53d0*/  FMUL.FTZ R5, R5, UR8 ;  /* 0x0000000805057c20 */ /* 0x000fe20008410000 */
[----:B------:R-:W-:Y:S01]  /*53e0*/  FMUL.FTZ R13, R197, R114 ;  /* 0x00000072c50d7220 */ /* 0x000fe20000410000 */
[----:B------:R-:W-:Y:S01]  /*53f0*/  FMUL.FTZ R9, R9, UR8 ;  /* 0x0000000809097c20 */ /* 0x000fe20008410000 */
[----:B------:R-:W-:Y:S01]  /*5400*/  FMUL.FTZ R4, R4, UR8 ;  /* 0x0000000804047c20 */ /* 0x000fe20008410000 */
[----:B------:R-:W-:Y:S01]  /*5410*/  FMUL.FTZ R3, R16, R3 ;  /* 0x0000000310037220 */ /* 0x000fe20000410000 */
[----:B------:R-:W-:Y:S01]  /*5420*/  FMUL.FTZ R5, R17, R5 ;  /* 0x0000000511057220 */ /* 0x000fe20000410000 */
[----:B------:R-:W-:Y:S01]  /*5430*/  FMUL.FTZ R9, R12, R9 ;  /* 0x000000090c097220 */ /* 0x000fe20000410000 */
[----:B------:R-:W-:Y:S01]  /*5440*/  FMUL.FTZ R4, R13, R4 ;  /* 0x000000040d047220 */ /* 0x000fe20000410000 */
[----:B------:R-:W-:Y:S01]  /*5450*/  F2FP.BF16.F32.PACK_AB R8, R8, R2 ;  /* 0x000000020808723e */ /* 0x000fe200000010ff */
[----:B------:R-:W-:Y:S01]  /*5460*/  FADD.FTZ R2, -R113, R6 ;  /* 0x0000000671027221 */ /* 0x000fe20000010100 */
[----:B------:R-:W-:Y:S01]  /*5470*/  F2FP.BF16.F32.PACK_AB R5, R5, R3 ;  /* 0x000000030505723e */ /* 0x000fe200000010ff */
[----:B------:R-:W-:Y:S01]  /*5480*/  FFMA.FTZ R13, -R131, R131, 1 ;  /* 0x3f800000830d7423 */ /* 0x000fe20000010183 */
[----:B------:R-:W-:Y:S01]  /*5490*/  F2FP.BF16.F32.PACK_AB R6, R4, R9 ;  /* 0x000000090406723e */ /* 0x000fe200000010ff */
[----:B------:R-:W-:Y:S01]  /*54a0*/  FMUL.FTZ R3, R230, R2 ;  /* 0x00000002e6037220 */ /* 0x000fe20000410000 */
[----:B------:R-:W-:Y:S01]  /*54b0*/  FFMA.FTZ R2, -R196, R196, 1 ;  /* 0x3f800000c4027423 */ /* 0x000fe200000101c4 */
[----:B------:R-:W-:Y:S01]  /*54c0*/  FFMA.FTZ R4, -R129, R129, 1 ;  /* 0x3f80000081047423 */ /* 0x000fe20000010181 */
[C---:B------:R-:W-:Y:S01]  /*54d0*/  FADD.FTZ R9, -R113.reuse, R10 ;  /* 0x0000000a71097221 */ /* 0x040fe20000010100 */
[----:B------:R-:W-:Y:S01]  /*54e0*/  FADD.FTZ R10, -R113, R11 ;  /* 0x0000000b710a7221 */ /* 0x000fe20000010100 */
[----:B------:R-:W-:Y:S01]  /*54f0*/  FFMA.FTZ R12, -R130, R130, 1 ;  /* 0x3f800000820c7423 */ /* 0x000fe20000010182 */
[----:B------:R-:W-:Y:S01]  /*5500*/  FMUL.FTZ R7, R211, R7 ;  /* 0x00000007d3077220 */ /* 0x000fe20000410000 */
        /* <DEDUP_REMOVED lines=14> */
[----:B------:R-:W-:Y:S01]  /*55f0*/  FFMA.FTZ R9, -R128, R128, 1 ;  /* 0x3f80000080097423 */ /* 0x000fe20000010180 */
[----:B------:R-:W-:Y:S01]  /*5600*/  FFMA.FTZ R7, -R127, R127, 1 ;  /* 0x3f8000007f077423 */ /* 0x000fe2000001017f */
[----:B------:R-:W-:Y:S01]  /*5610*/  FFMA.FTZ R11, -R126, R126, 1 ;  /* 0x3f8000007e0b7423 */ /* 0x000fe2000001017e */
[----:B------:R-:W-:Y:S01]  /*5620*/  FFMA.FTZ R10, -R125, R125, 1 ;  /* 0x3f8000007d0a7423 */ /* 0x000fe2000001017d */
[----:B------:R-:W-:Y:S01]  /*5630*/  FMUL.FTZ R15, R209, R14 ;  /* 0x0000000ed10f7220 */ /* 0x000fe20000410000 */
[----:B------:R-:W-:Y:S01]  /*5640*/  FMUL.FTZ R14, R208, R3 ;  /* 0x00000003d00e7220 */ /* 0x000fe20000410000 */
[----:B------:R-:W-:Y:S01]  /*5650*/  F2FP.BF16.F32.PACK_AB R4, R4, R2 ;  /* 0x000000020404723e */ /* 0x000fe200000010ff */
[----:B------:R-:W-:Y:S01]  /*5660*/  FMUL.FTZ R2, R206, R18 ;  /* 0x00000012ce027220 */ /* 0x000fe20000410000 */
[----:B------:R-:W-:Y:S01]  /*5670*/  FMUL.FTZ R3, R205, R19 ;  /* 0x00000013cd037220 */ /* 0x000fe20000410000 */
[----:B------:R-:W-:Y:S01]  /*5680*/  FMUL.FTZ R9, R9, UR8 ;  /* 0x0000000809097c20 */ /* 0x000fe20008410000 */
[----:B------:R-:W-:Y:S01]  /*5690*/  FMUL.FTZ R7, R7, UR8 ;  /* 0x0000000807077c20 */ /* 0x000fe20008410000 */
[----:B------:R-:W-:Y:S01]  /*56a0*/  FMUL.FTZ R11, R11, UR8 ;  /* 0x000000080b0b7c20 */ /* 0x000fe20008410000 */
[----:B------:R-:W-:Y:S01]  /*56b0*/  FMUL.FTZ R10, R10, UR8 ;  /* 0x000000080a0a7c20 */ /* 0x000fe20008410000 */
[----:B------:R-:W-:Y:S01]  /*56c0*/  FMUL.FTZ R9, R15, R9 ;  /* 0x000000090f097220 */ /* 0x000fe20000410000 */
        /* <DEDUP_REMOVED lines=30> */
.L_x_896:
        /* <DEDUP_REMOVED lines=130> */
.L_x_897:
        /* <DEDUP_REMOVED lines=628> */
.L_x_899:
        /* <DEDUP_REMOVED lines=22> */
.L_x_900:
        /* <DEDUP_REMOVED lines=51> */
.L_x_902:
[----:B------:R-:W-:Y:S05]  /*8ca0*/  BSYNC B0 ;  /* 0x0000000000007941 */ /* 0x000fea0003800000 */
.L_x_901:
        /* <DEDUP_REMOVED lines=16> */
.L_x_904:
[----:B------:R-:W-:Y:S05]  /*8db0*/  BSYNC B0 ;  /* 0x0000000000007941 */ /* 0x000fea0003800000 */
.L_x_903:
        /* <DEDUP_REMOVED lines=33> */
.L_x_906:
[----:B------:R-:W-:Y:S05]  /*8fd0*/  BSYNC B0 ;  /* 0x0000000000007941 */ /* 0x000fea0003800000 */
.L_x_905:
        /* <DEDUP_REMOVED lines=16> */
.L_x_889:
[----:B------:R-:W-:Y:S05]  /*90e0*/  BSYNC B1 ;  /* 0x0000000000017941 */ /* 0x000fea0003800000 */
.L_x_875:
[----:B------:R-:W-:Y:S01]  /*90f0*/  R2UR UR8, R251 ;  /* 0x00000000fb0872ca */ /* 0x000fe200000e0000 */
[----:B------:R-:W-:Y:S02]  /*9100*/  ULDC UR5, c[0x0][0xc] ;  /* 0x0000030000057ab9 */ /* 0x000fe40000000800 */
[----:B------:R-:W-:-:S10]  /*9110*/  UIADD3 UR18, UR5, UR18, URZ ;  /* 0x0000001205127290 */ /* 0x000fd4000fffe03f */
[----:B------:R-:W-:-:S06]  /*9120*/  UISETP.GE.AND UP0, UPT, UR18, UR8, UPT ;  /* 0x000000081200728c */ /* 0x000fcc000bf06270 */
[----:B------:R-:W-:-:S13]  /*9130*/  PLOP3.LUT P0, PT, PT, PT, UP0, 0x80, 0x0 ;  /* 0x000000000000781c */ /* 0x000fda0003f0f008 */
[----:B------:R-:W-:Y:S05]  /*9140*/  @P0 BRA `(.L_x_907) ;  /* 0x0000000000040947 */ /* 0x000fea0003800000 */
[----:B------:R-:W-:Y:S05]  /*9150*/  BRA `(.L_x_908) ;  /* 0xffffff7400e87947 */ /* 0x000fea000383ffff */
.L_x_907:
[----:B------:R-:W-:Y:S05]  /*9160*/  EXIT ;  /* 0x000000000000794d */ /* 0x000fea0003800000 */
.L_x_909:
        /* <DEDUP_REMOVED lines=9> */
.L_x_1057:


//--------------------- .text._ZN5flash44flash_bwd_dq_dk_dv_loop_seqk_parallel_kernelI23Flash_bwd_kernel_traitsILi256ELi64ELi64ELi8ELi4ELi2ELi2ELb0ELb0EN7cutlass10bfloat16_tE19Flash_kernel_traitsILi256ELi64ELi64ELi8ES3_EELb1ELb1ELb0ELb1ELb0ELb0ELb0EEEvNS_16Flash_bwd_paramsE --------------------------
	.section	.text._ZN5flash44flash_bwd_dq_dk_dv_loop_seqk_parallel_kernelI23Flash_bwd_kernel_traitsILi256ELi64ELi64ELi8ELi4ELi2ELi2ELb0ELb0EN7cutlass10bfloat16_tE19Flash_kernel_traitsILi256ELi64ELi64ELi8ES3_EELb1ELb1ELb0ELb1ELb0ELb0ELb0EEEvNS_16Flash_bwd_paramsE,"ax",@progbits
	.align	128
        .global         _ZN5flash44flash_bwd_dq_dk_dv_loop_seqk_parallel_kernelI23Flash_bwd_kernel_traitsILi256ELi64ELi64ELi8ELi4ELi2ELi2ELb0ELb0EN7cutlass10bfloat16_tE19Flash_kernel_traitsILi256ELi64ELi64ELi8ES3_EELb1ELb1ELb0ELb1ELb0ELb0ELb0EEEvNS_16Flash_bwd_paramsE
        .type           _ZN5flash44flash_bwd_dq_dk_dv_loop_seqk_parallel_kernelI23Flash_bwd_kernel_traitsILi256ELi64ELi64ELi8ELi4ELi2ELi2ELb0ELb0EN7cutlass10bfloat16_tE19Flash_kernel_traitsILi256ELi64ELi64ELi8ES3_EELb1ELb1ELb0ELb1ELb0ELb0ELb0EEEvNS_16Flash_bwd_paramsE,@function
        .size           _ZN5flash44flash_bwd_dq_dk_dv_loop_seqk_parallel_kernelI23Flash_bwd_kernel_traitsILi256ELi64ELi64ELi8ELi4ELi2ELi2ELb0ELb0EN7cutlass10bfloat16_tE19Flash_kernel_traitsILi256ELi64ELi64ELi8ES3_EELb1ELb1ELb0ELb1ELb0ELb0ELb0EEEvNS_16Flash_bwd_paramsE,(.L_x_1058 - _ZN5flash44flash_bwd_dq_dk_dv_loop_seqk_parallel_kernelI23Flash_bwd_kernel_traitsILi256ELi64ELi64ELi8ELi4ELi2ELi2ELb0ELb0EN7cutlass10bfloat16_tE19Flash_kernel_traitsILi256ELi64ELi64ELi8ES3_EELb1ELb1ELb0ELb1ELb0ELb0ELb0EEEvNS_16Flash_bwd_paramsE)
        .other          _ZN5flash44flash_bwd_dq_dk_dv_loop_seqk_parallel_kernelI23Flash_bwd_kernel_traitsILi256ELi64ELi64ELi8ELi4ELi2ELi2ELb0ELb0EN7cutlass10bfloat16_tE19Flash_kernel_traitsILi256ELi64ELi64ELi8ES3_EELb1ELb1ELb0ELb1ELb0ELb0ELb0EEEvNS_16Flash_bwd_paramsE,@"STO_CUDA_ENTRY STV_DEFAULT"
_ZN5flash44flash_bwd_dq_dk_dv_loop_seqk_parallel_kernelI23Flash_bwd_kernel_traitsILi256ELi64ELi64ELi8ELi4ELi2ELi2ELb0ELb0EN7cutlass10bfloat16_tE19Flash_kernel_traitsILi256ELi64ELi64ELi8ES3_EELb1ELb1ELb0ELb1ELb0ELb0ELb0EEEvNS_16Flash_bwd_paramsE:
.text._ZN5flash44flash_bwd_dq_dk_dv_loop_seqk_parallel_kernelI23Flash_bwd_kernel_traitsILi256ELi64ELi64ELi8ELi4ELi2ELi2ELb0ELb0EN7cutlass10bfloat16_tE19Flash_kernel_traitsILi256ELi64ELi64ELi8ES3_EELb1ELb1ELb0ELb1ELb0ELb0ELb0EEEvNS_16Flash_bwd_paramsE:
        /* <DEDUP_REMOVED lines=45> */
[----:B------:R-:W-:-:S02]  /*02d0*/  SHF.R.S32.HI R7, RZ, 0x2, R2 ;  /* 0x00000002ff077819 */ /* 0x000fc40000011402 */
[----:B------:R-:W-:Y:S02]  /*02e0*/  SHF.R.S32.HI R2, RZ, 0x1f, R2 ;  /* 0x0000001fff027819 */ /* 0x000fe40000011402 */
[----:B------:R-:W-:Y:S02]  /*02f0*/  SHF.R.S32.HI R9, RZ, 0x3, R12 ;  /* 0x00000003ff097819 */ /* 0x000fe4000001140c */
[----:B------:R-:W-:Y:S02]  /*0300*/  LEA.HI R0, R0, R4, RZ, 0x1 ;  /* 0x0000000400007211 */ /* 0x000fe400078f08ff */
[----:B------:R-:W-:Y:S01]  /*0310*/  LEA.HI R3, R3, R6, RZ, 0x1 ;  /* 0x0000000603037211 */ /* 0x000fe200078f08ff */
[----:B------:R-:W-:Y:S01]  /*0320*/  IMAD.SHL.U32 R9, R9, 0x40, RZ ;  /* 0x0000004009097824 */ /* 0x000fe200078e00ff */
[----:B------:R-:W-:Y:S02]  /*0330*/  LEA.HI R2, R2, R7, RZ, 0x3 ;  /* 0x0000000702027211 */ /* 0x000fe400078f18ff */
[----:B------:R-:W-:-:S02]  /*0340*/  LOP3.LUT R0, R0, 0xfffffffe, RZ, 0xc0, !PT ;  /* 0xfffffffe00007812 */ /* 0x000fc400078ec0ff */
[----:B------:R-:W-:Y:S02]  /*0350*/  LOP3.LUT R3, R3, 0xfffffffe, RZ, 0xc0, !PT ;  /* 0xfffffffe03037812 */ /* 0x000fe400078ec0ff */
[----:B------:R-:W-:Y:S01]  /*0360*/  LOP3.LUT R2, R2, 0xfffffff8, RZ, 0xc0, !PT ;  /* 0xfffffff802027812 */ /* 0x000fe200078ec0ff */
[----:B------:R-:W-:Y:S01]  /*0370*/  IMAD.IADD R226, R4, 0x1, -R0 ;  /* 0x0000000104e27824 */ /* 0x000fe200078e0a00 */
[----:B------:R-:W-:Y:S01]  /*0380*/  LEA.HI R8, R8, R4, RZ, 0x2 ;  /* 0x0000000408087211 */ /* 0x000fe200078f10ff */
[----:B------:R-:W-:Y:S01]  /*0390*/  IMAD.IADD R13, R6, 0x1, -R3 ;  /* 0x00000001060d7824 */ /* 0x000fe200078e0a03 */
[----:B------:R-:W-:Y:S01]  /*03a0*/  LOP3.LUT R0, R9, 0x1c0, RZ, 0xc0, !PT ;  /* 0x000001c009007812 */ /* 0x000fe200078ec0ff */
[----:B------:R-:W-:Y:S01]  /*03b0*/  IMAD.IADD R7, R7, 0x1, -R2 ;  /* 0x0000000107077824 */ /* 0x000fe200078e0a02 */
[----:B------:R-:W-:Y:S01]  /*03c0*/  LOP3.LUT R8, R8, 0xfffffffc, RZ, 0xc0, !PT ;  /* 0xfffffffc08087812 */ /* 0x000fe200078ec0ff */
[----:B------:R-:W-:Y:S01]  /*03d0*/  IMAD.SHL.U32 R222, R13, 0x200, RZ ;  /* 0x000002000dde7824 */ /* 0x000fe200078e00ff */
[----:B------:R-:W-:-:S02]  /*03e0*/  SHF.R.U32.HI R3, RZ, 0x3, R0 ;  /* 0x00000003ff037819 */ /* 0x000fc40000011600 */
[----:B------:R-:W-:Y:S01]  /*03f0*/  LOP3.LUT R2, R0, 0x38, R242, 0xf8, !PT ;  /* 0x0000003800027812 */ /* 0x000fe200078ef8f2 */
[----:B------:R-:W-:Y:S01]  /*0400*/  IMAD.SHL.U32 R0, R5, 0x40, RZ ;  /* 0x0000004005007824 */ /* 0x000fe200078e00ff */
[----:B------:R-:W-:Y:S01]  /*0410*/  SHF.R.S32.HI R14, RZ, 0x7, R14 ;  /* 0x00000007ff0e7819 */ /* 0x000fe2000001140e */
[----:B------:R-:W-:Y:S01]  /*0420*/  IMAD.IADD R17, R4, 0x1, -R8 ;  /* 0x0000000104117824 */ /* 0x000fe200078e0a08 */
[----:B------:R-:W-:Y:S01]  /*0430*/  LOP3.LUT R6, R2, R3, RZ, 0x3c, !PT ;  /* 0x0000000302067212 */ /* 0x000fe200078e3cff */
[----:B------:R-:W-:Y:S01]  /*0440*/  IMAD.SHL.U32 R2, R226, 0x10, RZ ;  /* 0x00000010e2027824 */ /* 0x000fe200078e00ff */
[----:B------:R-:W-:Y:S02]  /*0450*/  SHF.R.S32.HI R4, RZ, 0x1f, R10 ;  /* 0x0000001fff047819 */ /* 0x000fe4000001140a */
[----:B------:R-:W-:Y:S01]  /*0460*/  LOP3.LUT R0, R0, 0x1c0, RZ, 0xc0, !PT ;  /* 0x000001c000007812 */ /* 0x000fe200078ec0ff */
[----:B------:R-:W-:Y:S01]  /*0470*/  STL [R1+0x58], R17 ;  /* 0x0000581101007387 */ /* 0x000fe20000100800 */
[----:B------:R-:W-:-:S02]  /*0480*/  LEA.HI R244, R4, R10, RZ, 0x2 ;  /* 0x0000000a04f47211 */ /* 0x000fc400078f10ff */
[C---:B------:R-:W-:Y:S02]  /*0490*/  LOP3.LUT R217, R0.reuse, 0x8, R12, 0xf8, !PT ;  /* 0x0000000800d97812 */ /* 0x040fe400078ef80c */
[----:B------:R-:W-:Y:S02]  /*04a0*/  LOP3.LUT R4, R0, 0x10, R2, 0xf8, !PT ;  /* 0x0000001000047812 */ /* 0x000fe400078ef802 */
[----:B------:R-:W-:Y:S02]  /*04b0*/  SHF.R.S32.HI R3, RZ, 0x1f, R11 ;  /* 0x0000001fff037819 */ /* 0x000fe4000001140b */
[----:B------:R-:W-:Y:S02]  /*04c0*/  SHF.R.U32.HI R0, RZ, 0x3, R0 ;  /* 0x00000003ff007819 */ /* 0x000fe40000011600 */
[----:B------:R-:W-:Y:S02]  /*04d0*/  LOP3.LUT R4, R4, 0x8, R12, 0xf8, !PT ;  /* 0x0000000804047812 */ /* 0x000fe400078ef80c */
[----:B------:R-:W-:Y:S01]  /*04e0*/  LEA.HI R10, R3, R11, RZ, 0x3 ;  /* 0x0000000b030a7211 */ /* 0x000fe200078f18ff */
[----:B------:R-:W-:Y:S01]  /*04f0*/  IMAD R3, R14, 0x800, R222 ;  /* 0x000008000e037824 */ /* 0x000fe200078e02de */
[----:B------:R-:W-:-:S02]  /*0500*/  LOP3.LUT R217, R217, R0, RZ, 0x3c, !PT ;  /* 0x00000000d9d97212 */ /* 0x000fc400078e3cff */
[----:B------:R-:W-:Y:S02]  /*0510*/  LOP3.LUT R222, R222, R4, R0, 0xf6, !PT ;  /* 0x00000004dede7212 */ /* 0x000fe400078ef600 */
[----:B------:R-:W-:Y:S01]  /*0520*/  SHF.R.S32.HI R0, RZ, 0x6, R16 ;  /* 0x00000006ff007819 */ /* 0x000fe20000011410 */
[----:B------:R-:W-:Y:S01]  /*0530*/  IMAD.IADD R217, R3, 0x1, R217 ;  /* 0x0000000103d97824 */ /* 0x000fe200078e02d9 */
[C---:B------:R-:W-:Y:S01]  /*0540*/  LOP3.LUT R2, R7.reuse, 0x1, RZ, 0xc0, !PT ;  /* 0x0000000107027812 */ /* 0x040fe200078ec0ff */
[----:B------:R-:W-:Y:S01]  /*0550*/  IMAD.SHL.U32 R3, R7, 0x40, RZ ;  /* 0x0000004007037824 */ /* 0x000fe200078e00ff */
[C---:B------:R-:W-:Y:S01]  /*0560*/  LOP3.LUT P4, RZ, R5.reuse, 0x4, RZ, 0xc0, !PT ;  /* 0x0000000405ff7812 */ /* 0x040fe2000788c0ff */
[----:B------:R-:W-:Y:S01]  /*0570*/  IMAD R4, R0, 0x200, R6 ;  /* 0x0000020000047824 */ /* 0x000fe200078e0206 */
[----:B------:R-:W-:Y:S01]  /*0580*/  LOP3.LUT P3, RZ, R5, 0x2, RZ, 0xc0, !PT ;  /* 0x0000000205ff7812 */ /* 0x000fe2000786c0ff */
[----:B------:R-:W-:Y:S01]  /*0590*/  IMAD.SHL.U32 R6, R14, 0x20, RZ ;  /* 0x000000200e067824 */ /* 0x000fe200078e00ff */
[----:B------:R-:W-:Y:S01]  /*05a0*/  ISETP.NE.U32.AND P0, PT, R2, 0x1, PT ;  /* 0x000000010200780c */ /* 0x000fe20003f05070 */
[----:B------:R-:W-:Y:S01]  /*05b0*/  IMAD.SHL.U32 R2, R0, 0x8, RZ ;  /* 0x0000000800027824 */ /* 0x000fe200078e00ff */
[----:B------:R-:W-:Y:S01]  /*05c0*/  LOP3.LUT R5, R10, 0xfffffff8, RZ, 0xc0, !PT ;  /* 0xfffffff80a057812 */ /* 0x000fe200078ec0ff */
[----:B------:R1:W-:Y:S01]  /*05d0*/  STL [R1+0x5c], R4 ;  /* 0x00005c0401007387 */ /* 0x0003e20000100800 */
[----:B------:R-:W-:-:S02]  /*05e0*/  LOP3.LUT R0, R3, 0x1c0, RZ, 0xc0, !PT ;  /* 0x000001c003007812 */ /* 0x000fc400078ec0ff */
[----:B------:R-:W-:Y:S01]  /*05f0*/  LOP3.LUT R2, R2, 0x18, RZ, 0xc0, !PT ;  /* 0x0000001802027812 */ /* 0x000fe200078ec0ff */
[----:B------:R-:W-:Y:S01]  /*0600*/  IMAD.IADD R11, R11, 0x1, -R5 ;  /* 0x000000010b0b7824 */ /* 0x000fe200078e0a05 */
[----:B------:R-:W-:Y:S01]  /*0610*/  LOP3.LUT R6, R0, 0x20, R6, 0xf8, !PT ;  /* 0x0000002000067812 */ /* 0x000fe200078ef806 */
[----:B------:R-:W-:Y:S01]  /*0620*/  IMAD.SHL.U32 R5, R13, 0x20, RZ ;  /* 0x000000200d057824 */ /* 0x000fe200078e00ff */
[----:B------:R-:W-:Y:S02]  /*0630*/  SHF.R.U32.HI R3, RZ, 0x3, R0 ;  /* 0x00000003ff037819 */ /* 0x000fe40000011600 */
[----:B------:R-:W-:Y:S01]  /*0640*/  R2P PR, R7, 0x6 ;  /* 0x0000000607007804 */ /* 0x000fe20000000000 */
[----:B------:R-:W-:Y:S01]  /*0650*/  IMAD.SHL.U32 R7, R11, 0x40, RZ ;  /* 0x000000400b077824 */ /* 0x000fe200078e00ff */
[----:B------:R-:W-:Y:S02]  /*0660*/  LOP3.LUT R6, R6, R3, RZ, 0x3c, !PT ;  /* 0x0000000306067212 */ /* 0x000fe400078e3cff */
[----:B------:R-:W-:-:S02]  /*0670*/  LOP3.LUT R0, R3, R0, R2, 0x1e, !PT ;  /* 0x0000000003007212 */ /* 0x000fc400078e1e02 */
[----:B------:R-:W-:Y:S02]  /*0680*/  LOP3.LUT R3, R7, 0x1c0, RZ, 0xc0, !PT ;  /* 0x000001c007037812 */ /* 0x000fe400078ec0ff */
[----:B------:R-:W-:Y:S01]  /*0690*/  LOP3.LUT R9, R2, 0x20, R5, 0xf8, !PT ;  /* 0x0000002002097812 */ /* 0x000fe200078ef805 */
[----:B------:R-:W-:Y:S01]  /*06a0*/  IMAD.SHL.U32 R5, R13, 0x8, RZ ;  /* 0x000000080d057824 */ /* 0x000fe200078e00ff */
[----:B------:R-:W-:Y:S02]  /*06b0*/  SHF.R.U32.HI R2, RZ, 0x3, R3 ;  /* 0x00000003ff027819 */ /* 0x000fe40000011603 */
[----:B------:R-:W-:Y:S02]  /*06c0*/  SEL R218, R218, 0xffffffe0, !P3 ;  /* 0xffffffe0dada7807 */ /* 0x000fe40005800000 */
[----:B------:R-:W-:Y:S01]  /*06d0*/  LEA R217, R217, UR4, 0x1 ;  /* 0x00000004d9d97c11 */ /* 0x000fe2000f8e08ff */
[----:B-1----:R-:W-:Y:S01]  /*06e0*/  IMAD.SHL.U32 R4, R15, 0x2, RZ ;  /* 0x000000020f047824 */ /* 0x002fe200078e00ff */
[----:B------:R-:W-:-:S02]  /*06f0*/  SEL R223, R223, 0xffffffc0, !P4 ;  /* 0xffffffc0dfdf7807 */ /* 0x000fc40006000000 */
[----:B------:R-:W-:Y:S01]  /*0700*/  SEL R249, R249, 0x10, !P0 ;  /* 0x00000010f9f97807 */ /* 0x000fe20004000000 */
[----:B------:R-:W-:Y:S01]  /*0710*/  IMAD R8, R17, 0x400, R4 ;  /* 0x0000040011087824 */ /* 0x000fe200078e0204 */
[----:B------:R-:W-:Y:S01]  /*0720*/  SHF.R.S32.HI R244, RZ, 0x2, R244 ;  /* 0x00000002fff47819 */ /* 0x000fe200000114f4 */
[----:B------:R-:W-:Y:S01]  /*0730*/  IMAD R4, R226, 0x400, R4 ;  /* 0x00000400e2047824 */ /* 0x000fe200078e0204 */
[----:B------:R-:W-:Y:S01]  /*0740*/  LEA R222, R222, UR4, 0x1 ;  /* 0x00000004dede7c11 */ /* 0x000fe2000f8e08ff */
[----:B------:R-:W-:Y:S02]  /*0750*/  IMAD.IADD R8, R8, 0x1, R6 ;  /* 0x0000000108087824 */ /* 0x000fe400078e0206 */
[----:B------:R-:W-:Y:S01]  /*0760*/  IMAD.IADD R6, R4, 0x1, R0 ;  /* 0x0000000104067824 */ /* 0x000fe200078e0200 */
[----:B------:R-:W-:Y:S01]  /*0770*/  LOP3.LUT R4, R3, 0x8, R5, 0xf8, !PT ;  /* 0x0000000803047812 */ /* 0x000fe200078ef805 */
[----:B------:R-:W-:Y:S01]  /*0780*/  IMAD.SHL.U32 R0, R10, 0x40, RZ ;  /* 0x000000400a007824 */ /* 0x000fe200078e00ff */
[----:B------:R-:W-:Y:S01]  /*0790*/  LOP3.LUT R3, R2, R9, R3, 0x1e, !PT ;  /* 0x0000000902037212 */ /* 0x000fe200078e1e03 */
[--C-:B------:R-:W-:Y:S01]  /*07a0*/  IMAD.IADD R218, R218, 0x1, R217.reuse ;  /* 0x00000001dada7824 */ /* 0x100fe200078e02d9 */
[----:B------:R-:W-:Y:S01]  /*07b0*/  LOP3.LUT R2, R4, R2, RZ, 0x3c, !PT ;  /* 0x0000000204027212 */ /* 0x000fe200078e3cff */
[C---:B------:R-:W-:Y:S01]  /*07c0*/  IMAD.IADD R220, R223.reuse, 0x1, R217 ;  /* 0x00000001dfdc7824 */ /* 0x040fe200078e02d9 */
[----:B------:R-:W-:Y:S01]  /*07d0*/  LOP3.LUT R0, R0, 0xfffffe00, RZ, 0xc0, !PT ;  /* 0xfffffe0000007812 */ /* 0x000fe200078ec0ff */
[----:B------:R-:W-:Y:S01]  /*07e0*/  IMAD.IADD R219, R223, 0x1, R218 ;  /* 0x00000001dfdb7824 */ /* 0x000fe200078e02da */
[----:B------:R-:W-:Y:S01]  /*07f0*/  LEA R245, R8, UR4, 0x1 ;  /* 0x0000000408f57c11 */ /* 0x000fe2000f8e08ff */
[----:B------:R-:W-:Y:S01]  /*0800*/  IMAD R244, R17, 0x10, R244 ;  /* 0x0000001011f47824 */ /* 0x000fe200078e02f4 */
[----:B------:R-:W-:Y:S01]  /*0810*/  LOP3.LUT R231, R3, R0, RZ, 0xfc, !PT ;  /* 0x0000000003e77212 */ /* 0x000fe200078efcff */
[----:B------:R-:W-:-:S02]  /*0820*/  IMAD R4, R17, 0x400, R0 ;  /* 0x0000040011047824 */ /* 0x000fc400078e0200 */
[----:B------:R-:W-:Y:S02]  /*0830*/  IMAD R226, R226, 0x400, R0 ;  /* 0x00000400e2e27824 */ /* 0x000fe400078e0200 */
[----:B------:R-:W-:Y:S01]  /*0840*/  IMAD.U32 R0, RZ, RZ, UR5 ;  /* 0x00000005ff007e24 */ /* 0x000fe2000f8e00ff */
[----:B-----5:R-:W-:Y:S01]  /*0850*/  USHF.R.S32.HI UR5, URZ, 0x1f, UR55 ;  /* 0x0000001f3f057899 */ /* 0x020fe20008011437 */
[----:B------:R-:W-:Y:S02]  /*0860*/  IMAD.IADD R230, R4, 0x1, R2 ;  /* 0x0000000104e67824 */ /* 0x000fe400078e0202 */
[----:B------:R-:W-:Y:S02]  /*0870*/  IMAD.IADD R226, R2, 0x1, R226 ;  /* 0x0000000102e27824 */ /* 0x000fe400078e02e2 */
[----:B------:R-:W-:Y:S02]  /*0880*/  VIADD R246, R245, 0x20 ;  /* 0x00000020f5f67836 */ /* 0x000fe40000000000 */
[----:B------:R-:W-:-:S02]  /*0890*/  IMAD.U32 R0, RZ, RZ, UR5 ;  /* 0x00000005ff007e24 */ /* 0x000fc4000f8e00ff */
[----:B------:R-:W-:Y:S01]  /*08a0*/  IMAD.U32 R0, RZ, RZ, UR6 ;  /* 0x00000006ff007e24 */ /* 0x000fe2000f8e00ff */
[----:B------:R-:W-:Y:S01]  /*08b0*/  UIADD3 UR6, UR4, 0x18000, URZ ;  /* 0x0001800004067890 */ /* 0x000fe2000fffe03f */
[----:B------:R-:W-:Y:S01]  /*08c0*/  IMAD.U32 R0, RZ, RZ, UR5 ;  /* 0x00000005ff007e24 */ /* 0x000fe2000f8e00ff */
[----:B------:R-:W-:Y:S01]  /*08d0*/  UIADD3 UR5, UR4, 0x28000, URZ ;  /* 0x0002800004057890 */ /* 0x000fe2000fffe03f */
[C---:B------:R-:W-:Y:S02]  /*08e0*/  @P1 VIADD R246, R245.reuse, 0xffffffe0 ;  /* 0xffffffe0f5f61836 */ /* 0x040fe40000000000 */
[----:B------:R-:W-:Y:S01]  /*08f0*/  IMAD.IADD R250, R245, 0x1, R249 ;  /* 0x00000001f5fa7824 */ /* 0x000fe200078e02f9 */
[----:B------:R-:W-:Y:S01]  /*0900*/  LEA R2, R6, UR6, 0x1 ;  /* 0x0000000606027c11 */ /* 0x000fe2000f8e08ff */
[----:B------:R-:W-:Y:S01]  /*0910*/  IMAD.IADD R223, R223, 0x1, R222 ;  /* 0x00000001dfdf7824 */ /* 0x000fe200078e02de */
[----:B------:R-:W-:Y:S01]  /*0920*/  LEA R226, R226, UR5, 0x1 ;  /* 0x00000005e2e27c11 */ /* 0x000fe2000f8e08ff */
[----:B------:R-:W-:Y:S01]  /*0930*/  IMAD.IADD R249, R249, 0x1, R246 ;  /* 0x00000001f9f97824 */ /* 0x000fe200078e02f6 */
[----:B------:R-:W-:Y:S01]  /*0940*/  ULDC.64 UR6, c[0x0][0x208] ;  /* 0x0000820000067ab9 */ /* 0x000fe20000000a00 */
[C---:B------:R-:W-:Y:S01]  /*0950*/  VIADD R0, R2.reuse, 0x40 ;  /* 0x0000004002007836 */ /* 0x040fe20000000000 */
[----:B------:R1:W-:Y:S01]  /*0960*/  STL [R1+0x4c], R2 ;  /* 0x00004c0201007387 */ /* 0x0003e20000100800 */
[----:B------:R-:W-:-:S05]  /*0970*/  @P2 VIADD R0, R2, 0xffffffc0 ;  /* 0xffffffc002002836 */ /* 0x000fca0000000000 */
[----:B------:R1:W-:Y:S02]  /*0980*/  STL [R1+0x50], R0 ;  /* 0x0000500001007387 */ /* 0x0003e40000100800 */
.L_x_956:
        /* <DEDUP_REMOVED lines=71> */
.L_x_910:
        /* <DEDUP_REMOVED lines=32> */
[----:B------:R-:W-:Y:S01]  /*1000*/  ULDC UR57, c[0x0][0x2d4] ;  /* 0x0000b50000397ab9 */ /* 0x000fe20000000800 */
[----:B------:R-:W-:Y:S01]  /*1010*/  @UP1 ULDC.64 UR12, c[0x0][0x420] ;  /* 0x00010800000c1ab9 */ /* 0x000fe20000000a00 */
[----:B------:R-:W-:Y:S01]  /*1020*/  USHF.R.S32.HI UR21, URZ, 0x1f, UR8 ;  /* 0x0000001f3f157899 */ /* 0x000fe20008011408 */
[----:B------:R-:W1:Y:S01]  /*1030*/  I2F.RP R2, R5 ;  /* 0x0000000500027306 */ /* 0x000e620000209400 */
[----:B------:R-:W-:Y:S01]  /*1040*/  USHF.R.S32.HI UR37, URZ, 0x1f, UR57 ;  /* 0x0000001f3f257899 */ /* 0x000fe20008011439 */
[----:B------:R-:W-:Y:S01]  /*1050*/  ISETP.NE.AND P3, PT, R6, RZ, PT ;  /* 0x000000ff0600720c */ /* 0x000fe20003f65270 */
[----:B------:R-:W-:-:S02]  /*1060*/  @UP1 UIMAD.WIDE.U32 UR44, UR5, UR12, URZ ;  /* 0x0000000c052c12a5 */ /* 0x000fc4000f8e003f */
[----:B------:R-:W-:Y:S02]  /*1070*/  USHF.L.U64.HI UR12, UR47, 0x7, UR56 ;  /* 0x000000072f0c7899 */ /* 0x000fe40008010238 */
[----:B------:R-:W-:Y:S02]  /*1080*/  USHF.L.U32 UR14, UR47, 0x7, URZ ;  /* 0x000000072f0e7899 */ /* 0x000fe4000800063f */
[----:B------:R-:W-:Y:S01]  /*1090*/  ULEA.HI UR21, UR21, UR8, URZ, 0x6 ;  /* 0x0000000815157291 */ /* 0x000fe2000f8f303f */
[----:B------:R-:W-:Y:S01]  /*10a0*/  ULDC.64 UR22, c[0x0][0x240] ;  /* 0x0000900000167ab9 */ /* 0x000fe20000000a00 */
[----:B------:R-:W-:Y:S02]  /*10b0*/  UIMAD UR8, UR37, UR47, URZ ;  /* 0x0000002f250872a4 */ /* 0x000fe4000f8e023f */
[----:B------:R-:W-:Y:S01]  /*10c0*/  @UP1 UIMAD UR40, UR5, UR13, UR45 ;  /* 0x0000000d052812a4 */ /* 0x000fe2000f8e022d */
[----:B-1----:R-:W1:Y:S01]  /*10d0*/  MUFU.RCP R2, R2 ;  /* 0x0000000200027308 */ /* 0x002e620000001000 */
[----:B------:R-:W-:Y:S01]  /*10e0*/  ULDC UR61, c[0x0][0x2dc] ;  /* 0x0000b700003d7ab9 */ /* 0x000fe20000000800 */
[----:B------:R-:W-:Y:S01]  /*10f0*/  ULDC UR60, c[0x0][0x270] ;  /* 0x00009c00003c7ab9 */ /* 0x000fe20000000800 */
[----:B------:R-:W-:Y:S01]  /*1100*/  ULDC.U8 UR13, c[0x0][0x3d8] ;  /* 0x0000f600000d7ab9 */ /* 0x000fe20000000000 */
[----:B------:R-:W-:-:S02]  /*1110*/  UIMAD.WIDE.U32 UR26, UR5, UR22, URZ ;  /* 0x00000016051a72a5 */ /* 0x000fc4000f8e003f */
[----:B------:R-:W-:Y:S02]  /*1120*/  @!UP1 UIMAD.WIDE.U32 UR42, UR47, UR10, URZ ;  /* 0x0000000a2f2a92a5 */ /* 0x000fe4000f8e003f */
[----:B------:R-:W-:Y:S02]  /*1130*/  USEL UR32, UR14, URZ, UP2 ;  /* 0x0000003f0e207287 */ /* 0x000fe40009000000 */
[----:B------:R-:W-:Y:S02]  /*1140*/  @UP0 UIADD3 UR16, UR24, UR39, URZ ;  /* 0x0000002718100290 */ /* 0x000fe4000fffe03f */
[----:B------:R-:W-:Y:S02]  /*1150*/  UIMAD.WIDE UR10, UR61, UR60, URZ ;  /* 0x0000003c3d0a72a5 */ /* 0x000fe4000f8e023f */
[----:B------:R-:W-:Y:S02]  /*1160*/  UIMAD.WIDE.U32 UR14, UR47, UR57, URZ ;  /* 0x000000392f0e72a5 */ /* 0x000fe4000f8e003f */
[----:B------:R-:W-:Y:S01]  /*1170*/  USEL UR34, UR12, URZ, UP2 ;  /* 0x0000003f0c227287 */ /* 0x000fe20009000000 */
[----:B-1----:R-:W-:Y:S01]  /*1180*/  VIADD R2, R2, 0xffffffe ;  /* 0x0ffffffe02027836 */ /* 0x002fe20000000000 */
[----:B------:R-:W-:-:S02]  /*1190*/  UISETP.NE.AND UP3, UPT, UR13, URZ, UPT ;  /* 0x0000003f0d00728c */ /* 0x000fc4000bf65270 */
[----:B------:R-:W-:Y:S01]  /*11a0*/  UIMAD UR8, UR56, UR57, UR8 ;  /* 0x00000039380872a4 */ /* 0x000fe2000f8e0208 */
[----:B------:R-:W1:Y:S01]  /*11b0*/  F2I.FTZ.U32.TRUNC.NTZ R3, R2 ;  /* 0x0000000200037305 */ /* 0x000e62000021f000 */
[----:B------:R-:W-:Y:S01]  /*11c0*/  @UP0 ULDC.64 UR12, c[0x0][0x248] ;  /* 0x00009200000c0ab9 */ /* 0x000fe20000000a00 */
[----:B------:R-:W-:Y:S02]  /*11d0*/  USEL UR41, UR28, UR26, !UP1 ;  /* 0x0000001a1c297287 */ /* 0x000fe4000c800000 */
[----:B------:R-:W-:Y:S02]  /*11e0*/  UIADD3 UR38, UR29, UR38, URZ ;  /* 0x000000261d267290 */ /* 0x000fe4000fffe03f */
[----:B------:R-:W-:Y:S02]  /*11f0*/  UIMAD UR31, UR5, UR23, URZ ;  /* 0x00000017051f72a4 */ /* 0x000fe4000f8e023f */
[----:B------:R-:W-:Y:S02]  /*1200*/  @UP0 UIMAD.WIDE.U32 UR28, UR16, UR12, URZ ;  /* 0x0000000c101c02a5 */ /* 0x000fe4000f8e003f */
[----:B------:R-:W-:-:S02]  /*1210*/  @UP0 UIMAD UR36, UR16, UR13, URZ ;  /* 0x0000000d102402a4 */ /* 0x000fc4000f8e023f */
[----:B------:R-:W-:Y:S02]  /*1220*/  UIMAD UR16, UR11, UR14, URZ ;  /* 0x0000000e0b1072a4 */ /* 0x000fe4000f8e023f */
[----:B------:R-:W-:Y:S01]  /*1230*/  UIADD3 UR8, UR15, UR8, URZ ;  /* 0x000000080f087290 */ /* 0x000fe2000fffe03f */
[--C-:B-1----:R-:W-:Y:S01]  /*1240*/  IMAD.MOV R0, RZ, RZ, -R3.reuse ;  /* 0x000000ffff007224 */ /* 0x102fe200078e0a03 */
[----:B------:R-:W-:Y:S01]  /*1250*/  @UP1 UIADD3 UR38, UR27, UR31, URZ ;  /* 0x0000001f1b261290 */ /* 0x000fe2000fffe03f */
[----:B------:R-:W-:Y:S01]  /*1260*/  IMAD.MOV.U32 R2, RZ, RZ, RZ ;  /* 0x000000ffff027224 */ /* 0x000fe200078e00ff */
[----:B------:R-:W-:Y:S01]  /*1270*/  UIMAD.WIDE.U32 UR26, UR10, UR14, URZ ;  /* 0x0000000e0a1a72a5 */ /* 0x000fe2000f8e003f */
[----:B------:R-:W-:Y:S01]  /*1280*/  IMAD R0, R0, R5, RZ ;  /* 0x0000000500007224 */ /* 0x000fe200078e02ff */
[----:B------:R-:W-:Y:S02]  /*1290*/  UIMAD UR8, UR10, UR8, UR16 ;  /* 0x000000080a0872a4 */ /* 0x000fe4000f8e0210 */
[----:B------:R-:W-:Y:S01]  /*12a0*/  UIMAD.WIDE.U32 UR14, UR10, UR5, URZ ;  /* 0x000000050a0e72a5 */ /* 0x000fe2000f8e003f */
[----:B------:R-:W-:Y:S01]  /*12b0*/  IMAD.HI.U32 R0, R3, R0, R2 ;  /* 0x0000000003007227 */ /* 0x000fe200078e0002 */
[----:B------:R-:W-:Y:S01]  /*12c0*/  MOV R2, R4 ;  /* 0x0000000400027202 */ /* 0x000fe20000000f00 */
[----:B------:R-:W-:-:S02]  /*12d0*/  ULOP3.LUT UR16, UR21, 0xffffffc0, URZ, 0xc0, !UPT ;  /* 0xffffffc015107892 */ /* 0x000fc4000f8ec03f */
[----:B------:R-:W-:Y:S02]  /*12e0*/  UIADD3 UR48, UR27, UR8, URZ ;  /* 0x000000081b307290 */ /* 0x000fe4000fffe03f */
[----:B------:R-:W-:Y:S01]  /*12f0*/  IMAD.HI.U32 R0, R0, R2, RZ ;  /* 0x0000000200007227 */ /* 0x000fe200078e00ff */
[----:B------:R-:W-:Y:S02]  /*1300*/  USEL UR54, UR26, UR14, !UP1 ;  /* 0x0000000e1a367287 */ /* 0x000fe4000c800000 */
[----:B------:R-:W-:Y:S01]  /*1310*/  UIMAD UR8, UR11, UR5, URZ ;  /* 0x000000050b0872a4 */ /* 0x000fe2000f8e023f */
[----:B------:R-:W-:Y:S01]  /*1320*/  IMAD.MOV R3, RZ, RZ, -R0 ;  /* 0x000000ffff037224 */ /* 0x000fe200078e0a00 */
[----:B------:R-:W-:Y:S02]  /*1330*/  UIADD3 UR14, UR16, -0x40, URZ ;  /* 0xffffffc0100e7890 */ /* 0x000fe4000fffe03f */
[----:B------:R-:W-:Y:S01]  /*1340*/  @UP1 UIADD3 UR48, UR15, UR8, URZ ;  /* 0x000000080f301290 */ /* 0x000fe2000fffe03f */
[----:B------:R-:W-:Y:S01]  /*1350*/  IMAD R2, R5, R3, R2 ;  /* 0x0000000305027224 */ /* 0x000fe200078e0202 */
[----:B------:R-:W-:-:S02]  /*1360*/  USHF.R.S32.HI UR16, URZ, 0x1f, UR14 ;  /* 0x0000001f3f107899 */ /* 0x000fc4000801140e */
[----:B------:R-:W-:Y:S02]  /*1370*/  UIADD3 UR8, UP2, UR14, UR32, URZ ;  /* 0x000000200e087290 */ /* 0x000fe4000ff5e03f */
[----:B------:R-:W-:Y:S01]  /*1380*/  ISETP.GT.U32.AND P1, PT, R5, R2, PT ;  /* 0x000000020500720c */ /* 0x000fe20003f24070 */
[----:B------:R-:W-:Y:S01]  /*1390*/  ULDC UR32, c[0x0][0x2c4] ;  /* 0x0000b10000207ab9 */ /* 0x000fe20000000800 */
[----:B------:R-:W-:Y:S02]  /*13a0*/  UIADD3.X UR15, UR16, UR34, URZ, UP2, !UPT ;  /* 0x00000022100f7290 */ /* 0x000fe400097fe43f */
[----:B------:R-:W-:Y:S01]  /*13b0*/  UIMAD UR11, UR11, UR8, URZ ;  /* 0x000000080b0b72a4 */ /* 0x000fe2000f8e023f */
[----:B------:R-:W-:Y:S01]  /*13c0*/  ULDC.U8 UR18, c[0x0][0x480] ;  /* 0x0001200000127ab9 */ /* 0x000fe20000000000 */
[----:B------:R-:W-:Y:S02]  /*13d0*/  @UP0 UIADD3 UR25, UR24, UR39, URZ ;  /* 0x0000002718190290 */ /* 0x000fe4000fffe03f */
[----:B------:R-:W-:-:S02]  /*13e0*/  UIMAD UR15, UR10, UR15, UR11 ;  /* 0x0000000f0a0f72a4 */ /* 0x000fc4000f8e020b */
[----:B------:R-:W-:-:S03]  /*13f0*/  @UP3 UIMAD UR11, UR47, UR32, URZ ;  /* 0x000000202f0b32a4 */ /* 0x000fc6000f8e023f */
[----:B------:R-:W-:Y:S01]  /*1400*/  @!P1 IMAD.IADD R2, R2, 0x1, -R5 ;  /* 0x0000000102029824 */ /* 0x000fe200078e0a05 */
[----:B------:R-:W-:Y:S01]  /*1410*/  @!P1 IADD3 R0, R0, 0x1, RZ ;  /* 0x0000000100009810 */ /* 0x000fe20007ffe0ff */
[----:B------:R-:W-:Y:S01]  /*1420*/  UISETP.NE.AND UP4, UPT, UR18, URZ, UPT ;  /* 0x0000003f1200728c */ /* 0x000fe2000bf85270 */
[----:B------:R-:W-:Y:S01]  /*1430*/  PLOP3.LUT P1, PT, PT, PT, UP0, 0x80, 0x0 ;  /* 0x000000000000781c */ /* 0x000fe20003f2f008 */
[----:B------:R-:W-:Y:S01]  /*1440*/  @!UP1 UIADD3 UR40, UR43, UR35, URZ ;  /* 0x000000232b289290 */ /* 0x000fe2000fffe03f */
[----:B------:R-:W-:Y:S01]  /*1450*/  ISETP.GE.U32.AND P0, PT, R2, R5, PT ;  /* 0x000000050200720c */ /* 0x000fe20003f06070 */
[----:B------:R-:W-:Y:S01]  /*1460*/  @UP0 ULDC.64 UR18, c[0x0][0x250] ;  /* 0x0000940000120ab9 */ /* 0x000fe20000000a00 */
[----:B------:R-:W-:Y:S01]  /*1470*/  LOP3.LUT R2, R6, UR55, RZ, 0x3c, !PT ;  /* 0x0000003706027c12 */ /* 0x000fe2000f8e3cff */
[----:B------:R-:W-:Y:S02]  /*1480*/  @UP0 UIMAD.WIDE.U32 UR26, UR25, UR18, URZ ;  /* 0x00000012191a02a5 */ /* 0x000fe4000f8e003f */
[----:B------:R-:W-:Y:S01]  /*1490*/  UIMAD.WIDE.U32 UR34, UR10, UR8, URZ ;  /* 0x000000080a2272a5 */ /* 0x000fe2000f8e003f */
[----:B------:R-:W-:Y:S01]  /*14a0*/  ISETP.GE.AND P2, PT, R2, RZ, PT ;  /* 0x000000ff0200720c */ /* 0x000fe20003f46270 */
[----:B------:R-:W-:-:S02]  /*14b0*/  @UP3 USEL UR11, UR11, UR5, !UP1 ;  /* 0x000000050b0b3287 */ /* 0x000fc4000c800000 */
[----:B------:R-:W-:Y:S01]  /*14c0*/  @!UP3 UIMAD UR10, UR47, UR60, UR55 ;  /* 0x0000003c2f0ab2a4 */ /* 0x000fe2000f8e0237 */
[----:B------:R-:W-:Y:S01]  /*14d0*/  @UP3 ULDC UR8, c[0x0][0x2e4] ;  /* 0x0000b90000083ab9 */ /* 0x000fe20000000800 */
[----:B------:R-:W-:Y:S02]  /*14e0*/  UIMAD UR49, UR55, UR61, URZ ;  /* 0x0000003d373172a4 */ /* 0x000fe4000f8e023f */
[----:B------:R-:W-:Y:S01]  /*14f0*/  @P0 VIADD R0, R0, 0x1 ;  /* 0x0000000100000836 */ /* 0x000fe20000000000 */
[----:B------:R-:W-:Y:S01]  /*1500*/  @UP0 UIMAD UR25, UR25, UR19, URZ ;  /* 0x00000013191902a4 */ /* 0x000fe2000f8e023f */
[----:B------:R-:W-:Y:S01]  /*1510*/  PLOP3.LUT P0, PT, PT, PT, UP3, 0x80, 0x0 ;  /* 0x000000000000781c */ /* 0x000fe20003f0f038 */
[----:B------:R-:W-:Y:S01]  /*1520*/  USHF.R.S32.HI UR46, URZ, 0x6, UR21 ;  /* 0x000000063f2e7899 */ /* 0x000fe20008011415 */
[----:B------:R-:W-:Y:S01]  /*1530*/  IMAD.MOV.U32 R16, RZ, RZ, R0 ;  /* 0x000000ffff107224 */ /* 0x000fe200078e0000 */
[----:B------:R-:W-:Y:S02]  /*1540*/  @UP3 UIMAD UR21, UR55, UR8, UR11 ;  /* 0x00000008371532a4 */ /* 0x000fe4000f8e020b */
[----:B------:R-:W-:-:S02]  /*1550*/  @!UP3 UIMAD UR21, UR10, UR32, URZ ;  /* 0x000000200a15b2a4 */ /* 0x000fc4000f8e023f */
[----:B------:R-:W-:Y:S01]  /*1560*/  USEL UR51, UR50, URZ, UP4 ;  /* 0x0000003f32337287 */ /* 0x000fe2000a000000 */
[----:B------:R-:W-:Y:S01]  /*1570*/  @!P2 IADD3 R16, -R16, RZ, RZ ;  /* 0x000000ff1010a210 */ /* 0x000fe20007ffe1ff */
[----:B------:R-:W-:Y:S01]  /*1580*/  @UP0 UIADD3 UR32, UR29, UR36, URZ ;  /* 0x000000241d200290 */ /* 0x000fe2000fffe03f */
[----:B------:R-:W-:Y:S01]  /*1590*/  @!P3 LOP3.LUT R16, RZ, R6, RZ, 0x33, !PT ;  /* 0x00000006ff10b212 */ /* 0x000fe200078e33ff */
[----:B------:R-:W-:Y:S02]  /*15a0*/  USEL UR53, UR30, URZ, UP4 ;  /* 0x0000003f1e357287 */ /* 0x000fe4000a000000 */
        /* <DEDUP_REMOVED lines=18> */
.L_x_912:
        /* <DEDUP_REMOVED lines=13> */
.L_x_913:
        /* <DEDUP_REMOVED lines=11> */
.L_x_914:
[----:B------:R-:W-:-:S04]  /*1850*/  UIMAD UR5, UR47, UR60, UR55 ;  /* 0x0000003c2f0572a4 */ /* 0x000fc8000f8e0237 */
[----:B------:R-:W-:-:S12]  /*1860*/  UIMAD UR5, UR5, UR57, URZ ;  /* 0x00000039050572a4 */ /* 0x000fd8000f8e023f */
.L_x_915:
[----:B------:R-:W1:Y:S01]  /*1870*/  S2R R26, SR_TID.X ;  /* 0x00000000001a7919 */ /* 0x000e620000002100 */
[----:B------:R-:W2:Y:S01]  /*1880*/  LDC.64 R8, c[0x0][0x420] ;  /* 0x00010800ff087b82 */ /* 0x000ea20000000a00 */
[--C-:B------:R-:W-:Y:S01]  /*1890*/  SHF.R.S32.HI R243, RZ, 0x1f, R242.reuse ;  /* 0x0000001ffff37819 */ /* 0x100fe200000114f2 */
[----:B------:R-:W-:Y:S01]  /*18a0*/  UIADD3 UR35, UR14, UR5, URZ ;  /* 0x000000050e237290 */ /* 0x000fe2000fffe03f */
[C---:B------:R-:W-:Y:S01]  /*18b0*/  IADD3 R2, P0, R242.reuse, UR25, RZ ;  /* 0x00000019f2027c10 */ /* 0x040fe2000ff1e0ff */
[----:B------:R-:W-:Y:S01]  /*18c0*/  UIADD3 UR5, -UR9, UR17, UR33 ;  /* 0x0000001109057290 */ /* 0x000fe2000fffe121 */
[----:B------:R-:W-:Y:S01]  /*18d0*/  IADD3 R30, R242, 0xc0, RZ ;  /* 0x000000c0f21e7810 */ /* 0x000fe20007ffe0ff */
[----:B------:R-:W-:Y:S01]  /*18e0*/  UIMAD UR11, UR61, UR60, URZ ;  /* 0x0000003c3d0b72a4 */ /* 0x000fe2000f8e023f */
[----:B------:R-:W-:Y:S01]  /*18f0*/  IADD3.X R3, R243, UR40, RZ, P0, !PT ;  /* 0x00000028f3037c10 */ /* 0x000fe200087fe4ff */
[----:B------:R-:W-:Y:S01]  /*1900*/  ULDC UR8, c[0x0][0x398] ;  /* 0x0000e60000087ab9 */ /* 0x000fe20000000800 */
[----:B------:R-:W-:Y:S01]  /*1910*/  UIADD3 UR42, UR14, UR21, URZ ;  /* 0x000000150e2a7290 */ /* 0x000fe2000fffe03f */
[----:B------:R-:W-:Y:S01]  /*1920*/  IADD3 R12, P0, R31, UR14, RZ ;  /* 0x0000000e1f0c7c10 */ /* 0x000fe2000ff1e0ff */
[----:B------:R-:W-:Y:S01]  /*1930*/  UIADD3 UR5, UR5, -UR8, URZ ;  /* 0x8000000805057290 */ /* 0x000fe2000fffe03f */
[----:B------:R3:W-:Y:S01]  /*1940*/  STL [R1], R30 ;  /* 0x0000001e01007387 */ /* 0x0007e20000100800 */
[----:B------:R-:W-:Y:S01]  /*1950*/  USHF.L.U32 UR10, UR11, 0x6, URZ ;  /* 0x000000060b0a7899 */ /* 0x000fe2000800063f */
[----:B------:R-:W-:Y:S01]  /*1960*/  IADD3.X R13, R25, UR16, RZ, P0, !PT ;  /* 0x00000010190d7c10 */ /* 0x000fe200087fe4ff */
[----:B------:R-:W-:Y:S01]  /*1970*/  USHF.R.S32.HI UR21, URZ, 0x1f, UR5 ;  /* 0x0000001f3f157899 */ /* 0x000fe20008011405 */
[----:B------:R-:W-:Y:S01]  /*1980*/  IMAD.WIDE.U32 R6, R12, UR22, R242 ;  /* 0x000000160c067c25 */ /* 0x000fe2000f8e00f2 */
[----:B------:R-:W-:Y:S01]  /*1990*/  UIADD3 UR15, UP2, UP1, UR34, UR10, UR49 ;  /* 0x0000000a220f7290 */ /* 0x000fe2000f95e031 */
[----:B------:R-:W-:Y:S01]  /*19a0*/  BSSY B1, `(.L_x_911) ;  /* 0x0000a1c000017945 */ /* 0x000fe20003800000 */
[----:B------:R-:W-:Y:S01]  /*19b0*/  USHF.R.S32.HI UR10, URZ, 0x1f, UR10 ;  /* 0x0000001f3f0a7899 */ /* 0x000fe2000801140a */
[----:B------:R-:W-:Y:S01]  /*19c0*/  IMAD R5, R13, UR22, RZ ;  /* 0x000000160d057c24 */ /* 0x000fe2000f8e02ff */
[----:B------:R-:W-:Y:S01]  /*19d0*/  ULEA.HI UR21, UR21, UR5, URZ, 0x6 ;  /* 0x0000000515157291 */ /* 0x000fe2000f8f303f */
[----:B------:R-:W-:Y:S01]  /*19e0*/  IADD3 R6, P2, R6, UR41, RZ ;  /* 0x0000002906067c10 */ /* 0x000fe2000ff5e0ff */
[----:B------:R-:W-:Y:S01]  /*19f0*/  UIADD3.X UR10, UR50, UR10, UR52, UP2, UP1 ;  /* 0x0000000a320a7290 */ /* 0x000fe200097e2434 */
[C---:B--2---:R-:W-:Y:S01]  /*1a00*/  IMAD R0, R8.reuse, UR16, RZ ;  /* 0x0000001008007c24 */ /* 0x044fe2000f8e02ff */
[----:B------:R-:W-:Y:S01]  /*1a10*/  UIADD3 UR15, UP2, UP1, UR53, UR15, UR54 ;  /* 0x0000000f350f7290 */ /* 0x000fe2000f95e036 */
[----:B------:R-:W-:Y:S01]  /*1a20*/  IMAD.WIDE.U32 R2, R8, UR14, R2 ;  /* 0x0000000e08027c25 */ /* 0x000fe2000f8e0002 */
[----:B------:R-:W-:-:S02]  /*1a30*/  USHF.R.S32.HI UR21, URZ, 0x6, UR21 ;  /* 0x000000063f157899 */ /* 0x000fc40008011415 */
[----:B------:R-:W-:Y:S01]  /*1a40*/  UIADD3.X UR10, UR51, UR10, UR48, UP2, UP1 ;  /* 0x0000000a330a7290 */ /* 0x000fe200097e2430 */
[----:B------:R-:W-:Y:S01]  /*1a50*/  IMAD R0, R9, UR14, R0 ;  /* 0x0000000e09007c24 */ /* 0x000fe2000f8e0200 */
[----:B-1----:R-:W-:Y:S01]  /*1a60*/  SHF.R.S32.HI R27, RZ, 0x1f, R26 ;  /* 0x0000001fff1b7819 */ /* 0x002fe2000001141a */
[----:B------:R-:W-:Y:S01]  /*1a70*/  UISETP.LT.AND UP1, UPT, URZ, UR21, UPT ;  /* 0x000000153f00728c */ /* 0x000fe2000bf21270 */
[----:B------:R-:W-:Y:S01]  /*1a80*/  IMAD R18, R12, UR23, R5 ;  /* 0x000000170c127c24 */ /* 0x000fe2000f8e0205 */
[----:B------:R-:W-:Y:S01]  /*1a90*/  USHF.R.S32.HI UR43, URZ, 0x1f, UR55 ;  /* 0x0000001f3f2b7899 */ /* 0x000fe20008011437 */
[----:B------:R-:W-:Y:S01]  /*1aa0*/  LEA.HI R4, R27, R26, RZ, 0x5 ;  /* 0x0000001a1b047211 */ /* 0x000fe200078f28ff */
[----:B------:R-:W-:Y:S01]  /*1ab0*/  IMAD.IADD R3, R3, 0x1, R0 ;  /* 0x0000000103037824 */ /* 0x000fe200078e0200 */
[----:B------:R-:W-:Y:S01]  /*1ac0*/  ULDC.64 UR26, c[0x0][0x428] ;  /* 0x00010a00001a7ab9 */ /* 0x000fe20000000a00 */
[----:B------:R-:W-:Y:S01]  /*1ad0*/  USEL UR21, URZ, UR21, !UP1 ;  /* 0x000000153f157287 */ /* 0x000fe2000c800000 */
[----:B------:R-:W-:Y:S01]  /*1ae0*/  LOP3.LUT R0, R4, 0xffffffe0, RZ, 0xc0, !PT ;  /* 0xffffffe004007812 */ /* 0x000fe200078ec0ff */
[----:B------:R-:W-:Y:S01]  /*1af0*/  UIMAD UR30, UR43, UR26, URZ ;  /* 0x0000001a2b1e72a4 */ /* 0x000fe2000f8e023f */
[----:B------:R-:W-:Y:S01]  /*1b00*/  SHF.R.S32.HI R4, RZ, 0x5, R4 ;  /* 0x00000005ff047819 */ /* 0x000fe20000011404 */
[----:B------:R-:W-:Y:S01]  /*1b10*/  IMAD.U32 R15, RZ, RZ, UR26 ;  /* 0x0000001aff0f7e24 */ /* 0x000fe2000f8e00ff */
[----:B------:R-:W-:Y:S01]  /*1b20*/  ULDC.64 UR28, c[0x0][0x400] ;  /* 0x00010000001c7ab9 */ /* 0x000fe20000000a00 */
[----:B------:R-:W-:Y:S01]  /*1b30*/  IMAD.IADD R22, R26, 0x1, -R0 ;  /* 0x000000011a167824 */ /* 0x000fe200078e0a00 */
[----:B------:R-:W-:Y:S01]  /*1b40*/  UISETP.GT.AND UP1, UPT, UR46, UR21, UPT ;  /* 0x000000152e00728c */ /* 0x000fe2000bf24270 */
[----:B------:R-:W-:Y:S01]  /*1b50*/  IMAD.WIDE.U32 R2, R15, UR55, R2 ;  /* 0x000000370f027c25 */ /* 0x000fe2000f8e0002 */
[----:B------:R-:W-:Y:S01]  /*1b60*/  UIMAD UR30, UR55, UR27, UR30 ;  /* 0x0000001b371e72a4 */ /* 0x000fe2000f8e021e */
[----:B------:R-:W-:Y:S01]  /*1b70*/  IADD3.X R7, R7, UR38, R18, P2, !PT ;  /* 0x0000002607077c10 */ /* 0x000fe200097fe412 */
[----:B------:R-:W-:Y:S01]  /*1b80*/  ULDC.64 UR52, c[0x0][0x478] ;  /* 0x00011e0000347ab9 */ /* 0x000fe20000000a00 */
[----:B------:R-:W-:Y:S01]  /*1b90*/  IMAD R0, R4, UR11, R22 ;  /* 0x0000000b04007c24 */ /* 0x000fe2000f8e0216 */
[----:B------:R-:W-:Y:S01]  /*1ba0*/  ULDC.64 UR26, c[0x0][0x258] ;  /* 0x00009600001a7ab9 */ /* 0x000fe20000000a00 */
[----:B------:R-:W-:Y:S01]  /*1bb0*/  UIMAD.WIDE UR34, UR35, 0x4, UR52 ;  /* 0x00000004232278a5 */ /* 0x000fe2000f8e0234 */
[----:B------:R-:W-:Y:S01]  /*1bc0*/  IADD3 R5, R3, UR30, RZ ;  /* 0x0000001e03057c10 */ /* 0x000fe2000fffe0ff */
[----:B------:R-:W-:Y:S01]  /*1bd0*/  UIMAD UR14, UR43, UR26, URZ ;  /* 0x0000001a2b0e72a4 */ /* 0x000fe2000f8e023f */
[C---:B------:R-:W-:Y:S01]  /*1be0*/  IADD3 R4, P0, R0.reuse, UR15, RZ ;  /* 0x0000000f00047c10 */ /* 0x040fe2000ff1e0ff */
[----:B------:R-:W-:Y:S01]  /*1bf0*/  IMAD.U32 R17, RZ, RZ, UR26 ;  /* 0x0000001aff117e24 */ /* 0x000fe2000f8e00ff */
[----:B------:R-:W-:Y:S01]  /*1c00*/  ULDC.64 UR44, c[0x0][0x2b0] ;  /* 0x0000ac00002c7ab9 */ /* 0x000fe20000000a00 */
[----:B------:R-:W-:Y:S01]  /*1c10*/  UIMAD UR14, UR55, UR27, UR14 ;  /* 0x0000001b370e72a4 */ /* 0x000fe2000f8e020e */
[----:B------:R-:W-:Y:S01]  /*1c20*/  LEA.HI.X.SX32 R0, R0, UR10, 0x1, P0 ;  /* 0x0000000a00007c11 */ /* 0x000fe200080f0eff */
[----:B------:R-:W-:Y:S01]  /*1c30*/  IMAD.WIDE.U32 R10, R17, UR55, R6 ;  /* 0x00000037110a7c25 */ /* 0x000fe2000f8e0006 */
[C---:B------:R-:W-:Y:S01]  /*1c40*/  LEA R232, P0, R4.reuse, UR28, 0x2 ;  /* 0x0000001c04e87c11 */ /* 0x040fe2000f8010ff */
[----:B------:R-:W-:Y:S01]  /*1c50*/  ULDC.64 UR26, c[0x0][0x210] ;  /* 0x00008400001a7ab9 */ /* 0x000fe20000000a00 */
[----:B------:R-:W-:Y:S01]  /*1c60*/  UIADD3 UR8, UR46, -0x1, URZ ;  /* 0xffffffff2e087890 */ /* 0x000fe2000fffe03f */
[----:B------:R-:W-:Y:S01]  /*1c70*/  VIADD R19, R11, UR14 ;  /* 0x0000000e0b137c36 */ /* 0x000fe20008000000 */
[----:B------:R-:W-:Y:S01]  /*1c80*/  LEA.HI.X R233, R4, UR29, R0, 0x2, P0 ;  /* 0x0000001d04e97c11 */ /* 0x000fe200080f1400 */
[----:B------:R-:W-:Y:S01]  /*1c90*/  IMAD.MOV.U32 R4, RZ, RZ, R2 ;  /* 0x000000ffff047224 */ /* 0x000fe200078e0002 */
[----:B------:R-:W-:Y:S01]  /*1ca0*/  PLOP3.LUT P0, PT, PT, PT, UP1, 0x80, 0x0 ;  /* 0x000000000000781c */ /* 0x000fe20003f0f018 */
[-C--:B------:R-:W-:Y:S01]  /*1cb0*/  IMAD R0, R25, R8.reuse, RZ ;  /* 0x0000000819007224 */ /* 0x080fe200078e02ff */
[----:B------:R-:W-:Y:S01]  /*1cc0*/  ULDC.64 UR28, c[0x0][0x3e0] ;  /* 0x0000f800001c7ab9 */ /* 0x000fe20000000a00 */
[----:B------:R-:W-:Y:S01]  /*1cd0*/  IMAD.WIDE.U32 R4, R31, R8, R4 ;  /* 0x000000081f047225 */ /* 0x000fe200078e0004 */
[----:B------:R-:W-:Y:S01]  /*1ce0*/  LEA R238, P3, R10, UR26, 0x1 ;  /* 0x0000001a0aee7c11 */ /* 0x000fe2000f8608ff */
[----:B------:R-:W-:-:S02]  /*1cf0*/  UIMAD.WIDE UR10, UR42, 0x4, UR44 ;  /* 0x000000042a0a78a5 */ /* 0x000fc4000f8e022c */
[----:B------:R-:W-:Y:S01]  /*1d00*/  IMAD R0, R31, R9, R0 ;  /* 0x000000091f007224 */ /* 0x000fe200078e0200 */
[----:B------:R-:W-:Y:S01]  /*1d10*/  LEA R239, P2, R4, UR28, 0x1 ;  /* 0x0000001c04ef7c11 */ /* 0x000fe2000f8408ff */
[----:B------:R-:W-:Y:S01]  /*1d20*/  UMOV UR16, UR34 ;  /* 0x0000002200107c82 */ /* 0x000fe20008000000 */
[----:B------:R-:W-:Y:S01]  /*1d30*/  UMOV UR15, UR35 ;  /* 0x00000023000f7c82 */ /* 0x000fe20008000000 */
[C---:B------:R-:W-:Y:S01]  /*1d40*/  VIADD R251, R242.reuse, 0x40 ;  /* 0x00000040f2fb7836 */ /* 0x040fe20000000000 */
[----:B------:R-:W-:Y:S01]  /*1d50*/  IADD3 R14, R5, R0, RZ ;  /* 0x00000000050e7210 */ /* 0x000fe20007ffe0ff */
[----:B------:R-:W-:Y:S01]  /*1d60*/  VIADD R252, R242, 0x80 ;  /* 0x00000080f2fc7836 */ /* 0x000fe20000000000 */
[----:B------:R-:W-:Y:S02]  /*1d70*/  LEA.HI.X R240, R10, UR27, R19, 0x1, P3 ;  /* 0x0000001b0af07c11 */ /* 0x000fe400098f0c13 */
[----:B------:R-:W-:Y:S01]  /*1d80*/  LEA.HI.X R241, R4, UR29, R14, 0x1, P2 ;  /* 0x0000001d04f17c11 */ /* 0x000fe200090f0c0e */
[----:B---3--:R-:W-:Y:S06]  /*1d90*/  @P0 BRA `(.L_x_916) ;  /* 0x0000000800740947 */ /* 0x008fec0003800000 */
        /* <DEDUP_REMOVED lines=19> */
.L_x_917:
        /* <DEDUP_REMOVED lines=20> */
.L_x_918:
        /* <DEDUP_REMOVED lines=38> */
.L_x_920:
[----:B------:R-:W-:Y:S05]  /*2270*/  BSYNC B0 ;  /* 0x0000000000007941 */ /* 0x000fea0003800000 */
.L_x_919:
        /* <DEDUP_REMOVED lines=21> */
.L_x_922:
[----:B------:R-:W-:Y:S05]  /*23d0*/  BSYNC B0 ;  /* 0x0000000000007941 */ /* 0x000fea0003800000 */
.L_x_921:
        /* <DEDUP_REMOVED lines=34> */
.L_x_924:
[----:B------:R-:W-:Y:S05]  /*2600*/  BSYNC B0 ;  /* 0x0000000000007941 */ /* 0x000fea0003800000 */
.L_x_923:
        /* <DEDUP_REMOVED lines=22> */
.L_x_916:
        /* <DEDUP_REMOVED lines=58> */
.L_x_927:
[----:B------:R-:W-:Y:S05]  /*2b10*/  BSYNC B0 ;  /* 0x0000000000007941 */ /* 0x000fea0003800000 */
.L_x_926:
        /* <DEDUP_REMOVED lines=10> */
[----:B--2---:R-:W-:Y:S01]  /*2bc0*/  IMAD.WIDE.U32 R6, R8, 0x20, RZ ;  /* 0x0000002008067825 */ /* 0x004fe200078e00ff */
[----:B------:R-:W-:Y:S02]  /*2bd0*/  ISETP.GE.AND P2, PT, R242, UR25, PT ;  /* 0x00000019f2007c0c */ /* 0x000fe4000bf46270 */
[----:B------:R-:W-:Y:S01]  /*2be0*/  ISETP.GE.AND P4, PT, R251, UR25, PT ;  /* 0x00000019fb007c0c */ /* 0x000fe2000bf86270 */
[----:B---3--:R-:W-:Y:S01]  /*2bf0*/  IMAD.SHL.U32 R2, R9, 0x20, RZ ;  /* 0x0000002009027824 */ /* 0x008fe200078e00ff */
        /* <DEDUP_REMOVED lines=33> */
.L_x_929:
[----:B------:R-:W-:Y:S05]  /*2e10*/  BSYNC B0 ;  /* 0x0000000000007941 */ /* 0x000fea0003800000 */
.L_x_928:
        /* <DEDUP_REMOVED lines=20> */
.L_x_931:
[----:B--2---:R-:W2:Y:S01]  /*2f60*/  LDC.64 R6, c[0x0][0x210] ;  /* 0x00008400ff067b82 */ /* 0x004ea20000000a00 */
[----:B---3--:R-:W-:Y:S01]  /*2f70*/  IMAD.U32 R2, RZ, RZ, UR41 ;  /* 0x00000029ff027e24 */ /* 0x008fe2000f8e00ff */
        /* <DEDUP_REMOVED lines=11> */
[----:B--2---:R-:W-:Y:S01]  /*3030*/  IMAD.WIDE R2, R242, 0x2, R6 ;  /* 0x00000002f2027825 */ /* 0x004fe200078e0206 */
        /* <DEDUP_REMOVED lines=36> */
.L_x_932:
[----:B------:R-:W-:Y:S05]  /*3280*/  BSYNC B0 ;  /* 0x0000000000007941 */ /* 0x000fea0003800000 */
.L_x_930:
        /* <DEDUP_REMOVED lines=21> */
.L_x_934:
        /* <DEDUP_REMOVED lines=51> */
.L_x_935:
[----:B------:R-:W-:Y:S05]  /*3710*/  BSYNC B0 ;  /* 0x0000000000007941 */ /* 0x000fea0003800000 */
.L_x_933:
[----:B------:R-:W-:Y:S01]  /*3720*/  UIADD3 UR22, -UR33, UR9, URZ ;  /* 0x0000000921167290 */ /* 0x000fe2000fffe13f */
[----:B--23--:R-:W-:Y:S01]  /*3730*/  IMAD.U32 R2, RZ, RZ, UR12 ;  /* 0x0000000cff027e24 */ /* 0x00cfe2000f8e00ff */
[----:B------:R-:W-:Y:S01]  /*3740*/  USHF.R.S32.HI UR14, URZ, 0x1f, UR33 ;  /* 0x0000001f3f0e7899 */ /* 0x000fe20008011421 */
[----:B------:R-:W-:Y:S01]  /*3750*/  IADD3 R4, R244, 0x8, RZ ;  /* 0x00000008f4047810 */ /* 0x000fe20007ffe0ff */
[----:B------:R-:W-:Y:S01]  /*3760*/  ULDC.64 UR26, c[0x0][0x260] ;  /* 0x00009800001a7ab9 */ /* 0x000fe20000000a00 */
[----:B------:R-:W-:Y:S01]  /*3770*/  IMAD.WIDE.U32 R2, R2, UR33, R242 ;  /* 0x0000002102027c25 */ /* 0x000fe2000f8e00f2 */
[----:B------:R-:W-:Y:S01]  /*3780*/  ISETP.GE.AND P3, PT, R31, UR22, PT ;  /* 0x000000161f007c0c */ /* 0x000fe2000bf66270 */
[----:B------:R-:W-:Y:S01]  /*3790*/  UIMAD UR23, UR14, UR12, URZ ;  /* 0x0000000c0e1772a4 */ /* 0x000fe2000f8e023f */
[----:B------:R-:W-:Y:S01]  /*37a0*/  BSSY B0, `(.L_x_936) ;  /* 0x000003f000007945 */ /* 0x000fe20003800000 */
[----:B------:R-:W-:Y:S02]  /*37b0*/  ISETP.GE.AND P5, PT, R4, UR5, PT ;  /* 0x0000000504007c0c */ /* 0x000fe4000bfa6270 */
[----:B------:R-:W-:Y:S01]  /*37c0*/  UIMAD UR23, UR33, UR13, UR23 ;  /* 0x0000000d211772a4 */ /* 0x000fe2000f8e0217 */
[----:B------:R-:W-:-:S02]  /*37d0*/  IADD3 R2, P1, R2, UR31, RZ ;  /* 0x0000001f02027c10 */ /* 0x000fc4000ff3e0ff */
[----:B------:R-:W-:-:S03]  /*37e0*/  ISETP.GE.AND P6, PT, R244, UR5, PT ;  /* 0x00000005f4007c0c */ /* 0x000fc6000bfc6270 */
        /* <DEDUP_REMOVED lines=30> */
[----:B---3--:R-:W-:Y:S01]  /*39d0*/  IMAD.WIDE R2, R242, 0x2, R18 ;  /* 0x00000002f2027825 */ /* 0x008fe200078e0212 */
[----:B-----5:R-:W-:-:S04]  /*39e0*/  @!P2 LEA R8, P1, R6, R14, 0x1 ;  /* 0x0000000e0608a211 */ /* 0x020fc800078208ff */
        /* <DEDUP_REMOVED lines=26> */
.L_x_937:
[----:B------:R-:W-:Y:S05]  /*3b90*/  BSYNC B0 ;  /* 0x0000000000007941 */ /* 0x000fea0003800000 */
.L_x_936:
        /* <DEDUP_REMOVED lines=12> */
[----:B-1-3--:R-:W-:Y:S01]  /*3c60*/  IMAD.U32 R2, RZ, RZ, UR31 ;  /* 0x0000001fff027e24 */ /* 0x00afe2000f8e00ff */
        /* <DEDUP_REMOVED lines=46> */
.L_x_939:
[----:B------:R-:W-:Y:S05]  /*3f50*/  BSYNC B0 ;  /* 0x0000000000007941 */ /* 0x000fea0003800000 */
.L_x_938:
        /* <DEDUP_REMOVED lines=64> */
.L_x_941:
[----:B------:R-:W-:Y:S05]  /*4360*/  BSYNC B0 ;  /* 0x0000000000007941 */ /* 0x000fea0003800000 */
.L_x_940:
        /* <DEDUP_REMOVED lines=56> */
.L_x_943:
[----:B------:R-:W-:Y:S05]  /*46f0*/  BSYNC B0 ;  /* 0x0000000000007941 */ /* 0x000fea0003800000 */
.L_x_942:
[----:B------:R-:W-:Y:S01]  /*4700*/  ULDC.64 UR18, c[0x0][0x3c8] ;  /* 0x0000f20000127ab9 */ /* 0x000fe20000000a00 */
[----:B------:R-:W-:Y:S01]  /*4710*/  USHF.R.S32.HI UR12, URZ, 0x1f, UR55 ;  /* 0x0000001f3f0c7899 */ /* 0x000fe20008011437 */
[----:B-1----:R-:W1:Y:S01]  /*4720*/  LDC.64 R10, c[0x0][0x3b8] ;  /* 0x0000ee00ff0a7b82 */ /* 0x002e620000000a00 */
[----:B------:R-:W-:Y:S01]  /*4730*/  UISETP.NE.U32.AND UP1, UPT, UR18, URZ, UPT ;  /* 0x0000003f1200728c */ /* 0x000fe2000bf25070 */
[----:B---3--:R-:W3:Y:S01]  /*4740*/  S2R R7, SR_TID.X ;  /* 0x0000000000077919 */ /* 0x008ee20000002100 */
[----:B------:R-:W-:Y:S02]  /*4750*/  IMAD.MOV.U32 R247, RZ, RZ, 0x7f800000 ;  /* 0x7f800000fff77424 */ /* 0x000fe400078e00ff */
[----:B------:R-:W-:Y:S01]  /*4760*/  IMAD.MOV.U32 R248, RZ, RZ, 0x7f800000 ;  /* 0x7f800000fff87424 */ /* 0x000fe200078e00ff */
[----:B------:R-:W-:Y:S01]  /*4770*/  UISETP.NE.AND.EX UP1, UPT, UR19, URZ, UPT, UP1 ;  /* 0x0000003f1300728c */ /* 0x000fe2000bf25310 */
[----:B------:R-:W2:Y:S01]  /*4780*/  S2R R9, SR_TID.X ;  /* 0x0000000000097919 */ /* 0x000ea20000002100 */
[----:B------:R-:W-:Y:S01]  /*4790*/  LEA.HI R0, R27, R26, RZ, 0x4 ;  /* 0x0000001a1b007211 */ /* 0x000fe200078f20ff */
[----:B------:R-:W-:Y:S01]  /*47a0*/  ULDC UR25, c[0x0][0x2d0] ;  /* 0x0000b40000197ab9 */ /* 0x000fe20000000800 */
[----:B------:R-:W-:Y:S01]  /*47b0*/  ULDC UR38, c[0x0][0x2dc] ;  /* 0x0000b70000267ab9 */ /* 0x000fe20000000800 */
[----:B------:R-:W0:Y:S01]  /*47c0*/  LDGDEPBAR ;  /* 0x00000000000079af */ /* 0x000e220000000000 */
[----:B------:R-:W-:-:S05]  /*47d0*/  PLOP3.LUT P3, PT, PT, PT, UP1, 0x80, 0x0 ;  /* 0x000000000000781c */ /* 0x000fca0003f6f018 */
[----:B------:R-:W-:Y:S01]  /*47e0*/  @UP1 ULDC.64 UR22, c[0x0][0x3d0] ;  /* 0x0000f40000161ab9 */ /* 0x000fe20000000a00 */
[----:B------:R-:W-:Y:S01]  /*47f0*/  @UP1 UMOV UR13, UR12 ;  /* 0x0000000c000d1c82 */ /* 0x000fe20008000000 */
[----:B------:R-:W-:Y:S01]  /*4800*/  @UP1 UIMAD UR5, UR56, UR22, URZ ;  /* 0x00000016380512a4 */ /* 0x000fe2000f8e023f */
[----:B------:R-:W-:Y:S02]  /*4810*/  @UP1 UMOV UR12, UR55 ;  /* 0x00000037000c1c82 */ /* 0x000fe40008000000 */
[----:B------:R-:W-:Y:S01]  /*4820*/  @UP1 UIMAD.WIDE.U32 UR12, UR47, UR22, UR12 ;  /* 0x000000162f0c12a5 */ /* 0x000fe2000f8e000c */
[----:B-1----:R-:W4:Y:S01]  /*4830*/  LDG.E.64 R4, desc[UR6][R10.64+0x8] ;  /* 0x000008060a047981 */ /* 0x002f22000c1e1b00 */
[----:B------:R-:W-:Y:S02]  /*4840*/  @UP1 UIMAD UR5, UR47, UR23, UR5 ;  /* 0x000000172f0512a4 */ /* 0x000fe4000f8e0205 */
[----:B------:R-:W-:Y:S02]  /*4850*/  @UP1 ULEA UR18, UP0, UR12, UR18, 0x2 ;  /* 0x000000120c121291 */ /* 0x000fe4000f80103f */
[----:B------:R-:W-:-:S04]  /*4860*/  @UP1 UIADD3 UR5, UR13, UR5, URZ ;  /* 0x000000050d051290 */ /* 0x000fc8000fffe03f */
[----:B------:R-:W-:Y:S01]  /*4870*/  @UP1 ULEA.HI.X UR19, UR12, UR19, UR5, 0x2, UP0 ;  /* 0x000000130c131291 */ /* 0x000fe200080f1405 */
[----:B------:R-:W-:Y:S01]  /*4880*/  IMAD.U32 R2, RZ, RZ, UR18 ;  /* 0x00000012ff027e24 */ /* 0x000fe2000f8e00ff */
[----:B------:R-:W-:Y:S01]  /*4890*/  LOP3.LUT R0, R0, 0xfffffff0, RZ, 0xc0, !PT ;  /* 0xfffffff000007812 */ /* 0x000fe200078ec0ff */
[----:B------:R-:W-:Y:S01]  /*48a0*/  @UP1 ULDC UR5, c[0x0][0x2e8] ;  /* 0x0000ba0000051ab9 */ /* 0x000fe20000000800 */
[----:B---3--:R-:W-:Y:S01]  /*48b0*/  SHF.R.S32.HI R7, RZ, 0x1f, R7 ;  /* 0x0000001fff077819 */ /* 0x008fe20000011407 */
[----:B------:R-:W-:Y:S02]  /*48c0*/  IMAD.MOV.U32 R225, RZ, RZ, 0x20 ;  /* 0x00000020ffe17424 */ /* 0x000fe400078e00ff */
[----:B------:R-:W-:Y:S01]  /*48d0*/  IMAD.MOV.U32 R224, RZ, RZ, 0x40 ;  /* 0x00000040ffe07424 */ /* 0x000fe200078e00ff */
[----:B------:R-:W-:Y:S01]  /*48e0*/  CS2R R190, SRZ ;  /* 0x0000000000be7805 */ /* 0x000fe2000001ff00 */
[----:B------:R-:W-:Y:S01]  /*48f0*/  IMAD.U32 R3, RZ, RZ, UR19 ;  /* 0x00000013ff037e24 */ /* 0x000fe2000f8e00ff */
[----:B------:R-:W-:Y:S01]  /*4900*/  CS2R R188, SRZ ;  /* 0x0000000000bc7805 */ /* 0x000fe2000001ff00 */
[----:B------:R-:W3:Y:S01]  /*4910*/  LDG.E.64 R10, desc[UR6][R10.64] ;  /* 0x000000060a0a7981 */ /* 0x000ee2000c1e1b00 */
[----:B------:R-:W-:Y:S01]  /*4920*/  IMAD.IADD R0, R26, 0x1, -R0 ;  /* 0x000000011a007824 */ /* 0x000fe200078e0a00 */
[----:B--2---:R-:W-:Y:S01]  /*4930*/  LEA.HI R7, R7, R9, RZ, 0x7 ;  /* 0x0000000907077211 */ /* 0x004fe200078f38ff */
[----:B------:R-:W1:Y:S01]  /*4940*/  @P3 MUFU.RCP R6, UR5 ;  /* 0x0000000500063d08 */ /* 0x000e620008001000 */
[----:B------:R2:W1:Y:S01]  /*4950*/  @P3 LDG.E R8, desc[UR6][R2.64] ;  /* 0x0000000602083981 */ /* 0x000462000c1e1900 */
[----:B------:R-:W-:Y:S01]  /*4960*/  IMAD.MOV.U32 R237, RZ, RZ, R234 ;  /* 0x000000ffffed7224 */ /* 0x000fe200078e00ea */
        /* <DEDUP_REMOVED lines=22> */
[----:B------:R-:W-:Y:S01]  /*4ad0*/  CS2R R142, SRZ ;  /* 0x00000000008e7805 */ /* 0x000fe2000001ff00 */
[----:B--2---:R-:W-:Y:S01]  /*4ae0*/  IMAD.MOV.U32 R2, RZ, RZ, 0x4 ;  /* 0x00000004ff027424 */ /* 0x004fe200078e00ff */
[----:B------:R-:W-:Y:S02]  /*4af0*/  CS2R R140, SRZ ;  /* 0x00000000008c7805 */ /* 0x000fe4000001ff00 */
[----:B------:R-:W-:-:S02]  /*4b00*/  CS2R R146, SRZ ;  /* 0x0000000000927805 */ /* 0x000fc4000001ff00 */
[----:B------:R-:W-:Y:S01]  /*4b10*/  CS2R R144, SRZ ;  /* 0x0000000000907805 */ /* 0x000fe2000001ff00 */
[----:B------:R-:W-:Y:S01]  /*4b20*/  IMAD.WIDE R2, R244, R2, UR10 ;  /* 0x0000000af4027e25 */ /* 0x000fe2000f8e0202 */
[----:B------:R-:W-:Y:S02]  /*4b30*/  CS2R R138, SRZ ;  /* 0x00000000008a7805 */ /* 0x000fe4000001ff00 */
[----:B------:R-:W-:Y:S02]  /*4b40*/  CS2R R136, SRZ ;  /* 0x0000000000887805 */ /* 0x000fe4000001ff00 */
[----:B------:R-:W-:Y:S02]  /*4b50*/  CS2R R134, SRZ ;  /* 0x0000000000867805 */ /* 0x000fe4000001ff00 */
        /* <DEDUP_REMOVED lines=30> */
[----:B--2---:R-:W2:Y:S01]  /*4d40*/  S2R R3, SR_TID.X ;  /* 0x0000000000037919 */ /* 0x004ea20000002100 */
[----:B------:R-:W-:Y:S02]  /*4d50*/  SHF.R.S32.HI R2, RZ, 0x1f, R0 ;  /* 0x0000001fff027819 */ /* 0x000fe40000011400 */
[----:B------:R-:W-:Y:S02]  /*4d60*/  CS2R R32, SRZ ;  /* 0x0000000000207805 */ /* 0x000fe4000001ff00 */
[----:B------:R-:W-:Y:S02]  /*4d70*/  SHF.R.S32.HI R7, RZ, 0x7, R7 ;  /* 0x00000007ff077819 */ /* 0x000fe40000011407 */
[----:B------:R-:W-:-:S02]  /*4d80*/  CS2R R24, SRZ ;  /* 0x0000000000187805 */ /* 0x000fc4000001ff00 */
[----:B------:R-:W-:Y:S01]  /*4d90*/  LEA.HI R2, R2, R0, RZ, 0x3 ;  /* 0x0000000002027211 */ /* 0x000fe200078f18ff */
[----:B------:R-:W-:Y:S01]  /*4da0*/  UIMAD UR5, UR47, UR60, UR55 ;  /* 0x0000003c2f0572a4 */ /* 0x000fe2000f8e0237 */
[----:B------:R-:W-:Y:S02]  /*4db0*/  IMAD.SHL.U32 R7, R7, 0x20, RZ ;  /* 0x0000002007077824 */ /* 0x000fe400078e00ff */
[----:B------:R-:W-:Y:S01]  /*4dc0*/  LOP3.LUT R2, R2, 0xfffffff8, RZ, 0xc0, !PT ;  /* 0xfffffff802027812 */ /* 0x000fe200078ec0ff */
[----:B------:R-:W-:Y:S01]  /*4dd0*/  USHF.L.U32 UR5, UR5, 0x5, URZ ;  /* 0x0000000505057899 */ /* 0x000fe2000800063f */
[----:B------:R-:W-:Y:S01]  /*4de0*/  CS2R R20, SRZ ;  /* 0x0000000000147805 */ /* 0x000fe2000001ff00 */
[----:B------:R-:W-:Y:S01]  /*4df0*/  ULDC.U8 UR19, c[0x0][0x388] ;  /* 0x0000e20000137ab9 */ /* 0x000fe20000000000 */
[----:B------:R-:W-:Y:S01]  /*4e00*/  ULDC UR18, c[0x0][0x2ec] ;  /* 0x0000bb0000127ab9 */ /* 0x000fe20000000800 */
[----:B------:R-:W-:Y:S01]  /*4e10*/  IMAD.IADD R2, R0, 0x1, -R2 ;  /* 0x0000000100027824 */ /* 0x000fe200078e0a02 */
[----:B------:R-:W-:-:S04]  /*4e20*/  USHF.R.S32.HI UR12, URZ, 0x1f, UR5 ;  /* 0x0000001f3f0c7899 */ /* 0x000fc80008011405 */
[----:B------:R-:W-:Y:S02]  /*4e30*/  R2P PR, R2, 0x6 ;  /* 0x0000000602007804 */ /* 0x000fe40000000000 */
[----:B------:R-:W-:Y:S01]  /*4e40*/  SHF.R.S32.HI R2, RZ, 0x1f, R22 ;  /* 0x0000001fff027819 */ /* 0x000fe20000011416 */
[----:B--2---:R-:W-:-:S05]  /*4e50*/  IMAD.SHL.U32 R3, R3, 0x2, RZ ;  /* 0x0000000203037824 */ /* 0x004fca00078e00ff */
[----:B------:R-:W-:Y:S01]  /*4e60*/  LOP3.LUT R7, R7, 0x6, R3, 0xf8, !PT ;  /* 0x0000000607077812 */ /* 0x000fe200078ef803 */
[----:B------:R-:W-:-:S04]  /*4e70*/  IMAD.U32 R3, RZ, RZ, UR20 ;  /* 0x00000014ff037e24 */ /* 0x000fc8000f8e00ff */
[----:B------:R-:W-:-:S05]  /*4e80*/  IMAD R12, R3, 0x40, R7 ;  /* 0x00000040030c7824 */ /* 0x000fca00078e0207 */
[----:B------:R-:W-:Y:S01]  /*4e90*/  STL [R1+0x4], R12 ;  /* 0x0000040c01007387 */ /* 0x000fe20000100800 */
[C---:B------:R-:W-:Y:S02]  /*4ea0*/  VIADD R9, R12.reuse, 0x18 ;  /* 0x000000180c097836 */ /* 0x040fe40000000000 */
[----:B------:R-:W-:Y:S01]  /*4eb0*/  VIADD R7, R12, 0x10 ;  /* 0x000000100c077836 */ /* 0x000fe20000000000 */
[----:B------:R-:W-:Y:S02]  /*4ec0*/  SEL R225, R225, 0xffffffe0, !P1 ;  /* 0xffffffe0e1e17807 */ /* 0x000fe40004800000 */
[----:B------:R-:W-:-:S03]  /*4ed0*/  SEL R224, R224, 0xffffffc0, !P2 ;  /* 0xffffffc0e0e07807 */ /* 0x000fc60005000000 */
[C---:B------:R-:W-:Y:S01]  /*4ee0*/  IMAD.IADD R227, R226.reuse, 0x1, R225 ;  /* 0x00000001e2e37824 */ /* 0x040fe200078e02e1 */
[----:B------:R-:W-:Y:S01]  /*4ef0*/  CS2R R26, SRZ ;  /* 0x00000000001a7805 */ /* 0x000fe2000001ff00 */
[----:B------:R-:W-:Y:S02]  /*4f00*/  IMAD.IADD R228, R226, 0x1, R224 ;  /* 0x00000001e2e47824 */ /* 0x000fe400078e02e0 */
[----:B------:R-:W-:Y:S01]  /*4f10*/  IMAD.IADD R229, R224, 0x1, R227 ;  /* 0x00000001e0e57824 */ /* 0x000fe200078e02e3 */
[----:B----4-:R-:W-:Y:S01]  /*4f20*/  IADD3 R3, P5, P4, R4, UR5, R22 ;  /* 0x0000000504037c10 */ /* 0x010fe2000fcbe016 */
[----:B------:R-:W-:Y:S02]  /*4f30*/  VIADD R4, R12, 0x1 ;  /* 0x000000010c047836 */ /* 0x000fe40000000000 */
[----:B-1----:R-:W-:-:S05]  /*4f40*/  @P3 FMUL.FTZ R0, R8, R6 ;  /* 0x0000000608003220 */ /* 0x002fca0000410000 */
[----:B------:R-:W-:Y:S02]  /*4f50*/  @P3 R2UR UR13, R0 ;  /* 0x00000000000d32ca */ /* 0x000fe400000e0000 */
[----:B------:R-:W-:Y:S02]  /*4f60*/  IADD3.X R0, R5, UR12, R2, P5, P4 ;  /* 0x0000000c05007c10 */ /* 0x000fe4000afe8402 */
[----:B---3--:R-:W-:-:S03]  /*4f70*/  R2UR UR23, R10 ;  /* 0x000000000a1772ca */ /* 0x008fc600000e0000 */
[----:B------:R1:W-:Y:S01]  /*4f80*/  STL [R1+0x54], R0 ;  /* 0x0000540001007387 */ /* 0x0003e20000100800 */
[----:B------:R-:W-:Y:S02]  /*4f90*/  VIADD R10, R12, 0x19 ;  /* 0x000000190c0a7836 */ /* 0x000fe40000000000 */
[----:B------:R-:W-:Y:S02]  /*4fa0*/  VIADD R2, R230, 0x4000 ;  /* 0x00004000e6027836 */ /* 0x000fe40000000000 */
[C---:B------:R-:W-:Y:S01]  /*4fb0*/  VIADD R8, R12.reuse, 0x11 ;  /* 0x000000110c087836 */ /* 0x040fe20000000000 */
[----:B------:R-:W-:Y:S01]  /*4fc0*/  STL [R1+0x28], R10 ;  /* 0x0000280a01007387 */ /* 0x000fe20000100800 */
[C---:B------:R-:W-:Y:S02]  /*4fd0*/  VIADD R6, R12.reuse, 0x9 ;  /* 0x000000090c067836 */ /* 0x040fe40000000000 */
[----:B------:R-:W-:Y:S01]  /*4fe0*/  VIADD R5, R12, 0x8 ;  /* 0x000000080c057836 */ /* 0x000fe20000000000 */
[----:B------:R-:W-:Y:S01]  /*4ff0*/  STL [R1+0x24], R9 ;  /* 0x0000240901007387 */ /* 0x000fe20000100800 */
[----:B------:R-:W-:-:S03]  /*5000*/  SEL R2, R2, R230, !P0 ;  /* 0x000000e602027207 */ /* 0x000fc60004000000 */
[----:B------:R-:W-:Y:S01]  /*5010*/  STL [R1+0x20], R8 ;  /* 0x0000200801007387 */ /* 0x000fe20000100800 */
[----:B-1----:R-:W-:-:S05]  /*5020*/  VIADD R0, R231, 0x4000 ;  /* 0x00004000e7007836 */ /* 0x002fca0000000000 */
[----:B------:R-:W-:Y:S01]  /*5030*/  SEL R0, R0, R231, !P0 ;  /* 0x000000e700007207 */ /* 0x000fe20004000000 */
[----:B------:R-:W-:Y:S03]  /*5040*/  STL [R1+0x14], R7 ;  /* 0x0000140701007387 */ /* 0x000fe60000100800 */
[----:B------:R-:W-:Y:S02]  /*5050*/  LEA R216, R0, UR4, 0x1 ;  /* 0x0000000400d87c11 */ /* 0x000fe4000f8e08ff */
[----:B------:R-:W-:Y:S01]  /*5060*/  I2FP.F32.S32 R0, R12 ;  /* 0x0000000c00007245 */ /* 0x000fe20000201400 */
[----:B------:R-:W-:Y:S01]  /*5070*/  STL [R1+0x10], R6 ;  /* 0x0000100601007387 */ /* 0x000fe20000100800 */
[----:B------:R-:W-:-:S03]  /*5080*/  LEA R221, R2, UR4, 0x1 ;  /* 0x0000000402dd7c11 */ /* 0x000fc6000f8e08ff */
[----:B------:R-:W-:Y:S01]  /*5090*/  STL [R1+0xc], R5 ;  /* 0x00000c0501007387 */ /* 0x000fe20000100800 */
[----:B------:R-:W-:-:S03]  /*50a0*/  I2FP.F32.S32 R2, R10 ;  /* 0x0000000a00027245 */ /* 0x000fc60000201400 */
[----:B------:R-:W-:Y:S04]  /*50b0*/  STL [R1+0x8], R4 ;  /* 0x0000080401007387 */ /* 0x000fe80000100800 */
[----:B------:R1:W-:Y:S04]  /*50c0*/  STL [R1+0x30], R0 ;  /* 0x0000300001007387 */ /* 0x0003e80000100800 */
[----:B------:R2:W-:Y:S01]  /*50d0*/  STL [R1+0x48], R2 ;  /* 0x0000480201007387 */ /* 0x0005e20000100800 */
[----:B-1----:R-:W-:Y:S02]  /*50e0*/  I2FP.F32.S32 R0, R9 ;  /* 0x0000000900007245 */ /* 0x002fe40000201400 */
[----:B--2---:R-:W-:-:S03]  /*50f0*/  I2FP.F32.S32 R2, R8 ;  /* 0x0000000800027245 */ /* 0x004fc60000201400 */
[----:B------:R1:W-:Y:S04]  /*5100*/  STL [R1+0x44], R0 ;  /* 0x0000440001007387 */ /* 0x0003e80000100800 */
[----:B------:R2:W-:Y:S01]  /*5110*/  STL [R1+0x40], R2 ;  /* 0x0000400201007387 */ /* 0x0005e20000100800 */
[----:B-1----:R-:W-:Y:S02]  /*5120*/  I2FP.F32.S32 R0, R7 ;  /* 0x0000000700007245 */ /* 0x002fe40000201400 */
[----:B--2---:R-:W-:-:S03]  /*5130*/  I2FP.F32.S32 R2, R6 ;  /* 0x0000000600027245 */ /* 0x004fc60000201400 */
[----:B------:R1:W-:Y:S04]  /*5140*/  STL [R1+0x3c], R0 ;  /* 0x00003c0001007387 */ /* 0x0003e80000100800 */
[----:B------:R2:W-:Y:S01]  /*5150*/  STL [R1+0x38], R2 ;  /* 0x0000380201007387 */ /* 0x0005e20000100800 */
[----:B-1----:R-:W-:-:S05]  /*5160*/  I2FP.F32.S32 R0, R5 ;  /* 0x0000000500007245 */ /* 0x002fca0000201400 */
[----:B------:R1:W-:Y:S01]  /*5170*/  STL [R1+0x34], R0 ;  /* 0x0000340001007387 */ /* 0x0003e20000100800 */
[----:B--2---:R-:W-:Y:S01]  /*5180*/  IMAD.WIDE.U32 R2, R3, -0x2daee0ad, RZ ;  /* 0xd2511f5303027825 */ /* 0x004fe200078e00ff */
[----:B------:R-:W-:Y:S02]  /*5190*/  R2UR UR22, R11 ;  /* 0x000000000b1672ca */ /* 0x000fe400000e0000 */
[----:B-1----:R-:W-:-:S05]  /*51a0*/  I2FP.F32.S32 R0, R4 ;  /* 0x0000000400007245 */ /* 0x002fca0000201400 */
[----:B------:R1:W-:Y:S04]  /*51b0*/  STL [R1+0x2c], R0 ;  /* 0x00002c0001007387 */ /* 0x0003e80000100800 */
[----:B------:R1:W-:Y:S01]  /*51c0*/  STL.64 [R1+0x18], R2 ;  /* 0x0000180201007387 */ /* 0x0003e20000100a00 */
[----:B------:R-:W-:Y:S01]  /*51d0*/  CS2R R22, SRZ ;  /* 0x0000000000167805 */ /* 0x000fe2000001ff00 */
[----:B------:R-:W-:Y:S01]  /*51e0*/  UMOV UR5, URZ ;  /* 0x0000003f00057c82 */ /* 0x000fe20008000000 */
[----:B------:R-:W-:Y:S02]  /*51f0*/  UIADD3 UR37, UR22, 0x646e171e, URZ ;  /* 0x646e171e16257890 */ /* 0x000fe4000fffe03f */
[----:B------:R-:W-:Y:S02]  /*5200*/  UIADD3 UR36, UR23, -0x4ab325aa, URZ ;  /* 0xb54cda5617247890 */ /* 0x000fe4000fffe03f */
[----:B------:R-:W-:-:S02]  /*5210*/  UIADD3 UR35, UR22, -0x56f99767, URZ ;  /* 0xa906689916237890 */ /* 0x000fc4000fffe03f */
[----:B------:R-:W-:Y:S02]  /*5220*/  UIADD3 UR34, UR23, 0x1715609d, URZ ;  /* 0x1715609d17227890 */ /* 0x000fe4000fffe03f */
[----:B------:R-:W-:Y:S02]  /*5230*/  UIADD3 UR33, UR22, -0x126145ec, URZ ;  /* 0xed9eba1416217890 */ /* 0x000fe4000fffe03f */
[----:B------:R-:W-:Y:S02]  /*5240*/  UIADD3 UR32, UR23, 0x78dde6e4, URZ ;  /* 0x78dde6e417207890 */ /* 0x000fe4000fffe03f */
[----:B------:R-:W-:Y:S02]  /*5250*/  UIADD3 UR31, UR22, 0x32370b8f, URZ ;  /* 0x32370b8f161f7890 */ /* 0x000fe4000fffe03f */
[----:B------:R-:W-:Y:S02]  /*5260*/  UIADD3 UR30, UR23, -0x255992d5, URZ ;  /* 0xdaa66d2b171e7890 */ /* 0x000fe4000fffe03f */
[----:B------:R-:W-:-:S02]  /*5270*/  UIADD3 UR29, UR22, 0x76cf5d0a, URZ ;  /* 0x76cf5d0a161d7890 */ /* 0x000fc4000fffe03f */
[----:B------:R-:W-:Y:S02]  /*5280*/  UIADD3 UR28, UR23, 0x3c6ef372, URZ ;  /* 0x3c6ef372171c7890 */ /* 0x000fe4000fffe03f */
[----:B------:R-:W-:Y:S02]  /*5290*/  UIADD3 UR27, UR22, -0x4498517b, URZ ;  /* 0xbb67ae85161b7890 */ /* 0x000fe4000fffe03f */
[----:B------:R-:W-:Y:S01]  /*52a0*/  UIADD3 UR26, UR23, -0x61c88647, URZ ;  /* 0x9e3779b9171a7890 */ /* 0x000fe2000fffe03f */
[----:B------:R-:W-:-:S11]  /*52b0*/  @UP1 UMOV UR5, UR13 ;  /* 0x0000000d00051c82 */ /* 0x000fd60008000000 */
.L_x_946:
[----:B------:R-:W0:Y:S01]  /*52c0*/  LDGDEPBAR ;  /* 0x00000000000079af */ /* 0x000e220000000000 */
[C---:B-1----:R-:W-:Y:S01]  /*52d0*/  IMAD.IADD R3, R221.reuse, 0x1, R225 ;  /* 0x00000001dd037824 */ /* 0x042fe200078e02e1 */
[----:B------:R-:W-:Y:S01]  /*52e0*/  USHF.L.U32 UR12, UR20, 0x6, URZ ;  /* 0x00000006140c7899 */ /* 0x000fe2000800063f */
[--C-:B------:R-:W-:Y:S01]  /*52f0*/  IMAD.IADD R2, R221, 0x1, R224.reuse ;  /* 0x00000001dd027824 */ /* 0x100fe200078e02e0 */
[----:B------:R-:W2:Y:S01]  /*5300*/  LDL R117, [R1+0x58] ;  /* 0x0000580001757983 */ /* 0x000ea20000100800 */
[----:B------:R-:W-:Y:S01]  /*5310*/  IMAD.IADD R0, R3, 0x1, R224 ;  /* 0x0000000103007824 */ /* 0x000fe200078e02e0 */
[----:B------:R-:W-:Y:S01]  /*5320*/  UIADD3 UR14, UR17, 0x40, UR12 ;  /* 0x00000040110e7890 */ /* 0x000fe2000fffe00c */
[----:B-----5:R-:W-:Y:S01]  /*5330*/  FSETP.NEU.FTZ.AND P1, PT, R247, -INF , PT ;  /* 0xff800000f700780b */ /* 0x020fe20003f3d000 */
[----:B------:R-:W3:Y:S01]  /*5340*/  LDL R114, [R1+0x54] ;  /* 0x0000540001727983 */ /* 0x000ee20000100800 */
[----:B------:R-:W-:Y:S01]  /*5350*/  USHF.L.U32 UR13, UR8, 0x6, URZ ;  /* 0x00000006080d7899 */ /* 0x000fe2000800063f */
[----:B------:R-:W-:Y:S01]  /*5360*/  FSETP.NEU.FTZ.AND P0, PT, R248, -INF , PT ;  /* 0xff800000f800780b */ /* 0x000fe20003f1d000 */
[----:B------:R-:W-:Y:S01]  /*5370*/  UIADD3 UR14, UR14, -UR9, URZ ;  /* 0x800000090e0e7290 */ /* 0x000fe2000fffe03f */
[----:B------:R-:W4:Y:S01]  /*5380*/  LDL.64 R112, [R1+0x18] ;  /* 0x0000180001707983 */ /* 0x000f220000100a00 */
[----:B------:R-:W-:Y:S02]  /*5390*/  UIADD3 UR12, UR12, 0x40, URZ ;  /* 0x000000400c0c7890 */ /* 0x000fe4000fffe03f */
[----:B------:R-:W-:Y:S01]  /*53a0*/  UISETP.GE.AND UP0, UPT, UR13, UR14, UPT ;  /* 0x0000000e0d00728c */ /* 0x000fe2000bf06270 */
[----:B------:R-:W1:Y:S01]  /*53b0*/  S2R R115, SR_TID.X ;  /* 0x0000000000737919 */ /* 0x000e620000002100 */
[----:B------:R-:W-:Y:S02]  /*53c0*/  UISETP.GT.AND UP2, UPT, UR8, UR21, UPT ;  /* 0x000000150800728c */ /* 0x000fe4000bf44270 */
[----:B------:R-:W-:Y:S01]  /*53d0*/  UISETP.LT.AND UP0, UPT, UR12, UR9, UP0 ;  /* 0x000000090c00728c */ /* 0x000fe20008701270 */
[----:B------:R-:W1:Y:S01]  /*53e0*/  S2R R116, SR_TID.X ;  /* 0x0000000000747919 */ /* 0x000e620000002100 */
[----:B------:R-:W5:Y:S04]  /*53f0*/  LDL R126, [R1] ;  /* 0x00000000017e7983 */ /* 0x000f680000100800 */
[----:B------:R-:W-:Y:S01]  /*5400*/  PLOP3.LUT P2, PT, PT, PT, UP0, 0x80, 0x0 ;  /* 0x000000000000781c */ /* 0x000fe20003f4f008 */
[----:B------:R-:W-:Y:S04]  /*5410*/  DEPBAR.LE SB0, 0x0 ;  /* 0x000080000000791a */ /* 0x000fe80000000000 */
[----:B------:R-:W-:Y:S01]  /*5420*/  BAR.SYNC.DEFER_BLOCKING 0x0 ;  /* 0x0000000000007b1d */ /* 0x000fe20000010000 */
[----:B-1----:R-:W-:Y:S04]  /*5430*/  SHF.R.S32.HI R115, RZ, 0x1f, R115 ;  /* 0x0000001fff737819 */ /* 0x002fe80000011473 */
[----:B------:R-:W-:Y:S01]  /*5440*/  LEA.HI R115, R115, R116, RZ, 0x7 ;  /* 0x0000007473737211 */ /* 0x000fe200078f38ff */
[----:B------:R-:W-:Y:S03]  /*5450*/  LDSM.16.M88.4 R16, [R221] ;  /* 0x00000000dd10783b */ /* 0x000fe60000000200 */
[----:B------:R-:W-:Y:S01]  /*5460*/  SHF.R.S32.HI R115, RZ, 0x7, R115 ;  /* 0x00000007ff737819 */ /* 0x000fe20000011473 */
[----:B------:R-:W1:Y:S04]  /*5470*/  LDSM.16.M88.4 R8, [R217+0x18000] ;  /* 0x01800000d908783b */ /* 0x000e680000000200 */
[----:B------:R-:W1:Y:S04]  /*5480*/  LDSM.16.M88.4 R84, [R217+0x18800] ;  /* 0x01880000d954783b */ /* 0x000e680000000200 */
[----:B------:R-:W-:Y:S04]  /*5490*/  LDSM.16.M88.4 R88, [R3] ;  /* 0x000000000358783b */ /* 0x000fe80000000200 */
[----:B------:R-:W1:Y:S04]  /*54a0*/  LDSM.16.M88.4 R92, [R218+0x18000] ;  /* 0x01800000da5c783b */ /* 0x000e680000000200 */
[----:B------:R-:W1:Y:S04]  /*54b0*/  LDSM.16.M88.4 R96, [R218+0x18800] ;  /* 0x01880000da60783b */ /* 0x000e680000000200 */
[----:B------:R-:W-:Y:S04]  /*54c0*/  LDSM.16.M88.4 R100, [R2] ;  /* 0x000000000264783b */ /* 0x000fe80000000200 */
[----:B------:R-:W1:Y:S04]  /*54d0*/  LDSM.16.M88.4 R104, [R220+0x18000] ;  /* 0x01800000dc68783b */ /* 0x000e680000000200 */
[----:B------:R-:W-:Y:S04]  /*54e0*/  LDSM.16.M88.4 R108, [R219+0x18000] ;  /* 0x01800000db6c783b */ /* 0x000fe80000000200 */
[----:B------:R-:W4:Y:S01]  /*54f0*/  LDL R116, [R1+0x30] ;  /* 0x0000300001747983 */ /* 0x000f220000100800 */
        /* <DEDUP_REMOVED lines=49> */
[----:B------:R-:W3:Y:S05]  /*5810*/  LDSM.16.M88.4 R108, [R218+0x1c000] ;  /* 0x01c00000da6c783b */ /* 0x000eea0000000200 */
        /* <DEDUP_REMOVED lines=30> */
[----:B------:R-:W4:Y:S04]  /*5a00*/  LDSM.16.M88.4 R88, [R218+0x1e800] ;  /* 0x01e80000da58783b */ /* 0x000f280000000200 */
[----:B------:R3:W-:Y:S01]  /*5a10*/  LDSM.16.M88.4 R100, [R2+0x6000] ;  /* 0x006000000264783b */ /* 0x0007e20000000200 */
[C---:B--2---:R-:W-:Y:S06]  /*5a20*/  HMMA.16816.F32.BF16 R4, R92.reuse, R104, R4 ;  /* 0x000000685c04723c */ /* 0x044fec0000041804 */
[C---:B------:R-:W-:Y:S01]  /*5a30*/  HMMA.16816.F32.BF16 R8, R92.reuse, R106, R8 ;  /* 0x0000006a5c08723c */ /* 0x040fe20000041808 */
[----:B------:R-:W2:Y:S05]  /*5a40*/  LDSM.16.M88.4 R104, [R220+0x1e000] ;  /* 0x01e00000dc68783b */ /* 0x000eaa0000000200 */
[C---:B-1----:R-:W-:Y:S06]  /*5a50*/  HMMA.16816.F32.BF16 R12, R92.reuse, R84, R12 ;  /* 0x000000545c0c723c */ /* 0x042fec000004180c */
[----:B------:R-:W-:Y:S01]  /*5a60*/  HMMA.16816.F32.BF16 R16, R92, R86, R16 ;  /* 0x000000565c10723c */ /* 0x000fe20000041810 */
[----:B------:R-:W1:Y:S04]  /*5a70*/  LDSM.16.M88.4 R84, [R220+0x1e800] ;  /* 0x01e80000dc54783b */ /* 0x000e680000000200 */
[----:B------:R2:W-:Y:S01]  /*5a80*/  LDSM.16.M88.4 R92, [R0+0x6000] ;  /* 0x00600000005c783b */ /* 0x0005e20000000200 */
[C---:B---3--:R-:W-:Y:S01]  /*5a90*/  HMMA.16816.F32.BF16 R4, R96.reuse, R108, R4 ;  /* 0x0000006c6004723c */ /* 0x048fe20000041804 */
[----:B------:R-:W-:Y:S05]  /*5aa0*/  IMAD.U32 R2, RZ, RZ, UR8 ;  /* 0x00000008ff027e24 */ /* 0x000fea000f8e00ff */
[C---:B------:R-:W-:Y:S01]  /*5ab0*/  HMMA.16816.F32.BF16 R8, R96.reuse, R110, R8 ;  /* 0x0000006e6008723c */ /* 0x040fe20000041808 */
[----:B------:R-:W3:Y:S05]  /*5ac0*/  LDSM.16.M88.4 R108, [R219+0x1e000] ;  /* 0x01e00000db6c783b */ /* 0x000eea0000000200 */
[C---:B----4-:R-:W-:Y:S06]  /*5ad0*/  HMMA.16816.F32.BF16 R12, R96.reuse, R88, R12 ;  /* 0x00000058600c723c */ /* 0x050fec000004180c */
[----:B------:R-:W-:Y:S01]  /*5ae0*/  HMMA.16816.F32.BF16 R16, R96, R90, R16 ;  /* 0x0000005a6010723c */ /* 0x000fe20000041810 */
[----:B------:R-:W4:Y:S01]  /*5af0*/  LDSM.16.M88.4 R88, [R219+0x1e800] ;  /* 0x01e80000db58783b */ /* 0x000f220000000200 */
[----:B--2---:R-:W-:Y:S04]  /*5b00*/  IMAD.U32 R0, RZ, RZ, UR20 ;  /* 0x00000014ff007e24 */ /* 0x004fe8000f8e00ff */
[C---:B------:R-:W-:Y:S01]  /*5b10*/  HMMA.16816.F32.BF16 R4, R100.reuse, R104, R4 ;  /* 0x000000686404723c */ /* 0x040fe20000041804 */
[----:B------:R-:W2:Y:S04]  /*5b20*/  LDL R105, [R1+0x20] ;  /* 0x0000200001697983 */ /* 0x000ea80000100800 */
[----:B------:R-:W-:Y:S01]  /*5b30*/  IMAD R96, R2, 0x4, R117 ;  /* 0x0000000402607824 */ /* 0x000fe200078e0275 */
[C---:B------:R-:W-:Y:S01]  /*5b40*/  HMMA.16816.F32.BF16 R8, R100.reuse, R106, R8 ;  /* 0x0000006a6408723c */ /* 0x040fe20000041808 */
[----:B------:R-:W2:Y:S04]  /*5b50*/  LDL R107, [R1+0x10] ;  /* 0x00001000016b7983 */ /* 0x000ea80000100800 */
[----:B------:R-:W-:Y:S01]  /*5b60*/  IMAD.WIDE.U32 R96, R96, -0x326172a9, RZ ;  /* 0xcd9e8d5760607825 */ /* 0x000fe200078e00ff */
[C---:B-1----:R-:W-:Y:S01]  /*5b70*/  HMMA.16816.F32.BF16 R12, R100.reuse, R84, R12 ;  /* 0x00000054640c723c */ /* 0x042fe2000004180c */
[----:B------:R-:W2:Y:S04]  /*5b80*/  LDL R104, [R1+0x24] ;  /* 0x0000240001687983 */ /* 0x000ea80000100800 */
[----:B------:R-:W-:Y:S01]  /*5b90*/  LOP3.LUT R2, R97, UR23, R114, 0x96, !PT ;  /* 0x0000001761027c12 */ /* 0x000fe2000f8e9672 */
[----:B------:R-:W-:Y:S01]  /*5ba0*/  HMMA.16816.F32.BF16 R16, R100, R86, R16 ;  /* 0x000000566410723c */ /* 0x000fe20000041810 */
[----:B------:R-:W2:Y:S04]  /*5bb0*/  LDL R114, [R1+0x4] ;  /* 0x0000040001727983 */ /* 0x000ea80000100800 */
[----:B------:R-:W-:Y:S01]  /*5bc0*/  IMAD R0, R0, 0x2, R115 ;  /* 0x0000000200007824 */ /* 0x000fe200078e0273 */
[C---:B---3--:R-:W-:Y:S01]  /*5bd0*/  HMMA.16816.F32.BF16 R4, R92.reuse, R108, R4 ;  /* 0x0000006c5c04723c */ /* 0x048fe20000041804 */
[----:B------:R-:W3:Y:S04]  /*5be0*/  LDL R115, [R1+0x2c] ;  /* 0x00002c0001737983 */ /* 0x000ee80000100800 */
[----:B------:R-:W-:Y:S01]  /*5bf0*/  LOP3.LUT R0, R0, UR22, RZ, 0x3c, !PT ;  /* 0x0000001600007c12 */ /* 0x000fe2000f8e3cff */
[C---:B------:R-:W-:Y:S01]  /*5c00*/  HMMA.16816.F32.BF16 R8, R92.reuse, R110, R8 ;  /* 0x0000006e5c08723c */ /* 0x040fe20000041808 */
[----:B------:R-:W3:Y:S04]  /*5c10*/  LDL R108, [R1+0x34] ;  /* 0x00003400016c7983 */ /* 0x000ee80000100800 */
[----:B------:R-:W-:Y:S01]  /*5c20*/  LOP3.LUT R0, R0, R113, RZ, 0x3c, !PT ;  /* 0x0000007100007212 */ /* 0x000fe200078e3cff */
[C---:B----4-:R-:W-:Y:S01]  /*5c30*/  HMMA.16816.F32.BF16 R12, R92.reuse, R88, R12 ;  /* 0x000000585c0c723c */ /* 0x050fe2000004180c */
[----:B------:R-:W4:Y:S04]  /*5c40*/  LDL R113, [R1+0x8] ;  /* 0x0000080001717983 */ /* 0x000f280000100800 */
[----:B------:R-:W-:Y:S01]  /*5c50*/  IMAD.WIDE.U32 R84, R2, -0x2daee0ad, RZ ;  /* 0xd2511f5302547825 */ /* 0x000fe200078e00ff */
[----:B------:R-:W-:Y:S01]  /*5c60*/  HMMA.16816.F32.BF16 R16, R92, R90, R16 ;  /* 0x0000005a5c10723c */ /* 0x000fe20000041810 */
[----:B------:R-:W4:Y:S04]  /*5c70*/  LDL R103, [R1+0x38] ;  /* 0x0000380001677983 */ /* 0x000f280000100800 */
[----:B------:R-:W-:Y:S01]  /*5c80*/  IMAD.WIDE.U32 R2, R0, -0x326172a9, RZ ;  /* 0xcd9e8d5700027825 */ /* 0x000fe200078e00ff */
[----:B------:R-:W-:Y:S01]  /*5c90*/  LOP3.LUT R0, R85, UR27, R112, 0x96, !PT ;  /* 0x0000001b55007c12 */ /* 0x000fe2000f8e9670 */
[----:B------:R-:W4:Y:S04]  /*5ca0*/  LDL R101, [R1+0x3c] ;  /* 0x00003c0001657983 */ /* 0x000f280000100800 */
[----:B------:R-:W-:Y:S01]  /*5cb0*/  FFMA.FTZ R4, R116, UR5, R4 ;  /* 0x0000000574047c23 */ /* 0x000fe20008010004 */
[----:B------:R-:W-:Y:S01]  /*5cc0*/  LOP3.LUT R96, R3, UR26, R96, 0x96, !PT ;  /* 0x0000001a03607c12 */ /* 0x000fe2000f8e9660 */
[----:B------:R-:W-:Y:S01]  /*5cd0*/  IMAD.WIDE.U32 R86, R0, -0x326172a9, RZ ;  /* 0xcd9e8d5700567825 */ /* 0x000fe200078e00ff */
[----:B------:R-:W4:Y:S03]  /*5ce0*/  LDL R112, [R1+0xc] ;  /* 0x00000c0001707983 */ /* 0x000f260000100800 */
[----:B------:R-:W-:Y:S01]  /*5cf0*/  FFMA.FTZ R6, R116, UR5, R6 ;  /* 0x0000000574067c23 */ /* 0x000fe20008010006 */
[----:B------:R-:W-:Y:S01]  /*5d00*/  IMAD.WIDE.U32 R96, R96, -0x2daee0ad, RZ ;  /* 0xd2511f5360607825 */ /* 0x000fe200078e00ff */
[----:B------:R-:W-:Y:S01]  /*5d10*/  LOP3.LUT R85, R87, UR28, R2, 0x96, !PT ;  /* 0x0000001c57557c12 */ /* 0x000fe2000f8e9602 */
[----:B------:R-:W4:Y:S02]  /*5d20*/  LDL R100, [R1+0x40] ;  /* 0x0000400001647983 */ /* 0x000f240000100800 */
[----:B------:R-:W-:Y:S01]  /*5d30*/  IMAD.U32 R0, RZ, RZ, UR17 ;  /* 0x00000011ff007e24 */ /* 0x000fe2000f8e00ff */
[----:B------:R-:W-:Y:S01]  /*5d40*/  LOP3.LUT R2, R97, UR29, R84, 0x96, !PT ;  /* 0x0000001d61027c12 */ /* 0x000fe2000f8e9654 */
[----:B------:R-:W-:Y:S01]  /*5d50*/  IMAD.WIDE.U32 R84, R85, -0x2daee0ad, RZ ;  /* 0xd2511f5355547825 */ /* 0x000fe200078e00ff */
[----:B------:R-:W4:Y:S02]  /*5d60*/  LDL R106, [R1+0x14] ;  /* 0x00001400016a7983 */ /* 0x000f240000100800 */
[----:B------:R-:W-:Y:S01]  /*5d70*/  @!P2 IADD3 R0, -R0, 0x1, R244 ;  /* 0x000000010000a810 */ /* 0x000fe20007ffe1f4 */
[----:B------:R-:W-:Y:S01]  /*5d80*/  IMAD.WIDE.U32 R2, R2, -0x326172a9, RZ ;  /* 0xcd9e8d5702027825 */ /* 0x000fe200078e00ff */
[----:B------:R-:W-:Y:S01]  /*5d90*/  LOP3.LUT R96, R85, UR31, R96, 0x96, !PT ;  /* 0x0000001f55607c12 */ /* 0x000fe2000f8e9660 */
[----:B------:R-:W4:Y:S02]  /*5da0*/  LDL R102, [R1+0x28] ;  /* 0x0000280001667983 */ /* 0x000f240000100800 */
[----:B------:R-:W-:Y:S01]  /*5db0*/  IMAD.U32 R85, RZ, RZ, UR13 ;  /* 0x0000000dff557e24 */ /* 0x000fe2000f8e00ff */
[----:B------:R-:W-:Y:S01]  /*5dc0*/  LOP3.LUT R98, R3, UR30, R86, 0x96, !PT ;  /* 0x0000001e03627c12 */ /* 0x000fe2000f8e9656 */
[----:B------:R-:W-:Y:S01]  /*5dd0*/  FMUL.FTZ R3, R247, 1.4426950216293334961 ;  /* 0x3fb8aa3bf7037820 */ /* 0x000fe20000410000 */
[----:B------:R-:W-:Y:S03]  /*5de0*/  IMAD.WIDE.U32 R96, R96, -0x326172a9, RZ ;  /* 0xcd9e8d5760607825 */ /* 0x000fe600078e00ff */
[----:B------:R-:W-:Y:S01]  /*5df0*/  @!P2 IADD3 R85, R85, UR9, R0 ;  /* 0x000000095555ac10 */ /* 0x000fe2000fffe000 */
[----:B------:R-:W-:Y:S01]  /*5e00*/  IMAD.WIDE.U32 R98, R98, -0x2daee0ad, RZ ;  /* 0xd2511f5362627825 */ /* 0x000fe200078e00ff */
[----:B------:R-:W-:Y:S02]  /*5e10*/  FSEL R3, R3, RZ, P1 ;  /* 0x000000ff03037208 */ /* 0x000fe40000800000 */
[----:B------:R-:W-:Y:S02]  /*5e20*/  @!P2 VIMNMX R0, R85, UR9, PT ;  /* 0x000000095500ac48 */ /* 0x000fe4000bfe0100 */
[----:B------:R-:W-:Y:S01]  /*5e30*/  LOP3.LUT R87, R97, UR32, R2, 0x96, !PT ;  /* 0x0000002061577c12 */ /* 0x000fe2000f8e9602 */
[----:B------:R-:W-:Y:S01]  /*5e40*/  FMUL.FTZ R2, R248, 1.4426950216293334961 ;  /* 0x3fb8aa3bf8027820 */ /* 0x000fe20000410000 */
[----:B------:R-:W-:Y:S01]  /*5e50*/  LOP3.LUT R86, R99, UR33, R84, 0x96, !PT ;  /* 0x0000002163567c12 */ /* 0x000fe2000f8e9654 */
[----:B------:R-:W4:Y:S02]  /*5e60*/  LDL R97, [R1+0x44] ;  /* 0x0000440001617983 */ /* 0x000f240000100800 */
[----:B------:R-:W-:Y:S01]  /*5e70*/  IMAD.WIDE.U32 R88, R87, -0x2daee0ad, RZ ;  /* 0xd2511f5357587825 */ /* 0x000fe200078e00ff */
[----:B------:R-:W-:Y:S03]  /*5e80*/  FSEL R2, R2, RZ, P0 ;  /* 0x000000ff02027208 */ /* 0x000fe60000000000 */
[----:B------:R-:W-:Y:S01]  /*5e90*/  IMAD.WIDE.U32 R86, R86, -0x326172a9, RZ ;  /* 0xcd9e8d5756567825 */ /* 0x000fe200078e00ff */
[----:B------:R-:W-:Y:S02]  /*5ea0*/  LOP3.LUT R98, R89, UR35, R98, 0x96, !PT ;  /* 0x0000002359627c12 */ /* 0x000fe4000f8e9662 */
[-C--:B--2---:R-:W-:Y:S02]  /*5eb0*/  @!P2 ISETP.GE.AND P5, PT, R107, R0.reuse, PT ;  /* 0x000000006b00a20c */ /* 0x084fe40003fa6270 */
[----:B------:R-:W-:Y:S04]  /*5ec0*/  @!P2 ISETP.GE.AND P6, PT, R114, R0, PT ;  /* 0x000000007200a20c */ /* 0x000fe80003fc6270 */
[----:B------:R-:W-:Y:S01]  /*5ed0*/  @!P2 FSEL R4, R4, -INF , !P6 ;  /* 0xff8000000404a808 */ /* 0x000fe20007000000 */
[C---:B---3--:R-:W-:Y:S01]  /*5ee0*/  FFMA.FTZ R5, R115.reuse, UR5, R5 ;  /* 0x0000000573057c23 */ /* 0x048fe20008010005 */
[----:B------:R-:W-:Y:S01]  /*5ef0*/  FFMA.FTZ R7, R115, UR5, R7 ;  /* 0x0000000573077c23 */ /* 0x000fe20008010007 */
[----:B------:R-:W-:Y:S02]  /*5f00*/  IMAD.MOV.U32 R115, RZ, RZ, 0x8 ;  /* 0x00000008ff737424 */ /* 0x000fe400078e00ff */
[----:B------:R-:W-:Y:S01]  /*5f10*/  FFMA.FTZ R4, R4, UR18, -R3 ;  /* 0x0000001204047c23 */ /* 0x000fe20008010803 */
[C---:B------:R-:W-:Y:S03]  /*5f20*/  FFMA.FTZ R8, R108.reuse, UR5, R8 ;  /* 0x000000056c087c23 */ /* 0x040fe60008010008 */
[----:B------:R1:W2:Y:S01]  /*5f30*/  MUFU.EX2 R123, R4 ;  /* 0x00000004007b7308 */ /* 0x0002a20000000800 */
[----:B------:R-:W-:Y:S01]  /*5f40*/  @!P2 VIADDMNMX R84, R85, R115, UR9, PT ;  /* 0x000000095554ae46 */ /* 0x000fe2000b800173 */
[----:B------:R-:W-:Y:S03]  /*5f50*/  FFMA.FTZ R10, R108, UR5, R10 ;  /* 0x000000056c0a7c23 */ /* 0x000fe6000801000a */
[-C--:B------:R-:W-:Y:S02]  /*5f60*/  @!P2 ISETP.GE.AND P0, PT, R114, R84.reuse, PT ;  /* 0x000000547200a20c */ /* 0x080fe40003f06270 */
[C---:B----4-:R-:W-:Y:S02]  /*5f70*/  @!P2 ISETP.GE.AND P1, PT, R113.reuse, R84, PT ;  /* 0x000000547100a20c */ /* 0x050fe40003f26270 */
[-C--:B------:R-:W-:Y:S02]  /*5f80*/  @!P2 ISETP.GE.AND P3, PT, R113, R0.reuse, PT ;  /* 0x000000007100a20c */ /* 0x080fe40003f66270 */
[----:B------:R-:W-:Y:S01]  /*5f90*/  @!P2 FSEL R6, R6, -INF , !P0 ;  /* 0xff8000000606a808 */ /* 0x000fe20004000000 */
[----:B------:R-:W-:Y:S01]  /*5fa0*/  FFMA.FTZ R9, R103, UR5, R9 ;  /* 0x0000000567097c23 */ /* 0x000fe20008010009 */
[----:B------:R-:W-:Y:S01]  /*5fb0*/  @!P2 FSEL R7, R7, -INF , !P1 ;  /* 0xff8000000707a808 */ /* 0x000fe20004800000 */
[----:B------:R-:W-:Y:S01]  /*5fc0*/  FFMA.FTZ R11, R103, UR5, R11 ;  /* 0x00000005670b7c23 */ /* 0x000fe2000801000b */
[----:B------:R-:W-:Y:S01]  /*5fd0*/  @!P2 FSEL R5, R5, -INF , !P3 ;  /* 0xff8000000505a808 */ /* 0x000fe20005800000 */
[----:B------:R-:W-:Y:S01]  /*5fe0*/  FFMA.FTZ R6, R6, UR18, -R2 ;  /* 0x0000001206067c23 */ /* 0x000fe20008010802 */
[----:B-1----:R-:W-:Y:S01]  /*5ff0*/  LOP3.LUT R4, R87, UR34, R96, 0x96, !PT ;  /* 0x0000002257047c12 */ /* 0x002fe2000f8e9660 */
[----:B------:R-:W-:Y:S01]  /*6000*/  FFMA.FTZ R7, R7, UR18, -R2 ;  /* 0x0000001207077c23 */ /* 0x000fe20008010802 */
[----:B------:R-:W3:Y:S01]  /*6010*/  LDL R96, [R1+0x48] ;  /* 0x0000480001607983 */ /* 0x000ee20000100800 */
[--C-:B------:R-:W-:Y:S01]  /*6020*/  FFMA.FTZ R5, R5, UR18, -R3.reuse ;  /* 0x0000001205057c23 */ /* 0x100fe20008010803 */
[----:B------:R-:W-:Y:S01]  /*6030*/  @!P2 FSEL R9, R9, -INF , !P5 ;  /* 0xff8000000909a808 */ /* 0x000fe20006800000 */
[----:B------:R-:W-:Y:S01]  /*6040*/  MUFU.EX2 R125, R6 ;  /* 0x00000006007d7308 */ /* 0x000fe20000000800 */
[-C--:B------:R-:W-:Y:S01]  /*6050*/  @!P2 ISETP.GE.AND P4, PT, R112, R0.reuse, PT ;  /* 0x000000007000a20c */ /* 0x080fe20003f86270 */
[----:B------:R-:W-:Y:S01]  /*6060*/  FFMA.FTZ R12, R101, UR5, R12 ;  /* 0x00000005650c7c23 */ /* 0x000fe2000801000c */
[----:B------:R-:W-:Y:S01]  /*6070*/  @!P2 ISETP.GE.AND P3, PT, R105, R0, PT ;  /* 0x000000006900a20c */ /* 0x000fe20003f66270 */
[----:B------:R-:W-:Y:S01]  /*6080*/  FFMA.FTZ R9, R9, UR18, -R3 ;  /* 0x0000001209097c23 */ /* 0x000fe20008010803 */
[----:B------:R-:W-:Y:S01]  /*6090*/  @!P2 FSEL R8, R8, -INF , !P4 ;  /* 0xff8000000808a808 */ /* 0x000fe20006000000 */
[----:B------:R-:W-:Y:S01]  /*60a0*/  FFMA.FTZ R13, R100, UR5, R13 ;  /* 0x00000005640d7c23 */ /* 0x000fe2000801000d */
[-C--:B------:R-:W-:Y:S03]  /*60b0*/  @!P2 ISETP.GE.AND P4, PT, R112, R84.reuse, PT ;  /* 0x000000547000a20c */ /* 0x080fe60003f86270 */
[----:B------:R1:W-:Y:S01]  /*60c0*/  MUFU.EX2 R124, R7 ;  /* 0x00000007007c7308 */ /* 0x0003e20000000800 */
[----:B------:R-:W-:Y:S01]  /*60d0*/  @!P2 ISETP.GE.AND P5, PT, R107, R84, PT ;  /* 0x000000546b00a20c */ /* 0x000fe20003fa6270 */
[----:B------:R-:W-:Y:S01]  /*60e0*/  FFMA.FTZ R8, R8, UR18, -R3 ;  /* 0x0000001208087c23 */ /* 0x000fe20008010803 */
[----:B------:R-:W-:Y:S01]  /*60f0*/  @!P2 FSEL R10, R10, -INF , !P4 ;  /* 0xff8000000a0aa808 */ /* 0x000fe20006000000 */
[----:B------:R-:W-:Y:S01]  /*6100*/  FFMA.FTZ R14, R101, UR5, R14 ;  /* 0x00000005650e7c23 */ /* 0x000fe2000801000e */
[----:B------:R-:W-:Y:S01]  /*6110*/  @!P2 ISETP.GE.AND P6, PT, R106, R0, PT ;  /* 0x000000006a00a20c */ /* 0x000fe20003fc6270 */
[----:B------:R-:W-:Y:S01]  /*6120*/  FFMA.FTZ R15, R100, UR5, R15 ;  /* 0x00000005640f7c23 */ /* 0x000fe2000801000f */
[----:B------:R-:W-:Y:S03]  /*6130*/  @!P2 FSEL R11, R11, -INF , !P5 ;  /* 0xff8000000b0ba808 */ /* 0x000fe60006800000 */
[----:B------:R4:W-:Y:S01]  /*6140*/  MUFU.EX2 R120, R5 ;  /* 0x0000000500787308 */ /* 0x0009e20000000800 */
[--C-:B------:R-:W-:Y:S01]  /*6150*/  FFMA.FTZ R10, R10, UR18, -R2.reuse ;  /* 0x000000120a0a7c23 */ /* 0x100fe20008010802 */
[----:B------:R-:W-:Y:S01]  /*6160*/  @!P2 FSEL R12, R12, -INF , !P6 ;  /* 0xff8000000c0ca808 */ /* 0x000fe20007000000 */
[----:B------:R-:W-:Y:S01]  /*6170*/  IMAD.U32 R107, RZ, RZ, UR15 ;  /* 0x0000000fff6b7e24 */ /* 0x000fe2000f8e00ff */
[----:B------:R-:W-:Y:S01]  /*6180*/  @!P2 FSEL R13, R13, -INF , !P3 ;  /* 0xff8000000d0da808 */ /* 0x000fe20005800000 */
[----:B------:R-:W-:Y:S01]  /*6190*/  FFMA.FTZ R11, R11, UR18, -R2 ;  /* 0x000000120b0b7c23 */ /* 0x000fe20008010802 */
[-C--:B------:R-:W-:Y:S01]  /*61a0*/  @!P2 ISETP.GE.AND P5, PT, R105, R84.reuse, PT ;  /* 0x000000546900a20c */ /* 0x080fe20003fa6270 */
[--C-:B------:R-:W-:Y:S03]  /*61b0*/  FFMA.FTZ R12, R12, UR18, -R3.reuse ;  /* 0x000000120c0c7c23 */ /* 0x100fe60008010803 */
[----:B------:R2:W-:Y:S01]  /*61c0*/  MUFU.EX2 R117, R8 ;  /* 0x0000000800757308 */ /* 0x0005e20000000800 */
[----:B-1----:R-:W-:Y:S01]  /*61d0*/  IMAD.WIDE.U32 R6, R98, -0x326172a9, RZ ;  /* 0xcd9e8d5762067825 */ /* 0x002fe200078e00ff */
[-C--:B------:R-:W-:Y:S02]  /*61e0*/  @!P2 ISETP.GE.AND P3, PT, R102, R84.reuse, PT ;  /* 0x000000546600a20c */ /* 0x080fe40003f66270 */
[-C--:B------:R-:W-:Y:S01]  /*61f0*/  @!P2 ISETP.GE.AND P4, PT, R106, R84.reuse, PT ;  /* 0x000000546a00a20c */ /* 0x080fe20003f86270 */
[--C-:B------:R-:W-:Y:S01]  /*6200*/  FFMA.FTZ R13, R13, UR18, -R3.reuse ;  /* 0x000000120d0d7c23 */ /* 0x100fe20008010803 */
[----:B------:R-:W-:Y:S01]  /*6210*/  @!P2 ISETP.GE.AND P6, PT, R104, R84, PT ;  /* 0x000000546800a20c */ /* 0x000fe20003fc6270 */
[----:B------:R-:W-:Y:S03]  /*6220*/  IMAD.U32 R106, RZ, RZ, UR16 ;  /* 0x00000010ff6a7e24 */ /* 0x000fe6000f8e00ff */
[----:B------:R1:W-:Y:S01]  /*6230*/  MUFU.EX2 R116, R9 ;  /* 0x0000000900747308 */ /* 0x0003e20000000800 */
[----:B----4-:R-:W-:Y:S01]  /*6240*/  IMAD.WIDE.U32 R4, R4, -0x2daee0ad, RZ ;  /* 0xd2511f5304047825 */ /* 0x010fe200078e00ff */
[C---:B------:R-:W-:Y:S02]  /*6250*/  LOP3.LUT R85, R6.reuse, 0xff, RZ, 0xc0, !PT ;  /* 0x000000ff06557812 */ /* 0x040fe400078ec0ff */
[----:B------:R-:W-:Y:S01]  /*6260*/  SHF.R.U32.HI R84, RZ, 0x18, R6 ;  /* 0x00000018ff547819 */ /* 0x000fe20000011606 */
[C---:B------:R-:W-:Y:S01]  /*6270*/  FFMA.FTZ R16, R97.reuse, UR5, R16 ;  /* 0x0000000561107c23 */ /* 0x040fe20008010010 */
[----:B------:R-:W-:Y:S01]  /*6280*/  SHF.R.U32.HI R87, RZ, 0x10, R6 ;  /* 0x00000010ff577819 */ /* 0x000fe20000011606 */
[----:B------:R-:W-:Y:S03]  /*6290*/  FFMA.FTZ R18, R97, UR5, R18 ;  /* 0x0000000561127c23 */ /* 0x000fe60008010012 */
[----:B------:R4:W-:Y:S01]  /*62a0*/  MUFU.EX2 R122, R10 ;  /* 0x0000000a007a7308 */ /* 0x0009e20000000800 */
[----:B--2---:R-:W-:Y:S02]  /*62b0*/  LOP3.LUT R8, R7, UR36, R86, 0x96, !PT ;  /* 0x0000002407087c12 */ /* 0x004fe4000f8e9656 */
[----:B------:R-:W-:Y:S02]  /*62c0*/  LOP3.LUT R86, R6, 0xffff, RZ, 0xc0, !PT ;  /* 0x0000ffff06567812 */ /* 0x000fe400078ec0ff */
[--C-:B------:R-:W-:Y:S02]  /*62d0*/  SHF.R.U32.HI R7, RZ, 0x18, R4.reuse ;  /* 0x00000018ff077819 */ /* 0x100fe40000011604 */
[----:B------:R-:W-:Y:S03]  /*62e0*/  LOP3.LUT R6, R4, 0xff, RZ, 0xc0, !PT ;  /* 0x000000ff04067812 */ /* 0x000fe600078ec0ff */
[----:B------:R-:W2:Y:S01]  /*62f0*/  MUFU.EX2 R121, R11 ;  /* 0x0000000b00797308 */ /* 0x000ea20000000800 */
[----:B-1----:R-:W-:Y:S02]  /*6300*/  SHF.R.U32.HI R9, RZ, 0x10, R4 ;  /* 0x00000010ff097819 */ /* 0x002fe40000011604 */
[-C--:B------:R-:W-:Y:S02]  /*6310*/  @!P2 ISETP.GE.AND P1, PT, R102, R0.reuse, PT ;  /* 0x000000006600a20c */ /* 0x080fe40003f26270 */
[----:B------:R-:W-:Y:S02]  /*6320*/  @!P2 ISETP.GE.AND P0, PT, R104, R0, PT ;  /* 0x000000006800a20c */ /* 0x000fe40003f06270 */
[----:B------:R-:W-:Y:S03]  /*6330*/  LOP3.LUT R0, R5, UR37, R88, 0x96, !PT ;  /* 0x0000002505007c12 */ /* 0x000fe6000f8e9658 */
[----:B------:R-:W-:Y:S01]  /*6340*/  MUFU.EX2 R114, R12 ;  /* 0x0000000c00727308 */ /* 0x000fe20000000800 */
[----:B----4-:R-:W-:Y:S02]  /*6350*/  LOP3.LUT R10, R4, 0xffff, RZ, 0xc0, !PT ;  /* 0x0000ffff040a7812 */ /* 0x010fe400078ec0ff */
[C---:B------:R-:W-:Y:S02]  /*6360*/  LOP3.LUT R4, R8.reuse, 0xffff, RZ, 0xc0, !PT ;  /* 0x0000ffff08047812 */ /* 0x040fe400078ec0ff */
[----:B------:R-:W-:Y:S02]  /*6370*/  LOP3.LUT R5, R8, 0xff, RZ, 0xc0, !PT ;  /* 0x000000ff08057812 */ /* 0x000fe400078ec0ff */
[----:B------:R-:W-:Y:S03]  /*6380*/  SHF.R.U32.HI R4, RZ, 0x8, R4 ;  /* 0x00000008ff047819 */ /* 0x000fe60000011604 */
[----:B------:R-:W-:Y:S01]  /*6390*/  MUFU.EX2 R112, R13 ;  /* 0x0000000d00707308 */ /* 0x000fe20000000800 */
[----:B------:R-:W-:Y:S02]  /*63a0*/  @!P2 FSEL R16, R16, -INF , !P0 ;  /* 0xff8000001010a808 */ /* 0x000fe40004000000 */
[----:B------:R-:W-:Y:S02]  /*63b0*/  ISETP.LE.U32.AND P0, PT, R5, UR19, PT ;  /* 0x0000001305007c0c */ /* 0x000fe4000bf03070 */
[----:B------:R-:W-:Y:S01]  /*63c0*/  LOP3.LUT R4, R4, 0xffff, RZ, 0xc0, !PT ;  /* 0x0000ffff04047812 */ /* 0x000fe200078ec0ff */
[----:B------:R-:W-:Y:S01]  /*63d0*/  FFMA.FTZ R16, R16, UR18, -R3 ;  /* 0x0000001210107c23 */ /* 0x000fe20008010803 */
[--C-:B------:R-:W-:Y:S02]  /*63e0*/  SHF.R.U32.HI R5, RZ, 0x10, R8.reuse ;  /* 0x00000010ff057819 */ /* 0x100fe40000011608 */
[----:B------:R-:W-:Y:S01]  /*63f0*/  SHF.R.U32.HI R8, RZ, 0x18, R8 ;  /* 0x00000018ff087819 */ /* 0x000fe20000011608 */
[----:B------:R-:W1:Y:S01]  /*6400*/  MUFU.EX2 R110, R16 ;  /* 0x00000010006e7308 */ /* 0x000e620000000800 */
[----:B------:R-:W-:Y:S02]  /*6410*/  @!P2 FSEL R18, R18, -INF , !P6 ;  /* 0xff8000001212a808 */ /* 0x000fe40007000000 */
[----:B------:R-:W-:Y:S02]  /*6420*/  @!P2 FSEL R14, R14, -INF , !P4 ;  /* 0xff8000000e0ea808 */ /* 0x000fe40006000000 */
[----:B------:R-:W-:Y:S01]  /*6430*/  @!P2 FSEL R15, R15, -INF , !P5 ;  /* 0xff8000000f0fa808 */ /* 0x000fe20006800000 */
[--C-:B------:R-:W-:Y:S01]  /*6440*/  FFMA.FTZ R18, R18, UR18, -R2.reuse ;  /* 0x0000001212127c23 */ /* 0x100fe20008010802 */
[----:B------:R-:W-:Y:S01]  /*6450*/  ISETP.LE.U32.AND P5, PT, R84, UR19, PT ;  /* 0x0000001354007c0c */ /* 0x000fe2000bfa3070 */
[--C-:B------:R-:W-:Y:S01]  /*6460*/  FFMA.FTZ R14, R14, UR18, -R2.reuse ;  /* 0x000000120e0e7c23 */ /* 0x100fe20008010802 */
[----:B------:R-:W-:Y:S01]  /*6470*/  ISETP.LE.U32.AND P4, PT, R85, UR19, PT ;  /* 0x0000001355007c0c */ /* 0x000fe2000bf83070 */
[--C-:B------:R-:W-:Y:S01]  /*6480*/  FFMA.FTZ R15, R15, UR18, -R2.reuse ;  /* 0x000000120f0f7c23 */ /* 0x100fe20008010802 */
[----:B------:R-:W-:Y:S01]  /*6490*/  @!P0 FADD.FTZ R123, -R123, -RZ ;  /* 0x800000ff7b7b8221 */ /* 0x000fe20000010100 */
[----:B------:R-:W-:Y:S01]  /*64a0*/  MUFU.EX2 R119, R14 ;  /* 0x0000000e00777308 */ /* 0x000fe20000000800 */
[----:B------:R-:W-:Y:S07]  /*64b0*/  ISETP.LE.U32.AND P0, PT, R7, UR19, PT ;  /* 0x0000001307007c0c */ /* 0x000fee000bf03070 */
[----:B--2---:R-:W-:Y:S02]  /*64c0*/  @!P5 FADD.FTZ R121, -R121, -RZ ;  /* 0x800000ff7979d221 */ /* 0x004fe40000010100 */
[----:B------:R-:W-:Y:S01]  /*64d0*/  MUFU.EX2 R118, R15 ;  /* 0x0000000f00767308 */ /* 0x000fe20000000800 */
[----:B------:R-:W-:Y:S09]  /*64e0*/  @!P4 FADD.FTZ R117, -R117, -RZ ;  /* 0x800000ff7575c221 */ /* 0x000ff20000010100 */
[----:B------:R-:W-:Y:S01]  /*64f0*/  MUFU.EX2 R115, R18 ;  /* 0x0000001200737308 */ /* 0x000fe20000000800 */
        /* <DEDUP_REMOVED lines=8> */
[----:B------:R2:W-:Y:S01]  /*6580*/  MUFU.EX2 R111, R3 ;  /* 0x00000003006f7308 */ /* 0x0005e20000000800 */
[----:B------:R-:W-:Y:S01]  /*6590*/  ISETP.LE.U32.AND P2, PT, R8, UR19, PT ;  /* 0x0000001308007c0c */ /* 0x000fe2000bf43070 */
[----:B------:R-:W-:Y:S01]  /*65a0*/  FFMA.FTZ R2, R19, UR18, -R2 ;  /* 0x0000001213027c23 */ /* 0x000fe20008010802 */
[----:B------:R-:W-:Y:S02]  /*65b0*/  SHF.R.U32.HI R4, RZ, 0x8, R86 ;  /* 0x00000008ff047819 */ /* 0x000fe40000011656 */
[----:B------:R-:W-:Y:S01]  /*65c0*/  LOP3.LUT R5, R87, 0xff, RZ, 0xc0, !PT ;  /* 0x000000ff57057812 */ /* 0x000fe200078ec0ff */
[----:B------:R-:W-:Y:S01]  /*65d0*/  @!P1 FADD.FTZ R120, -R120, -RZ ;  /* 0x800000ff78789221 */ /* 0x000fe20000010100 */
[----:B------:R-:W-:Y:S03]  /*65e0*/  LOP3.LUT R4, R4, 0xffff, RZ, 0xc0, !PT ;  /* 0x0000ffff04047812 */ /* 0x000fe600078ec0ff */
[----:B------:R-:W3:Y:S01]  /*65f0*/  MUFU.EX2 R113, R2 ;  /* 0x0000000200717308 */ /* 0x000ee20000000800 */
[----:B------:R-:W-:Y:S02]  /*6600*/  ISETP.LE.U32.AND P3, PT, R6, UR19, PT ;  /* 0x0000001306007c0c */ /* 0x000fe4000bf63070 */
[----:B------:R-:W-:Y:S01]  /*6610*/  ISETP.LE.U32.AND P1, PT, R4, UR19, PT ;  /* 0x0000001304007c0c */ /* 0x000fe2000bf23070 */
[----:B------:R-:W-:Y:S01]  /*6620*/  @!P6 FADD.FTZ R125, -R125, -RZ ;  /* 0x800000ff7d7de221 */ /* 0x000fe20000010100 */
[----:B------:R-:W-:Y:S01]  /*6630*/  LOP3.LUT R4, R0, 0xff, RZ, 0xc0, !PT ;  /* 0x000000ff00047812 */ /* 0x000fe200078ec0ff */
[----:B------:R-:W-:Y:S01]  /*6640*/  @!P2 FADD.FTZ R124, -R124, -RZ ;  /* 0x800000ff7c7ca221 */ /* 0x000fe20000010100 */
[----:B------:R-:W-:Y:S02]  /*6650*/  ISETP.LE.U32.AND P6, PT, R5, UR19, PT ;  /* 0x0000001305007c0c */ /* 0x000fe4000bfc3070 */
[----:B------:R-:W-:Y:S02]  /*6660*/  ISETP.LE.U32.AND P2, PT, R4, UR19, PT ;  /* 0x0000001304007c0c */ /* 0x000fe4000bf43070 */
[----:B------:R-:W-:Y:S02]  /*6670*/  LOP3.LUT R4, R0, 0xffff, RZ, 0xc0, !PT ;  /* 0x0000ffff00047812 */ /* 0x000fe400078ec0ff */
[----:B--2---:R-:W-:Y:S01]  /*6680*/  SHF.R.U32.HI R3, RZ, 0x10, R0 ;  /* 0x00000010ff037819 */ /* 0x004fe20000011600 */
[----:B-1----:R-:W-:Y:S01]  /*6690*/  @!P3 FADD.FTZ R110, -R110, -RZ ;  /* 0x800000ff6e6eb221 */ /* 0x002fe20000010100 */
[----:B------:R-:W-:Y:S01]  /*66a0*/  SHF.R.U32.HI R4, RZ, 0x8, R4 ;  /* 0x00000008ff047819 */ /* 0x000fe20000011604 */
[----:B------:R-:W-:Y:S01]  /*66b0*/  @!P1 FADD.FTZ R116, -R116, -RZ ;  /* 0x800000ff74749221 */ /* 0x000fe20000010100 */
[----:B------:R-:W-:Y:S01]  /*66c0*/  SHF.R.U32.HI R5, RZ, 0x18, R0 ;  /* 0x00000018ff057819 */ /* 0x000fe20000011600 */
[----:B---3--:R-:W-:Y:S01]  /*66d0*/  @!P0 FADD.FTZ R113, -R113, -RZ ;  /* 0x800000ff71718221 */ /* 0x008fe20000010100 */
[----:B------:R-:W-:Y:S01]  /*66e0*/  LOP3.LUT R0, R4, 0xffff, RZ, 0xc0, !PT ;  /* 0x0000ffff04007812 */ /* 0x000fe200078ec0ff */
[----:B------:R-:W-:Y:S01]  /*66f0*/  @!P6 FADD.FTZ R122, -R122, -RZ ;  /* 0x800000ff7a7ae221 */ /* 0x000fe20000010100 */
[----:B------:R-:W-:Y:S01]  /*6700*/  SHF.R.U32.HI R4, RZ, 0x8, R10 ;  /* 0x00000008ff047819 */ /* 0x000fe2000001160a */
[----:B------:R-:W-:Y:S01]  /*6710*/  @!P2 FADD.FTZ R114, -R114, -RZ ;  /* 0x800000ff7272a221 */ /* 0x000fe20000010100 */
[----:B------:R-:W-:Y:S02]  /*6720*/  LOP3.LUT R3, R3, 0xff, RZ, 0xc0, !PT ;  /* 0x000000ff03037812 */ /* 0x000fe400078ec0ff */
[----:B------:R-:W-:Y:S02]  /*6730*/  ISETP.LE.U32.AND P6, PT, R0, UR19, PT ;  /* 0x0000001300007c0c */ /* 0x000fe4000bfc3070 */
[----:B------:R-:W-:Y:S02]  /*6740*/  LOP3.LUT R0, R4, 0xffff, RZ, 0xc0, !PT ;  /* 0x0000ffff04007812 */ /* 0x000fe400078ec0ff */
[----:B------:R-:W-:Y:S02]  /*6750*/  ISETP.LE.U32.AND P5, PT, R3, UR19, PT ;  /* 0x0000001303007c0c */ /* 0x000fe4000bfa3070 */
[----:B------:R-:W-:Y:S02]  /*6760*/  F2FP.RELU.BF16.F32.PACK_AB R3, R120, R123 ;  /* 0x0000007b7803723e */ /* 0x000fe400000018ff */
[----:B------:R-:W-:Y:S02]  /*6770*/  F2FP.RELU.BF16.F32.PACK_AB R2, R124, R125 ;  /* 0x0000007d7c02723e */ /* 0x000fe400000018ff */
[----:B------:R-:W-:Y:S01]  /*6780*/  ISETP.LE.U32.AND P2, PT, R0, UR19, PT ;  /* 0x0000001300007c0c */ /* 0x000fe2000bf43070 */
[----:B------:R1:W-:Y:S01]  /*6790*/  STS [R245+0x2a000], R3 ;  /* 0x02a00003f5007388 */ /* 0x0003e20000000800 */
[----:B------:R-:W-:Y:S01]  /*67a0*/  F2FP.RELU.BF16.F32.PACK_AB R0, R116, R117 ;  /* 0x000000757400723e */ /* 0x000fe200000018ff */
[----:B------:R-:W-:Y:S01]  /*67b0*/  @!P6 FADD.FTZ R112, -R112, -RZ ;  /* 0x800000ff7070e221 */ /* 0x000fe20000010100 */
[----:B------:R-:W-:Y:S01]  /*67c0*/  ISETP.LE.U32.AND P4, PT, R5, UR19, PT ;  /* 0x0000001305007c0c */ /* 0x000fe2000bf83070 */
[----:B------:R2:W-:Y:S01]  /*67d0*/  STS [R245+0x2a400], R2 ;  /* 0x02a40002f5007388 */ /* 0x0005e20000000800 */
[----:B------:R-:W-:Y:S01]  /*67e0*/  LOP3.LUT R5, R9, 0xff, RZ, 0xc0, !PT ;  /* 0x000000ff09057812 */ /* 0x000fe200078ec0ff */
[----:B------:R-:W-:Y:S01]  /*67f0*/  @!P5 FADD.FTZ R119, -R119, -RZ ;  /* 0x800000ff7777d221 */ /* 0x000fe20000010100 */
[----:B------:R-:W-:Y:S01]  /*6800*/  LEA R106, P0, R244, R106, 0x2 ;  /* 0x0000006af46a7211 */ /* 0x000fe200078010ff */
[----:B------:R3:W-:Y:S01]  /*6810*/  STS [R250+0x2a000], R0 ;  /* 0x02a00000fa007388 */ /* 0x0007e20000000800 */
[----:B------:R-:W-:Y:S02]  /*6820*/  ISETP.LE.U32.AND P1, PT, R5, UR19, PT ;  /* 0x0000001305007c0c */ /* 0x000fe4000bf23070 */
[----:B------:R-:W-:Y:S01]  /*6830*/  F2FP.RELU.BF16.F32.PACK_AB R5, R112, R114 ;  /* 0x000000727005723e */ /* 0x000fe200000018ff */
[----:B------:R-:W-:Y:S01]  /*6840*/  @!P2 FADD.FTZ R111, -R111, -RZ ;  /* 0x800000ff6f6fa221 */ /* 0x000fe20000010100 */
[----:B------:R-:W-:Y:S02]  /*6850*/  LEA.HI.X.SX32 R107, R244, R107, 0x2, P0 ;  /* 0x0000006bf46b7211 */ /* 0x000fe400000f16ff */
[----:B------:R-:W-:Y:S01]  /*6860*/  FSETP.GE.FTZ.AND P0, PT, R116, RZ, PT ;  /* 0x000000ff7400720b */ /* 0x000fe20003f16000 */
[----:B------:R-:W-:Y:S01]  /*6870*/  @!P4 FADD.FTZ R118, -R118, -RZ ;  /* 0x800000ff7676c221 */ /* 0x000fe20000010100 */
[----:B------:R-:W-:Y:S01]  /*6880*/  FSETP.GE.FTZ.AND P2, PT, R120, RZ, PT ;  /* 0x000000ff7800720b */ /* 0x000fe20003f56000 */
[----:B------:R-:W4:Y:S01]  /*6890*/  LDG.E R109, desc[UR6][R106.64] ;  /* 0x000000066a6d7981 */ /* 0x000f22000c1e1900 */
[----:B------:R-:W-:Y:S02]  /*68a0*/  FSETP.GE.FTZ.AND P3, PT, R123, RZ, PT ;  /* 0x000000ff7b00720b */ /* 0x000fe40003f76000 */
[----:B------:R-:W-:Y:S01]  /*68b0*/  F2FP.RELU.BF16.F32.PACK_AB R4, R118, R119 ;  /* 0x000000777604723e */ /* 0x000fe200000018ff */
[----:B------:R-:W-:Y:S01]  /*68c0*/  @!P1 FADD.FTZ R115, -R115, -RZ ;  /* 0x800000ff73739221 */ /* 0x000fe20000010100 */
[----:B------:R4:W4:Y:S01]  /*68d0*/  LDG.E R108, desc[UR6][R106.64+0x20] ;  /* 0x000020066a6c7981 */ /* 0x000922000c1e1900 */
[----:B------:R-:W-:Y:S02]  /*68e0*/  FSETP.GE.FTZ.AND P1, PT, R117, RZ, PT ;  /* 0x000000ff7500720b */ /* 0x000fe40003f36000 */
[----:B-1----:R-:W-:Y:S02]  /*68f0*/  F2FP.RELU.BF16.F32.PACK_AB R3, R111, R110 ;  /* 0x0000006e6f03723e */ /* 0x002fe400000018ff */
[----:B------:R-:W-:Y:S02]  /*6900*/  FSETP.GE.FTZ.AND P6, PT, R125, RZ, PT ;  /* 0x000000ff7d00720b */ /* 0x000fe40003fd6000 */
[----:B--2---:R-:W-:Y:S02]  /*6910*/  F2FP.RELU.BF16.F32.PACK_AB R2, R113, R115 ;  /* 0x000000737102723e */ /* 0x004fe400000018ff */
[----:B---3--:R-:W-:Y:S05]  /*6920*/  F2FP.RELU.BF16.F32.PACK_AB R0, R121, R122 ;  /* 0x0000007a7900723e */ /* 0x008fea00000018ff */
[----:B------:R1:W-:Y:S04]  /*6930*/  STS [R250+0x2a400], R0 ;  /* 0x02a40000fa007388 */ /* 0x0003e80000000800 */
[----:B------:R-:W-:Y:S04]  /*6940*/  STS [R246+0x2a000], R5 ;  /* 0x02a00005f6007388 */ /* 0x000fe80000000800 */
[----:B------:R-:W-:Y:S04]  /*6950*/  STS [R246+0x2a400], R4 ;  /* 0x02a40004f6007388 */ /* 0x000fe80000000800 */
[----:B------:R2:W-:Y:S04]  /*6960*/  STS [R249+0x2a400], R2 ;  /* 0x02a40002f9007388 */ /* 0x0005e80000000800 */
[----:B------:R3:W-:Y:S04]  /*6970*/  STS [R249+0x2a000], R3 ;  /* 0x02a00003f9007388 */ /* 0x0007e80000000800 */
[----:B------:R-:W-:Y:S04]  /*6980*/  LDSM.16.M88.4 R8, [R217+0x20000] ;  /* 0x02000000d908783b */ /* 0x000fe80000000200 */
[----:B------:R-:W-:Y:S01]  /*6990*/  LDSM.16.M88.4 R84, [R217+0x20800] ;  /* 0x02080000d954783b */ /* 0x000fe20000000200 */
[----:B-1----:R-:W-:Y:S03]  /*69a0*/  LEA R0, R230, UR4, 0x1 ;  /* 0x00000004e6007c11 */ /* 0x002fe6000f8e08ff */
[----:B------:R-:W-:Y:S04]  /*69b0*/  LDSM.16.M88.4 R92, [R218+0x20000] ;  /* 0x02000000da5c783b */ /* 0x000fe80000000200 */
[----:B------:R-:W1:Y:S04]  /*69c0*/  LDSM.16.M88.4 R16, [R0+0x10000] ;  /* 0x010000000010783b */ /* 0x000e680000000200 */
[----:B------:R-:W-:Y:S01]  /*69d0*/  LDSM.16.M88.4 R96, [R218+0x20800] ;  /* 0x02080000da60783b */ /* 0x000fe20000000200 */
[--C-:B--2---:R-:W-:Y:S03]  /*69e0*/  IMAD.IADD R2, R225, 0x1, R0.reuse ;  /* 0x00000001e1027824 */ /* 0x104fe600078e0200 */
[----:B------:R-:W-:Y:S01]  /*69f0*/  LDSM.16.M88.4 R100, [R220+0x20000] ;  /* 0x02000000dc64783b */ /* 0x000fe20000000200 */
[C---:B---3--:R-:W-:Y:S02]  /*6a00*/  IMAD.IADD R3, R224.reuse, 0x1, R0 ;  /* 0x00000001e0037824 */ /* 0x048fe400078e0200 */
[----:B------:R-:W-:Y:S01]  /*6a10*/  IMAD.IADD R104, R224, 0x1, R2 ;  /* 0x00000001e0687824 */ /* 0x000fe200078e0202 */
[----:B------:R-:W2:Y:S01]  /*6a20*/  LDSM.16.M88.4 R88, [R2+0x10000] ;  /* 0x010000000258783b */ /* 0x000ea20000000200 */
        /* <DEDUP_REMOVED lines=10> */
[----:B------:R-:W-:Y:S04]  /*6ad0*/  LDSM.16.M88.4 R88, [R104+0x10000] ;  /* 0x010000006858783b */ /* 0x000fe80000000200 */
[----:B------:R-:W3:Y:S01]  /*6ae0*/  LDSM.16.M88.4 R96, [R219+0x20000] ;  /* 0x02000000db60783b */ /* 0x000ee20000000200 */
[C---:B-1----:R-:W-:Y:S06]  /*6af0*/  HMMA.16816.F32.BF16 R4, R84.reuse, R100, R4 ;  /* 0x000000645404723c */ /* 0x042fec0000041804 */
[C---:B------:R-:W-:Y:S01]  /*6b00*/  HMMA.16816.F32.BF16 R8, R84.reuse, R102, R8 ;  /* 0x000000665408723c */ /* 0x040fe20000041808 */
[----:B------:R-:W1:Y:S05]  /*6b10*/  LDSM.16.M88.4 R100, [R219+0x20800] ;  /* 0x02080000db64783b */ /* 0x000e6a0000000200 */
[C---:B--2---:R-:W-:Y:S06]  /*6b20*/  HMMA.16816.F32.BF16 R12, R84.reuse, R92, R12 ;  /* 0x0000005c540c723c */ /* 0x044fec000004180c */
[----:B------:R-:W-:Y:S01]  /*6b30*/  HMMA.16816.F32.BF16 R16, R84, R94, R16 ;  /* 0x0000005e5410723c */ /* 0x000fe20000041810 */
[----:B------:R-:W-:Y:S04]  /*6b40*/  LDSM.16.M88.4 R84, [R0+0x12000] ;  /* 0x012000000054783b */ /* 0x000fe80000000200 */
[----:B------:R-:W2:Y:S01]  /*6b50*/  LDSM.16.M88.4 R92, [R217+0x22000] ;  /* 0x02200000d95c783b */ /* 0x000ea20000000200 */
[C---:B---3--:R-:W-:Y:S06]  /*6b60*/  HMMA.16816.F32.BF16 R4, R88.reuse, R96, R4 ;  /* 0x000000605804723c */ /* 0x048fec0000041804 */
[C---:B------:R-:W-:Y:S01]  /*6b70*/  HMMA.16816.F32.BF16 R8, R88.reuse, R98, R8 ;  /* 0x000000625808723c */ /* 0x040fe20000041808 */
[----:B------:R-:W3:Y:S05]  /*6b80*/  LDSM.16.M88.4 R96, [R217+0x22800] ;  /* 0x02280000d960783b */ /* 0x000eea0000000200 */
[C---:B-1----:R-:W-:Y:S06]  /*6b90*/  HMMA.16816.F32.BF16 R12, R88.reuse, R100, R12 ;  /* 0x00000064580c723c */ /* 0x042fec000004180c */
[----:B------:R-:W-:Y:S01]  /*6ba0*/  HMMA.16816.F32.BF16 R16, R88, R102, R16 ;  /* 0x000000665810723c */ /* 0x000fe20000041810 */
[----:B------:R-:W-:Y:S04]  /*6bb0*/  LDSM.16.M88.4 R88, [R2+0x12000] ;  /* 0x012000000258783b */ /* 0x000fe80000000200 */
[----:B------:R-:W1:Y:S01]  /*6bc0*/  LDSM.16.M88.4 R100, [R218+0x22000] ;  /* 0x02200000da64783b */ /* 0x000e620000000200 */
[C---:B--2---:R-:W-:Y:S06]  /*6bd0*/  HMMA.16816.F32.BF16 R4, R84.reuse, R92, R4 ;  /* 0x0000005c5404723c */ /* 0x044fec0000041804 */
[C---:B------:R-:W-:Y:S01]  /*6be0*/  HMMA.16816.F32.BF16 R8, R84.reuse, R94, R8 ;  /* 0x0000005e5408723c */ /* 0x040fe20000041808 */
[----:B------:R-:W2:Y:S05]  /*6bf0*/  LDSM.16.M88.4 R92, [R218+0x22800] ;  /* 0x02280000da5c783b */ /* 0x000eaa0000000200 */
[C---:B---3--:R-:W-:Y:S06]  /*6c00*/  HMMA.16816.F32.BF16 R12, R84.reuse, R96, R12 ;  /* 0x00000060540c723c */ /* 0x048fec000004180c */
        /* <DEDUP_REMOVED lines=65> */
[----:B------:R-:W3:Y:S04]  /*7020*/  LDSM.16.M88.4 R96, [R219+0x26000] ;  /* 0x02600000db60783b */ /* 0x000ee80000000200 */
[----:B----4-:R-:W4:Y:S01]  /*7030*/  LDSM.16.M88.4 R104, [R219+0x26800] ;  /* 0x02680000db68783b */ /* 0x010f220000000200 */
[C---:B-1----:R-:W-:Y:S06]  /*7040*/  HMMA.16816.F32.BF16 R4, R84.reuse, R100, R4 ;  /* 0x000000645404723c */ /* 0x042fec0000041804 */
[C---:B------:R-:W-:Y:S06]  /*7050*/  HMMA.16816.F32.BF16 R8, R84.reuse, R102, R8 ;  /* 0x000000665408723c */ /* 0x040fec0000041808 */
[C---:B--2---:R-:W-:Y:S06]  /*7060*/  HMMA.16816.F32.BF16 R12, R84.reuse, R92, R12 ;  /* 0x0000005c540c723c */ /* 0x044fec000004180c */
[----:B------:R-:W-:Y:S06]  /*7070*/  HMMA.16816.F32.BF16 R16, R84, R94, R16 ;  /* 0x0000005e5410723c */ /* 0x000fec0000041810 */
[C---:B---3--:R-:W-:Y:S06]  /*7080*/  HMMA.16816.F32.BF16 R4, R88.reuse, R96, R4 ;  /* 0x000000605804723c */ /* 0x048fec0000041804 */
[C---:B------:R-:W-:Y:S06]  /*7090*/  HMMA.16816.F32.BF16 R8, R88.reuse, R98, R8 ;  /* 0x000000625808723c */ /* 0x040fec0000041808 */
[C---:B----4-:R-:W-:Y:S06]  /*70a0*/  HMMA.16816.F32.BF16 R12, R88.reuse, R104, R12 ;  /* 0x00000068580c723c */ /* 0x050fec000004180c */
[----:B------:R-:W-:Y:S06]  /*70b0*/  HMMA.16816.F32.BF16 R16, R88, R106, R16 ;  /* 0x0000006a5810723c */ /* 0x000fec0000041810 */
[C---:B------:R-:W-:Y:S01]  /*70c0*/  FADD.FTZ R3, -R109.reuse, R5 ;  /* 0x000000056d037221 */ /* 0x040fe20000010100 */
[----:B------:R-:W-:Y:S01]  /*70d0*/  FADD.FTZ R4, -R109, R4 ;  /* 0x000000046d047221 */ /* 0x000fe20000010100 */
[----:B------:R-:W-:Y:S03]  /*70e0*/  FADD.FTZ R87, -R108, R6 ;  /* 0x000000066c577221 */ /* 0x000fe60000010100 */
[-C--:B------:R-:W-:Y:S01]  /*70f0*/  FSEL R3, R3, R109.reuse, P2 ;  /* 0x0000006d03037208 */ /* 0x080fe20001000000 */
[C---:B------:R-:W-:Y:S01]  /*7100*/  FADD.FTZ R0, -R109.reuse, R9 ;  /* 0x000000096d007221 */ /* 0x040fe20000010100 */
[----:B------:R-:W-:Y:S01]  /*7110*/  FSETP.GE.FTZ.AND P2, PT, R114, RZ, PT ;  /* 0x000000ff7200720b */ /* 0x000fe20003f56000 */
[C---:B------:R-:W-:Y:S01]  /*7120*/  FADD.FTZ R2, -R109.reuse, R8 ;  /* 0x000000086d027221 */ /* 0x040fe20000010100 */
[----:B------:R-:W-:Y:S01]  /*7130*/  FSEL R4, R4, R109, P3 ;  /* 0x0000006d04047208 */ /* 0x000fe20001800000 */
[----:B------:R-:W-:Y:S01]  /*7140*/  FMUL.FTZ R3, R120, R3 ;  /* 0x0000000378037220 */ /* 0x000fe20000410000 */
[-C--:B------:R-:W-:Y:S01]  /*7150*/  FSEL R0, R0, R109.reuse, P0 ;  /* 0x0000006d00007208 */ /* 0x080fe20000000000 */
[C---:B------:R-:W-:Y:S01]  /*7160*/  FADD.FTZ R13, -R109.reuse, R13 ;  /* 0x0000000d6d0d7221 */ /* 0x040fe20000010100 */
[----:B------:R-:W-:Y:S01]  /*7170*/  FSETP.GE.FTZ.AND P0, PT, R112, RZ, PT ;  /* 0x000000ff7000720b */ /* 0x000fe20003f16000 */
[----:B------:R-:W-:Y:S01]  /*7180*/  FADD.FTZ R12, -R109, R12 ;  /* 0x0000000c6d0c7221 */ /* 0x000fe20000010100 */
[-C--:B------:R-:W-:Y:S01]  /*7190*/  FSEL R2, R2, R109.reuse, P1 ;  /* 0x0000006d02027208 */ /* 0x080fe20000800000 */
[----:B------:R-:W-:Y:S01]  /*71a0*/  FMUL.FTZ R4, R123, R4 ;  /* 0x000000047b047220 */ /* 0x000fe20000410000 */
[-C--:B------:R-:W-:Y:S01]  /*71b0*/  FSEL R13, R13, R109.reuse, P0 ;  /* 0x0000006d0d0d7208 */ /* 0x080fe20000000000 */
[----:B------:R-:W-:Y:S01]  /*71c0*/  FADD.FTZ R16, -R109, R16 ;  /* 0x000000106d107221 */ /* 0x000fe20000010100 */
[----:B------:R-:W-:Y:S01]  /*71d0*/  FSETP.GE.FTZ.AND P0, PT, R110, RZ, PT ;  /* 0x000000ff6e00720b */ /* 0x000fe20003f16000 */
[----:B------:R-:W-:Y:S01]  /*71e0*/  FMUL.FTZ R2, R117, R2 ;  /* 0x0000000275027220 */ /* 0x000fe20000410000 */
[----:B------:R-:W-:Y:S01]  /*71f0*/  FSETP.GE.FTZ.AND P1, PT, R111, RZ, PT ;  /* 0x000000ff6f00720b */ /* 0x000fe20003f36000 */
[----:B------:R-:W-:Y:S01]  /*7200*/  FMUL.FTZ R0, R116, R0 ;  /* 0x0000000074007220 */ /* 0x000fe20000410000 */
[----:B------:R-:W-:Y:S01]  /*7210*/  FSEL R16, R16, R109, P0 ;  /* 0x0000006d10107208 */ /* 0x000fe20000000000 */
[----:B------:R-:W-:Y:S01]  /*7220*/  FMUL.FTZ R13, R112, R13 ;  /* 0x0000000d700d7220 */ /* 0x000fe20000410000 */
[----:B------:R-:W-:Y:S01]  /*7230*/  PLOP3.LUT P0, PT, PT, PT, UP2, 0x80, 0x0 ;  /* 0x000000000000781c */ /* 0x000fe20003f0f028 */
[----:B------:R-:W-:Y:S01]  /*7240*/  FADD.FTZ R86, -R108, R7 ;  /* 0x000000076c567221 */ /* 0x000fe20000010100 */
[----:B------:R-:W-:Y:S01]  /*7250*/  FSEL R12, R12, R109, P2 ;  /* 0x0000006d0c0c7208 */ /* 0x000fe20001000000 */
[----:B------:R-:W-:Y:S01]  /*7260*/  FMUL.FTZ R88, R110, R16 ;  /* 0x000000106e587220 */ /* 0x000fe20000410000 */
[----:B------:R-:W-:Y:S02]  /*7270*/  F2FP.BF16.F32.PACK_AB R5, R3, R4 ;  /* 0x000000040305723e */ /* 0x000fe400000010ff */
[----:B------:R-:W-:Y:S01]  /*7280*/  F2FP.BF16.F32.PACK_AB R85, R0, R2 ;  /* 0x000000020055723e */ /* 0x000fe200000010ff */
[----:B------:R-:W-:Y:S02]  /*7290*/  FMUL.FTZ R12, R114, R12 ;  /* 0x0000000c720c7220 */ /* 0x000fe40000410000 */
[----:B------:R-:W-:Y:S03]  /*72a0*/  @P1 FADD.FTZ R109, -R109, R17 ;  /* 0x000000116d6d1221 */ /* 0x000fe60000010100 */
[----:B------:R-:W-:Y:S01]  /*72b0*/  F2FP.BF16.F32.PACK_AB R84, R13, R12 ;  /* 0x0000000c0d54723e */ /* 0x000fe200000010ff */
[----:B------:R-:W-:Y:S06]  /*72c0*/  @!P0 BRA `(.L_x_944) ;  /* 0x00000004007c8947 */ /* 0x000fec0003800000 */
[----:B------:R-:W1:Y:S01]  /*72d0*/  LDC R6, c[0x0][0x240] ;  /* 0x00009000ff067b82 */ /* 0x000e620000000800 */
[----:B------:R-:W-:Y:S01]  /*72e0*/  ISETP.GE.AND P5, PT, R242, UR25, PT ;  /* 0x00000019f2007c0c */ /* 0x000fe2000bfa6270 */
[----:B------:R-:W-:Y:S01]  /*72f0*/  IMAD.MOV.U32 R2, RZ, RZ, R238 ;  /* 0x000000ffff027224 */ /* 0x000fe200078e00ee */
[----:B------:R-:W-:Y:S01]  /*7300*/  ISETP.GE.AND P4, PT, R251, UR25, PT ;  /* 0x00000019fb007c0c */ /* 0x000fe2000bf86270 */
[----:B------:R-:W-:Y:S01]  /*7310*/  IMAD.MOV.U32 R3, RZ, RZ, R240 ;  /* 0x000000ffff037224 */ /* 0x000fe200078e00f0 */
[----:B------:R-:W-:Y:S01]  /*7320*/  ISETP.GE.AND P3, PT, R252, UR25, PT ;  /* 0x00000019fc007c0c */ /* 0x000fe2000bf66270 */
[----:B------:R-:W-:Y:S02]  /*7330*/  ULOP3.LUT UR12, UR8, 0x1, URZ, 0xc0, !UPT ;  /* 0x00000001080c7892 */ /* 0x000fe4000f8ec03f */
        /* <DEDUP_REMOVED lines=24> */
[----:B-----5:R-:W-:Y:S01]  /*74c0*/  ISETP.GE.AND P2, PT, R126, UR25, PT ;  /* 0x000000197e007c0c */ /* 0x020fe2000bf46270 */
[----:B------:R3:W-:Y:S01]  /*74d0*/  @P4 STS [R234+0x2004], RZ ;  /* 0x002004ffea004388 */ /* 0x0007e20000000800 */
[C-C-:B------:R-:W-:Y:S02]  /*74e0*/  @!P4 LEA.HI.X R13, R0.reuse, R240, R4.reuse, 0x1, P1 ;  /* 0x000000f0000dc211 */ /* 0x140fe400008f0c04 */
[C---:B------:R-:W-:Y:S01]  /*74f0*/  @!P3 LEA R8, P1, R0.reuse, R238, 0x1 ;  /* 0x000000ee0008b211 */ /* 0x040fe200078208ff */
[----:B------:R3:W-:Y:S03]  /*7500*/  @P4 STS [R234+0x2008], RZ ;  /* 0x002008ffea004388 */ /* 0x0007e60000000800 */
[C---:B------:R-:W-:Y:S01]  /*7510*/  @!P3 LEA.HI.X R9, R0.reuse, R240, R4, 0x1, P1 ;  /* 0x000000f00009b211 */ /* 0x040fe200008f0c04 */
[----:B------:R3:W-:Y:S04]  /*7520*/  @P4 STS [R234+0x200c], RZ ;  /* 0x00200cffea004388 */ /* 0x0007e80000000800 */
[----:B------:R-:W-:Y:S01]  /*7530*/  @!PT LDS RZ, [RZ] ;  /* 0x00000000fffff984 */ /* 0x000fe20000000800 */
[----:B------:R-:W-:Y:S01]  /*7540*/  @!PT LDS RZ, [RZ] ;  /* 0x00000000fffff984 */ /* 0x000fe20000000800 */
[----:B------:R-:W-:Y:S01]  /*7550*/  @!PT LDS RZ, [RZ] ;  /* 0x00000000fffff984 */ /* 0x000fe20000000800 */
[----:B------:R3:W-:Y:S01]  /*7560*/  @!P4 LDGSTS.E.BYPASS.LTC128B.128 [R237+0x2000], desc[UR6][R2.64+0x80] ;  /* 0x0200008002edcfae */ /* 0x0007e2000b901d46 */
[C---:B------:R-:W-:Y:S01]  /*7570*/  @!P2 LEA R6, P1, R0.reuse, R238, 0x1 ;  /* 0x000000ee0006a211 */ /* 0x040fe200078208ff */
[----:B------:R-:W-:Y:S02]  /*7580*/  IMAD.MOV.U32 R238, RZ, RZ, R2 ;  /* 0x000000ffffee7224 */ /* 0x000fe400078e0002 */
[----:B------:R3:W-:Y:S01]  /*7590*/  @P3 STS [R234+0x4000], RZ ;  /* 0x004000ffea003388 */ /* 0x0007e20000000800 */
[----:B------:R-:W-:Y:S01]  /*75a0*/  @!P2 LEA.HI.X R7, R0, R240, R4, 0x1, P1 ;  /* 0x000000f00007a211 */ /* 0x000fe200008f0c04 */
[----:B------:R-:W-:Y:S02]  /*75b0*/  IMAD.MOV.U32 R240, RZ, RZ, R3 ;  /* 0x000000fffff07224 */ /* 0x000fe400078e0003 */
        /* <DEDUP_REMOVED lines=48> */
.L_x_944:
[----:B------:R-:W-:Y:S01]  /*78c0*/  FSETP.GE.FTZ.AND P1, PT, R124, RZ, PT ;  /* 0x000000ff7c00720b */ /* 0x000fe20003f36000 */
[----:B------:R1:W-:Y:S01]  /*78d0*/  STS [R245+0x28000], R5 ;  /* 0x02800005f5007388 */ /* 0x0003e20000000800 */
[-C--:B---3--:R-:W-:Y:S01]  /*78e0*/  FSEL R3, R87, R108.reuse, P6 ;  /* 0x0000006c57037208 */ /* 0x088fe20003000000 */
[----:B------:R-:W-:Y:S01]  /*78f0*/  FADD.FTZ R0, -R108, R10 ;  /* 0x0000000a6c007221 */ /* 0x000fe20000010100 */
[----:B------:R-:W-:Y:S01]  /*7900*/  FSEL R2, R86, R108, P1 ;  /* 0x0000006c56027208 */ /* 0x000fe20000800000 */
[----:B------:R-:W-:Y:S01]  /*7910*/  FADD.FTZ R11, -R108, R11 ;  /* 0x0000000b6c0b7221 */ /* 0x000fe20000010100 */
[----:B------:R-:W-:Y:S01]  /*7920*/  FSETP.GE.FTZ.AND P1, PT, R122, RZ, PT ;  /* 0x000000ff7a00720b */ /* 0x000fe20003f36000 */
[----:B------:R-:W-:Y:S01]  /*7930*/  FMUL.FTZ R4, R125, R3 ;  /* 0x000000037d047220 */ /* 0x000fe20000410000 */
[----:B------:R-:W-:Y:S01]  /*7940*/  FSETP.GE.FTZ.AND P2, PT, R121, RZ, PT ;  /* 0x000000ff7900720b */ /* 0x000fe20003f56000 */
[----:B------:R-:W-:Y:S01]  /*7950*/  FMUL.FTZ R3, R124, R2 ;  /* 0x000000027c037220 */ /* 0x000fe20000410000 */
[----:B------:R-:W-:Y:S01]  /*7960*/  FSEL R0, R0, R108, P1 ;  /* 0x0000006c00007208 */ /* 0x000fe20000800000 */
[C---:B------:R-:W-:Y:S01]  /*7970*/  FADD.FTZ R14, -R108.reuse, R14 ;  /* 0x0000000e6c0e7221 */ /* 0x040fe20000010100 */
[----:B------:R-:W-:Y:S01]  /*7980*/  FSETP.GE.FTZ.AND P1, PT, R113, RZ, PT ;  /* 0x000000ff7100720b */ /* 0x000fe20003f36000 */
[----:B------:R-:W-:Y:S01]  /*7990*/  FADD.FTZ R15, -R108, R15 ;  /* 0x0000000f6c0f7221 */ /* 0x000fe20000010100 */
[----:B------:R-:W-:Y:S01]  /*79a0*/  F2FP.BF16.F32.PACK_AB R3, R3, R4 ;  /* 0x000000040303723e */ /* 0x000fe200000010ff */
[----:B------:R-:W-:Y:S01]  /*79b0*/  FMUL.FTZ R6, R122, R0 ;  /* 0x000000007a067220 */ /* 0x000fe20000410000 */
[----:B------:R-:W-:Y:S01]  /*79c0*/  FSEL R0, R11, R108, P2 ;  /* 0x0000006c0b007208 */ /* 0x000fe20001000000 */
[----:B------:R-:W-:Y:S01]  /*79d0*/  FADD.FTZ R18, -R108, R18 ;  /* 0x000000126c127221 */ /* 0x000fe20000010100 */
[----:B------:R-:W-:Y:S01]  /*79e0*/  FSETP.GE.FTZ.AND P4, PT, R119, RZ, PT ;  /* 0x000000ff7700720b */ /* 0x000fe20003f96000 */
[----:B------:R2:W-:Y:S01]  /*79f0*/  STS [R245+0x28400], R3 ;  /* 0x02840003f5007388 */ /* 0x0005e20000000800 */
[----:B------:R-:W-:Y:S01]  /*7a00*/  FSETP.GE.FTZ.AND P3, PT, R118, RZ, PT ;  /* 0x000000ff7600720b */ /* 0x000fe20003f76000 */
[----:B------:R-:W-:Y:S01]  /*7a10*/  FMUL.FTZ R2, R121, R0 ;  /* 0x0000000079027220 */ /* 0x000fe20000410000 */
[-C--:B------:R-:W-:Y:S01]  /*7a20*/  FSEL R0, R14, R108.reuse, P4 ;  /* 0x0000006c0e007208 */ /* 0x080fe20002000000 */
[----:B------:R-:W-:Y:S01]  /*7a30*/  FMUL.FTZ R109, R111, R109 ;  /* 0x0000006d6f6d7220 */ /* 0x000fe20000410000 */
[----:B------:R-:W-:Y:S01]  /*7a40*/  FSETP.GE.FTZ.AND P2, PT, R115, RZ, PT ;  /* 0x000000ff7300720b */ /* 0x000fe20003f56000 */
[----:B------:R-:W-:Y:S01]  /*7a50*/  STS [R250+0x28000], R85 ;  /* 0x02800055fa007388 */ /* 0x000fe20000000800 */
[----:B------:R-:W-:Y:S01]  /*7a60*/  FSEL R15, R15, R108, P3 ;  /* 0x0000006c0f0f7208 */ /* 0x000fe20001800000 */
[----:B-1----:R-:W-:Y:S01]  /*7a70*/  FMUL.FTZ R5, R119, R0 ;  /* 0x0000000077057220 */ /* 0x002fe20000410000 */
[----:B------:R-:W-:Y:S01]  /*7a80*/  FSEL R18, R18, R108, P2 ;  /* 0x0000006c12127208 */ /* 0x000fe20001000000 */
[----:B------:R-:W-:Y:S01]  /*7a90*/  @P1 FADD.FTZ R108, -R108, R19 ;  /* 0x000000136c6c1221 */ /* 0x000fe20000010100 */
[----:B------:R-:W-:Y:S01]  /*7aa0*/  F2FP.BF16.F32.PACK_AB R2, R2, R6 ;  /* 0x000000060202723e */ /* 0x000fe200000010ff */
[----:B------:R-:W-:Y:S01]  /*7ab0*/  FMUL.FTZ R0, R118, R15 ;  /* 0x0000000f76007220 */ /* 0x000fe20000410000 */
[----:B------:R-:W-:Y:S01]  /*7ac0*/  F2FP.BF16.F32.PACK_AB R4, R109, R88 ;  /* 0x000000586d04723e */ /* 0x000fe200000010ff */
[----:B------:R-:W-:Y:S01]  /*7ad0*/  FMUL.FTZ R18, R115, R18 ;  /* 0x0000001273127220 */ /* 0x000fe20000410000 */
[----:B------:R-:W-:Y:S01]  /*7ae0*/  FMUL.FTZ R108, R113, R108 ;  /* 0x0000006c716c7220 */ /* 0x000fe20000410000 */
[----:B------:R1:W-:Y:S01]  /*7af0*/  STS [R250+0x28400], R2 ;  /* 0x02840002fa007388 */ /* 0x0003e20000000800 */
[----:B------:R-:W-:Y:S01]  /*7b00*/  F2FP.BF16.F32.PACK_AB R0, R0, R5 ;  /* 0x000000050000723e */ /* 0x000fe200000010ff */
[----:B------:R-:W3:Y:S04]  /*7b10*/  LDC R116, c[0x0][0x270] ;  /* 0x00009c00ff747b82 */ /* 0x000ee80000000800 */
[----:B------:R-:W-:Y:S06]  /*7b20*/  STS [R246+0x28000], R84 ;  /* 0x02800054f6007388 */ /* 0x000fec0000000800 */
[----:B------:R4:W-:Y:S01]  /*7b30*/  STS [R246+0x28400], R0 ;  /* 0x02840000f6007388 */ /* 0x0009e20000000800 */
[----:B--2---:R-:W-:Y:S05]  /*7b40*/  F2FP.BF16.F32.PACK_AB R3, R108, R18 ;  /* 0x000000126c03723e */ /* 0x004fea00000010ff */
[----:B------:R-:W-:Y:S06]  /*7b50*/  STS [R249+0x28000], R4 ;  /* 0x02800004f9007388 */ /* 0x000fec0000000800 */
[----:B------:R-:W-:Y:S01]  /*7b60*/  STS [R249+0x28400], R3 ;  /* 0x02840003f9007388 */ /* 0x000fe20000000800 */
[----:B------:R-:W-:Y:S01]  /*7b70*/  BAR.SYNC.DEFER_BLOCKING 0x0 ;  /* 0x0000000000007b1d */ /* 0x000fe20000010000 */
[----:B---3--:R-:W-:Y:S04]  /*7b80*/  IMAD R235, R116, UR38, RZ ;  /* 0x0000002674eb7c24 */ /* 0x008fe8000f8e02ff */
[----:B-1----:R-:W-:Y:S01]  /*7b90*/  IMAD.U32 R2, R235, -0x40, RZ ;  /* 0xffffffc0eb027824 */ /* 0x002fe200078e00ff */
[----:B----4-:R-:W-:Y:S04]  /*7ba0*/  LEA R0, R231, UR4, 0x1 ;  /* 0x00000004e7007c11 */ /* 0x010fe8000f8e08ff */
[C---:B------:R-:W-:Y:S04]  /*7bb0*/  LEA R232, P1, R2.reuse, R232, 0x2 ;  /* 0x000000e802e87211 */ /* 0x040fe800078210ff */
[----:B------:R-:W-:Y:S01]  /*7bc0*/  LEA.HI.X.SX32 R233, R2, R233, 0x2, P1 ;  /* 0x000000e902e97211 */ /* 0x000fe200008f16ff */
[----:B------:R-:W-:Y:S06]  /*7bd0*/  LDSM.16.MT88.4 R4, [R222+0x2a000] ;  /* 0x02a00000de04783b */ /* 0x000fec0000004200 */
[----:B------:R-:W1:Y:S06]  /*7be0*/  LDSM.16.MT88.4 R8, [R0+0x10000] ;  /* 0x010000000008783b */ /* 0x000e6c0000004200 */
[----:B------:R-:W2:Y:S06]  /*7bf0*/  LDSM.16.MT88.4 R12, [R223+0x2a000] ;  /* 0x02a00000df0c783b */ /* 0x000eac0000004200 */
[----:B------:R-:W3:Y:S06]  /*7c00*/  LDSM.16.MT88.4 R16, [R0+0x12000] ;  /* 0x012000000010783b */ /* 0x000eec0000004200 */
[----:B------:R-:W4:Y:S06]  /*7c10*/  LDSM.16.MT88.4 R84, [R0+0x14000] ;  /* 0x014000000054783b */ /* 0x000f2c0000004200 */
[----:B------:R-:W4:Y:S06]  /*7c20*/  LDSM.16.MT88.4 R88, [R0+0x16000] ;  /* 0x016000000058783b */ /* 0x000f2c0000004200 */
[----:B------:R-:W-:Y:S06]  /*7c30*/  LDSM.16.MT88.4 R92, [R222+0x2a800] ;  /* 0x02a80000de5c783b */ /* 0x000fec0000004200 */
[----:B------:R-:W4:Y:S01]  /*7c40*/  LDSM.16.MT88.4 R96, [R0+0x10800] ;  /* 0x010800000060783b */ /* 0x000f220000004200 */
[-C--:B-1----:R-:W-:Y:S05]  /*7c50*/  HMMA.16816.F32.BF16 R20, R4, R8.reuse, R20 ;  /* 0x000000080414723c */ /* 0x082fea0000041814 */
[----:B------:R-:W1:Y:S01]  /*7c60*/  LDSM.16.MT88.4 R100, [R223+0x2a800] ;  /* 0x02a80000df64783b */ /* 0x000e620000004200 */
[C---:B--2---:R-:W-:Y:S05]  /*7c70*/  HMMA.16816.F32.BF16 R24, R12.reuse, R8, R24 ;  /* 0x000000080c18723c */ /* 0x044fea0000041818 */
[----:B------:R-:W-:Y:S01]  /*7c80*/  LDSM.16.MT88.4 R104, [R0+0x17000] ;  /* 0x017000000068783b */ /* 0x000fe20000004200 */
[-C--:B------:R-:W-:Y:S05]  /*7c90*/  HMMA.16816.F32.BF16 R28, R12, R10.reuse, R28 ;  /* 0x0000000a0c1c723c */ /* 0x080fea000004181c */
[----:B------:R-:W-:Y:S01]  /*7ca0*/  LDSM.16.MT88.4 R108, [R0+0x15800] ;  /* 0x01580000006c783b */ /* 0x000fe20000004200 */
[C---:B------:R-:W-:Y:S05]  /*7cb0*/  HMMA.16816.F32.BF16 R32, R4.reuse, R10, R32 ;  /* 0x0000000a0420723c */ /* 0x040fea0000041820 */
[----:B------:R-:W2:Y:S01]  /*7cc0*/  LDSM.16.MT88.4 R8, [R0+0x12800] ;  /* 0x012800000008783b */ /* 0x000ea20000004200 */
[-C--:B---3--:R-:W-:Y:S05]  /*7cd0*/  HMMA.16816.F32.BF16 R36, R4, R16.reuse, R36 ;  /* 0x000000100424723c */ /* 0x088fea0000041824 */
[----:B------:R-:W-:Y:S01]  /*7ce0*/  LDSM.16.MT88.4 R112, [R0+0x17800] ;  /* 0x017800000070783b */ /* 0x000fe20000004200 */
[C---:B------:R-:W-:Y:S06]  /*7cf0*/  HMMA.16816.F32.BF16 R40, R12.reuse, R16, R40 ;  /* 0x000000100c28723c */ /* 0x040fec0000041828 */
[-C--:B------:R-:W-:Y:S06]  /*7d00*/  HMMA.16816.F32.BF16 R44, R12, R18.reuse, R44 ;  /* 0x000000120c2c723c */ /* 0x080fec000004182c */
[C---:B------:R-:W-:Y:S01]  /*7d10*/  HMMA.16816.F32.BF16 R48, R4.reuse, R18, R48 ;  /* 0x000000120430723c */ /* 0x040fe20000041830 */
[----:B------:R-:W3:Y:S05]  /*7d20*/  LDSM.16.MT88.4 R16, [R0+0x14800] ;  /* 0x014800000010783b */ /* 0x000eea0000004200 */
        /* <DEDUP_REMOVED lines=13> */
[C---:B-1----:R-:W-:Y:S06]  /*7e00*/  HMMA.16816.F32.BF16 R24, R100.reuse, R96, R24 ;  /* 0x000000606418723c */ /* 0x042fec0000041818 */
        /* <DEDUP_REMOVED lines=15> */
[-C--:B------:R-:W-:Y:S01]  /*7f00*/  HMMA.16816.F32.BF16 R76, R100, R86.reuse, R76 ;  /* 0x00000056644c723c */ /* 0x080fe2000004184c */
[----:B------:R-:W-:Y:S05]  /*7f10*/  LDSM.16.MT88.4 R100, [R0+0x13800] ;  /* 0x013800000064783b */ /* 0x000fea0000004200 */
[----:B------:R-:W-:Y:S01]  /*7f20*/  HMMA.16816.F32.BF16 R80, R92, R86, R80 ;  /* 0x000000565c50723c */ /* 0x000fe20000041850 */
[----:B------:R-:W2:Y:S05]  /*7f30*/  LDSM.16.MT88.4 R84, [R0+0x11800] ;  /* 0x011800000054783b */ /* 0x000eaa0000004200 */
[-C--:B------:R-:W-:Y:S01]  /*7f40*/  HMMA.16816.F32.BF16 R20, R4, R12.reuse, R20 ;  /* 0x0000000c0414723c */ /* 0x080fe20000041814 */
        /* <DEDUP_REMOVED lines=42> */
[----:B-----5:R-:W-:Y:S01]  /*81f0*/  ISETP.GE.AND P3, PT, R126, UR25, PT ;  /* 0x000000197e007c0c */ /* 0x020fe2000bf66270 */
        /* <DEDUP_REMOVED lines=58> */
.L_x_945:
[----:B------:R-:W-:Y:S01]  /*85a0*/  LDSM.16.M88.4 R128, [R226] ;  /* 0x00000000e280783b */ /* 0x000fe20000000200 */
[----:B------:R-:W-:Y:S01]  /*85b0*/  @UP2 UIADD3 UR13, UP0, UR10, -0x100, URZ ;  /* 0xffffff000a0d2890 */ /* 0x000fe2000ff1e03f */
[----:B---3--:R-:W-:Y:S01]  /*85c0*/  IMAD.MOV.U32 R2, RZ, RZ, 0x4 ;  /* 0x00000004ff027424 */ /* 0x008fe200078e00ff */
[----:B------:R-:W-:Y:S01]  /*85d0*/  UISETP.GT.AND UP1, UPT, UR8, UR21, UPT ;  /* 0x000000150800728c */ /* 0x000fe2000bf24270 */
[----:B------:R-:W1:Y:S01]  /*85e0*/  LDSM.16.MT88.4 R16, [R0+0x18000] ;  /* 0x018000000010783b */ /* 0x000e620000004200 */
[----:B------:R-:W-:Y:S03]  /*85f0*/  @UP2 UIADD3.X UR12, UR11, -0x1, URZ, UP0, !UPT ;  /* 0xffffffff0b0c2890 */ /* 0x000fe600087fe43f */
[----:B-----5:R-:W2:Y:S01]  /*8600*/  LDSM.16.M88.4 R124, [R226+0x1000] ;  /* 0x00100000e27c783b */ /* 0x020ea20000000200 */
[----:B------:R-:W-:Y:S03]  /*8610*/  @UP2 UMOV UR10, UR13 ;  /* 0x0000000d000a2c82 */ /* 0x000fe60008000000 */
[----:B------:R-:W3:Y:S01]  /*8620*/  LDSM.16.MT88.4 R96, [R0+0x1a000] ;  /* 0x01a000000060783b */ /* 0x000ee20000004200 */
[----:B------:R-:W-:Y:S01]  /*8630*/  @UP2 UMOV UR11, UR12 ;  /* 0x0000000c000b2c82 */ /* 0x000fe20008000000 */
[----:B------:R-:W-:Y:S01]  /*8640*/  ULOP3.LUT UR12, UR8, 0x1, URZ, 0xc0, !UPT ;  /* 0x00000001080c7892 */ /* 0x000fe2000f8ec03f */
[----:B------:R-:W-:Y:S01]  /*8650*/  @P0 IMAD.WIDE R2, R244, R2, UR10 ;  /* 0x0000000af4020e25 */ /* 0x000fe2000f8e0202 */
[----:B------:R-:W4:Y:S01]  /*8660*/  LDSM.16.MT88.4 R112, [R0+0x1c000] ;  /* 0x01c000000070783b */ /* 0x000f220000004200 */
[----:B------:R-:W-:Y:S02]  /*8670*/  UIADD3 UR8, UR8, -0x1, URZ ;  /* 0xffffffff08087890 */ /* 0x000fe4000fffe03f */
[----:B------:R-:W-:Y:S01]  /*8680*/  UISETP.NE.U32.AND UP0, UPT, UR12, 0x1, UPT ;  /* 0x000000010c00788c */ /* 0x000fe2000bf05070 */
[----:B------:R-:W4:Y:S04]  /*8690*/  LDSM.16.MT88.4 R196, [R0+0x1e000] ;  /* 0x01e0000000c4783b */ /* 0x000f280000004200 */
[----:B------:R-:W-:Y:S04]  /*86a0*/  LDSM.16.M88.4 R200, [R227] ;  /* 0x00000000e3c8783b */ /* 0x000fe80000000200 */
[----:B------:R-:W4:Y:S04]  /*86b0*/  LDSM.16.MT88.4 R204, [R0+0x18800] ;  /* 0x0188000000cc783b */ /* 0x000f280000004200 */
[----:B------:R-:W4:Y:S04]  /*86c0*/  LDSM.16.M88.4 R208, [R227+0x1000] ;  /* 0x00100000e3d0783b */ /* 0x000f280000000200 */
[----:B------:R-:W4:Y:S04]  /*86d0*/  LDSM.16.MT88.4 R212, [R0+0x1a800] ;  /* 0x01a8000000d4783b */ /* 0x000f280000004200 */
[----:B------:R-:W5:Y:S01]  /*86e0*/  @P0 LDG.E R247, desc[UR6][R2.64] ;  /* 0x0000000602f70981 */ /* 0x000f62000c1e1900 */
[-C--:B-1----:R-:W-:Y:S03]  /*86f0*/  HMMA.16816.F32.BF16 R4, R128, R16.reuse, RZ ;  /* 0x000000108004723c */ /* 0x082fe600000418ff */
[----:B------:R1:W5:Y:S03]  /*8700*/  @P0 LDG.E R248, desc[UR6][R2.64+0x20] ;  /* 0x0000200602f80981 */ /* 0x000366000c1e1900 */
        /* <DEDUP_REMOVED lines=25> */
[----:B------:R-:W-:Y:S05]  /*88a0*/  LDSM.16.M88.4 R212, [R228+0x1000] ;  /* 0x00100000e4d4783b */ /* 0x000fea0000000200 */
[-C--:B--2---:R-:W-:Y:S06]  /*88b0*/  HMMA.16816.F32.BF16 R100, R200, R196.reuse, R100 ;  /* 0x000000c4c864723c */ /* 0x084fec0000041864 */
[C---:B------:R-:W-:Y:S06]  /*88c0*/  HMMA.16816.F32.BF16 R104, R208.reuse, R196, R104 ;  /* 0x000000c4d068723c */ /* 0x040fec0000041868 */
[-C--:B------:R-:W-:Y:S06]  /*88d0*/  HMMA.16816.F32.BF16 R108, R208, R198.reuse, R108 ;  /* 0x000000c6d06c723c */ /* 0x080fec000004186c */
[C---:B------:R-:W-:Y:S01]  /*88e0*/  HMMA.16816.F32.BF16 R112, R200.reuse, R198, R112 ;  /* 0x000000c6c870723c */ /* 0x040fe20000041870 */
[----:B------:R-:W-:Y:S05]  /*88f0*/  LDSM.16.M88.4 R196, [R228] ;  /* 0x00000000e4c4783b */ /* 0x000fea0000000200 */
[-C--:B---3--:R-:W-:Y:S06]  /*8900*/  HMMA.16816.F32.BF16 R116, R200, R204.reuse, R116 ;  /* 0x000000ccc874723c */ /* 0x088fec0000041874 */
[C---:B------:R-:W-:Y:S06]  /*8910*/  HMMA.16816.F32.BF16 R120, R208.reuse, R204, R120 ;  /* 0x000000ccd078723c */ /* 0x040fec0000041878 */
[-C--:B------:R-:W-:Y:S01]  /*8920*/  HMMA.16816.F32.BF16 R124, R208, R206.reuse, R124 ;  /* 0x000000ced07c723c */ /* 0x080fe2000004187c */
[----:B------:R-:W2:Y:S05]  /*8930*/  LDSM.16.MT88.4 R208, [R0+0x19000] ;  /* 0x0190000000d0783b */ /* 0x000eaa0000004200 */
[----:B------:R-:W-:Y:S01]  /*8940*/  HMMA.16816.F32.BF16 R128, R200, R206, R128 ;  /* 0x000000cec880723c */ /* 0x000fe20000041880 */
[----:B------:R-:W3:Y:S04]  /*8950*/  LDSM.16.MT88.4 R200, [R0+0x1b000] ;  /* 0x01b0000000c8783b */ /* 0x000ee80000004200 */
[----:B------:R-:W4:Y:S01]  /*8960*/  LDSM.16.MT88.4 R204, [R0+0x1d000] ;  /* 0x01d0000000cc783b */ /* 0x000f220000004200 */
[-C--:B--2---:R-:W-:Y:S06]  /*8970*/  HMMA.16816.F32.BF16 R4, R196, R208.reuse, R4 ;  /* 0x000000d0c404723c */ /* 0x084fec0000041804 */
[C---:B------:R-:W-:Y:S06]  /*8980*/  HMMA.16816.F32.BF16 R8, R212.reuse, R208, R8 ;  /* 0x000000d0d408723c */ /* 0x040fec0000041808 */
[-C--:B------:R-:W-:Y:S06]  /*8990*/  HMMA.16816.F32.BF16 R12, R212, R210.reuse, R12 ;  /* 0x000000d2d40c723c */ /* 0x080fec000004180c */
[C---:B------:R-:W-:Y:S01]  /*89a0*/  HMMA.16816.F32.BF16 R16, R196.reuse, R210, R16 ;  /* 0x000000d2c410723c */ /* 0x040fe20000041810 */
[----:B------:R-:W2:Y:S05]  /*89b0*/  LDSM.16.MT88.4 R208, [R0+0x1f000] ;  /* 0x01f0000000d0783b */ /* 0x000eaa0000004200 */
        /* <DEDUP_REMOVED lines=9> */
[----:B------:R-:W3:Y:S05]  /*8a50*/  LDSM.16.MT88.4 R204, [R0+0x19800] ;  /* 0x0198000000cc783b */ /* 0x000eea0000004200 */
[-C--:B--2---:R-:W-:Y:S06]  /*8a60*/  HMMA.16816.F32.BF16 R116, R196, R208.reuse, R116 ;  /* 0x000000d0c474723c */ /* 0x084fec0000041874 */
[C---:B------:R-:W-:Y:S06]  /*8a70*/  HMMA.16816.F32.BF16 R120, R212.reuse, R208, R120 ;  /* 0x000000d0d478723c */ /* 0x040fec0000041878 */
[-C--:B------:R-:W-:Y:S01]  /*8a80*/  HMMA.16816.F32.BF16 R124, R212, R210.reuse, R124 ;  /* 0x000000d2d47c723c */ /* 0x080fe2000004187c */
[----:B------:R-:W2:Y:S05]  /*8a90*/  LDSM.16.M88.4 R212, [R229+0x1000] ;  /* 0x00100000e5d4783b */ /* 0x000eaa0000000200 */
[----:B------:R-:W-:Y:S01]  /*8aa0*/  HMMA.16816.F32.BF16 R128, R196, R210, R128 ;  /* 0x000000d2c480723c */ /* 0x000fe20000041880 */
[----:B------:R-:W4:Y:S04]  /*8ab0*/  LDSM.16.MT88.4 R196, [R0+0x1b800] ;  /* 0x01b8000000c4783b */ /* 0x000f280000004200 */
[----:B------:R-:W1:Y:S01]  /*8ac0*/  LDSM.16.MT88.4 R208, [R0+0x1d800] ;  /* 0x01d8000000d0783b */ /* 0x000e620000004200 */
[-C--:B---3--:R-:W-:Y:S06]  /*8ad0*/  HMMA.16816.F32.BF16 R4, R200, R204.reuse, R4 ;  /* 0x000000ccc804723c */ /* 0x088fec0000041804 */
[C---:B--2---:R-:W-:Y:S11]  /*8ae0*/  HMMA.16816.F32.BF16 R8, R212.reuse, R204, R8 ;  /* 0x000000ccd408723c */ /* 0x044ff60000041808 */
[----:B------:R-:W-:Y:S06]  /*8af0*/  @!UPT UIADD3 URZ, URZ, URZ, URZ ;  /* 0x0000003f3f3ff290 */ /* 0x000fec000fffe03f */
[----:B------:R-:W-:Y:S01]  /*8b00*/  REDG.E.ADD.F32.FTZ.RN.STRONG.GPU desc[UR6][R232.64], R4 ;  /* 0x00000004e80079a6 */ /* 0x000fe2000c10f386 */
[-C--:B------:R-:W-:Y:S06]  /*8b10*/  HMMA.16816.F32.BF16 R12, R212, R206.reuse, R12 ;  /* 0x000000ced40c723c */ /* 0x080fec000004180c */
[C---:B------:R-:W-:Y:S01]  /*8b20*/  HMMA.16816.F32.BF16 R16, R200.reuse, R206, R16 ;  /* 0x000000cec810723c */ /* 0x040fe20000041810 */
[----:B------:R2:W3:Y:S05]  /*8b30*/  LDSM.16.MT88.4 R204, [R0+0x1f800] ;  /* 0x01f8000000cc783b */ /* 0x0004ea0000004200 */
[-C--:B----4-:R-:W-:Y:S06]  /*8b40*/  HMMA.16816.F32.BF16 R84, R200, R196.reuse, R84 ;  /* 0x000000c4c854723c */ /* 0x090fec0000041854 */
[C---:B------:R-:W-:Y:S06]  /*8b50*/  HMMA.16816.F32.BF16 R88, R212.reuse, R196, R88 ;  /* 0x000000c4d458723c */ /* 0x040fec0000041858 */
[-C--:B------:R-:W-:Y:S05]  /*8b60*/  HMMA.16816.F32.BF16 R92, R212, R198.reuse, R92 ;  /* 0x000000c6d45c723c */ /* 0x080fea000004185c */
[C---:B------:R-:W-:Y:S01]  /*8b70*/  IMAD.SHL.U32 R197, R235.reuse, 0x20, RZ ;  /* 0x00000020ebc57824 */ /* 0x040fe200078e00ff */
[C---:B------:R-:W-:Y:S05]  /*8b80*/  HMMA.16816.F32.BF16 R96, R200.reuse, R198, R96 ;  /* 0x000000c6c860723c */ /* 0x040fea0000041860 */
[C---:B--2---:R-:W-:Y:S01]  /*8b90*/  IMAD R0, R235.reuse, 0x18, RZ ;  /* 0x00000018eb007824 */ /* 0x044fe200078e02ff */
[-C--:B-1----:R-:W-:Y:S06]  /*8ba0*/  HMMA.16816.F32.BF16 R100, R200, R208.reuse, R100 ;  /* 0x000000d0c864723c */ /* 0x082fec0000041864 */
[C---:B------:R-:W-:Y:S06]  /*8bb0*/  HMMA.16816.F32.BF16 R104, R212.reuse, R208, R104 ;  /* 0x000000d0d468723c */ /* 0x040fec0000041868 */
        /* <DEDUP_REMOVED lines=9> */
[----:B------:R-:W-:Y:S03]  /*8c50*/  IMAD R200, R235, 0x28, RZ ;  /* 0x00000028ebc87824 */ /* 0x000fe600078e02ff */
[-C--:B------:R-:W-:Y:S02]  /*8c60*/  LEA.HI.X.SX32 R3, R205, R233.reuse, 0x2, P0 ;  /* 0x000000e9cd037211 */ /* 0x080fe400000f16ff */
        /* <DEDUP_REMOVED lines=500> */
[----:B------:R-:W-:Y:S01]  /*abb0*/  PLOP3.LUT P0, PT, PT, PT, UP0, 0x80, 0x0 ;  /* 0x000000000000781c */ /* 0x000fe20003f0f008 */
[----:B------:R-:W-:-:S02]  /*abc0*/  @UP0 ULDC.64 UR10, c[0x0][0x450] ;  /* 0x00011400000a0ab9 */ /* 0x000fc40000000a00 */
        /* <DEDUP_REMOVED lines=82> */
.L_x_947:
[----:B-1----:R-:W2:Y:S01]  /*b0f0*/  LDL R0, [R1+0x5c] ;  /* 0x00005c0001007983 */ /* 0x002ea20000100800 */
        /* <DEDUP_REMOVED lines=20> */
.L_x_948:
        /* <DEDUP_REMOVED lines=11> */
[----:B------:R-:W-:Y:S01]  /*b2f0*/  IADD3 R29, R242, 0xc0, RZ ;  /* 0x000000c0f21d7810 */ /* 0x000fe20007ffe0ff */
[----:B------:R-:W2:Y:S01]  /*b300*/  S2R R65, SR_TID.X ;  /* 0x0000000000417919 */ /* 0x000ea20000002100 */
[----:B------:R-:W-:Y:S01]  /*b310*/  USHF.R.S32.HI UR22, URZ, 0x1f, UR55 ;  /* 0x0000001f3f167899 */ /* 0x000fe20008011437 */
[----:B------:R-:W-:Y:S01]  /*b320*/  IADD3 R2, P0, R2, UR19, RZ ;  /* 0x0000001302027c10 */ /* 0x000fe2000ff1e0ff */
[----:B------:R-:W-:Y:S01]  /*b330*/  ULDC.64 UR16, c[0x0][0x468] ;  /* 0x00011a0000107ab9 */ /* 0x000fe20000000a00 */
[----:B------:R-:W-:Y:S01]  /*b340*/  IMAD.U32 R6, RZ, RZ, UR15 ;  /* 0x0000000fff067e24 */ /* 0x000fe2000f8e00ff */
[----:B------:R-:W-:Y:S01]  /*b350*/  UIMAD UR15, UR22, UR16, URZ ;  /* 0x00000010160f72a4 */ /* 0x000fe2000f8e023f */
[----:B------:R-:W-:-:S02]  /*b360*/  VIADD R28, R242, 0x80 ;  /* 0x00000080f21c7836 */ /* 0x000fc40000000000 */
[----:B------:R-:W-:Y:S01]  /*b370*/  VIADD R11, R242, 0x40 ;  /* 0x00000040f20b7836 */ /* 0x000fe20000000000 */
[----:B------:R-:W-:Y:S01]  /*b380*/  IADD3.X R3, R3, UR21, R6, P0, !PT ;  /* 0x0000001503037c10 */ /* 0x000fe200087fe406 */
[----:B------:R-:W-:Y:S01]  /*b390*/  UIMAD UR17, UR55, UR17, UR15 ;  /* 0x00000011371172a4 */ /* 0x000fe2000f8e020f */
[----:B------:R-:W-:Y:S01]  /*b3a0*/  MOV R6, UR16 ;  /* 0x0000001000067c02 */ /* 0x000fe20008000f00 */
[----:B------:R3:W4:Y:S04]  /*b3b0*/  LDS.128 R44, [R0+0x19000] ;  /* 0x01900000002c7984 */ /* 0x0007280000000c00 */
        /* <DEDUP_REMOVED lines=14> */
[----:B------:R-:W-:-:S04]  /*b4a0*/  IMAD.WIDE.U32 R6, R6, UR55, R2 ;  /* 0x0000003706067c25 */ /* 0x000fc8000f8e0002 */
[----:B------:R-:W-:Y:S02]  /*b4b0*/  VIADD R10, R7, UR17 ;  /* 0x00000011070a7c36 */ /* 0x000fe40008000000 */
        /* <DEDUP_REMOVED lines=23> */
.L_x_950:
[----:B------:R-:W-:Y:S05]  /*b630*/  BSYNC B0 ;  /* 0x0000000000007941 */ /* 0x000fea0003800000 */
.L_x_949:
        /* <DEDUP_REMOVED lines=21> */
.L_x_952:
[----:B------:R-:W-:Y:S05]  /*b790*/  BSYNC B0 ;  /* 0x0000000000007941 */ /* 0x000fea0003800000 */
.L_x_951:
[----:B----4-:R-:W-:Y:S01]  /*b7a0*/  IMAD.U32 R2, RZ, RZ, UR12 ;  /* 0x0000000cff027e24 */ /* 0x010fe2000f8e00ff */
[----:B------:R-:W-:Y:S01]  /*b7b0*/  UIMAD UR8, UR8, UR12, URZ ;  /* 0x0000000c080872a4 */ /* 0x000fe2000f8e023f */
[----:B------:R-:W4:Y:S01]  /*b7c0*/  LDS.128 R24, [R0+0x20000] ;  /* 0x0200000000187984 */ /* 0x000f220000000c00 */
[----:B------:R-:W-:Y:S01]  /*b7d0*/  USHF.R.S32.HI UR10, URZ, 0x1f, UR55 ;  /* 0x0000001f3f0a7899 */ /* 0x000fe20008011437 */
[----:B------:R-:W-:Y:S01]  /*b7e0*/  IMAD.WIDE.U32 R2, R2, UR5, R4 ;  /* 0x0000000502027c25 */ /* 0x000fe2000f8e0004 */
[----:B------:R-:W-:Y:S01]  /*b7f0*/  UIMAD UR5, UR5, UR13, UR8 ;  /* 0x0000000d050572a4 */ /* 0x000fe2000f8e0208 */
[----:B------:R-:W4:Y:S01]  /*b800*/  LDS.128 R20, [R0+0x22000] ;  /* 0x0220000000147984 */ /* 0x000f220000000c00 */
[----:B------:R-:W-:Y:S01]  /*b810*/  BSSY B0, `(.L_x_953) ;  /* 0x000001f000007945 */ /* 0x000fe20003800000 */
[----:B------:R-:W-:Y:S01]  /*b820*/  ULDC.64 UR8, c[0x0][0x470] ;  /* 0x00011c0000087ab9 */ /* 0x000fe20000000a00 */
        /* <DEDUP_REMOVED lines=29> */
.L_x_954:
[----:B------:R-:W-:Y:S05]  /*ba00*/  BSYNC B0 ;  /* 0x0000000000007941 */ /* 0x000fea0003800000 */
.L_x_953:
        /* <DEDUP_REMOVED lines=21> */
.L_x_925:
[----:B------:R-:W-:Y:S05]  /*bb60*/  BSYNC B1 ;  /* 0x0000000000017941 */ /* 0x000fea0003800000 */
.L_x_911:
        /* <DEDUP_REMOVED lines=9> */
.L_x_955:
[----:B------:R-:W-:Y:S05]  /*bc00*/  EXIT ;  /* 0x000000000000794d */ /* 0x000fea0003800000 */
.L_x_957:
        /* <DEDUP_REMOVED lines=15> */
.L_x_1058:


//--------------------- .text._ZN5flash44flash_bwd_dq_dk_dv_loop_seqk_parallel_kernelI23Flash_bwd_kernel_traitsILi256ELi64ELi64ELi8ELi4ELi2ELi2ELb0ELb0EN7cutlass10bfloat16_tE19Flash_kernel_traitsILi256ELi64ELi64ELi8ES3_EELb0ELb1ELb0ELb1ELb0ELb0ELb1EEEvNS_16Flash_bwd_paramsE --------------------------
	.section	.text._ZN5flash44flash_bwd_dq_dk_dv_loop_seqk_parallel_kernelI23Flash_bwd_kernel_traitsILi256ELi64ELi64ELi8ELi4ELi2ELi2ELb0ELb0EN7cutlass10bfloat16_tE19Flash_kernel_traitsILi256ELi64ELi64ELi8ES3_EELb0ELb1ELb0ELb1ELb0ELb0ELb1EEEvNS_16Flash_bwd_paramsE,"ax",@progbits
	.align	128
        .global         _ZN5flash44flash_bwd_dq_dk_dv_loop_seqk_parallel_kernelI23Flash_bwd_kernel_traitsILi256ELi64ELi64ELi8ELi4ELi2ELi2ELb0ELb0EN7cutlass10bfloat16_tE19Flash_kernel_traitsILi256ELi64ELi64ELi8ES3_EELb0ELb1ELb0ELb1ELb0ELb0ELb1EEEvNS_16Flash_bwd_paramsE
        .type           _ZN5flash44flash_bwd_dq_dk_dv_loop_seqk_parallel_kernelI23Flash_bwd_kernel_traitsILi256ELi64ELi64ELi8ELi4ELi2ELi2ELb0ELb0EN7cutlass10bfloat16_tE19Flash_kernel_traitsILi256ELi64ELi64ELi8ES3_EELb0ELb1ELb0ELb1ELb0ELb0ELb1EEEvNS_16Flash_bwd_paramsE,@function
        .size           _ZN5flash44flash_bwd_dq_dk_dv_loop_seqk_parallel_kernelI23Flash_bwd_kernel_traitsILi256ELi64ELi64ELi8ELi4ELi2ELi2ELb0ELb0EN7cutlass10bfloat16_tE19Flash_kernel_traitsILi256ELi64ELi64ELi8ES3_EELb0ELb1ELb0ELb1ELb0ELb0ELb1EEEvNS_16Flash_bwd_paramsE,(.L_x_1059 - _ZN5flash44flash_bwd_dq_dk_dv_loop_seqk_parallel_kernelI23Flash_bwd_kernel_traitsILi256ELi64ELi64ELi8ELi4ELi2ELi2ELb0ELb0EN7cutlass10bfloat16_tE19Flash_kernel_traitsILi256ELi64ELi64ELi8ES3_EELb0ELb1ELb0ELb1ELb0ELb0ELb1EEEvNS_16Flash_bwd_paramsE)
        .other          _ZN5flash44flash_bwd_dq_dk_dv_loop_seqk_parallel_kernelI23Flash_bwd_kernel_traitsILi256ELi64ELi64ELi8ELi4ELi2ELi2ELb0ELb0EN7cutlass10bfloat16_tE19Flash_kernel_traitsILi256ELi64ELi64ELi8ES3_EELb0ELb1ELb0ELb1ELb0ELb0ELb1EEEvNS_16Flash_bwd_paramsE,@"STO_CUDA_ENTRY STV_DEFAULT"
_ZN5flash44flash_bwd_dq_dk_dv_loop_seqk_parallel_kernelI23Flash_bwd_kernel_traitsILi256ELi64ELi64ELi8ELi4ELi2ELi2ELb0ELb0EN7cutlass10bfloat16_tE19Flash_kernel_traitsILi256ELi64ELi64ELi8ES3_EELb0ELb1ELb0ELb1ELb0ELb0ELb1EEEvNS_16Flash_bwd_paramsE:
.text._ZN5flash44flash_bwd_dq_dk_dv_loop_seqk_parallel_kernelI23Flash_bwd_kernel_traitsILi256ELi64ELi64ELi8ELi4ELi2ELi2ELb0ELb0EN7cutlass10bfloat16_tE19Flash_kernel_traitsILi256ELi64ELi64ELi8ES3_EELb0ELb1ELb0ELb1ELb0ELb0ELb1EEEvNS_16Flash_bwd_paramsE:
        /* <DEDUP_REMOVED lines=159> */
.L_x_1004:
        /* <DEDUP_REMOVED lines=71> */
.L_x_958:
        /* <DEDUP_REMOVED lines=21> */
[----:B------:R-:W-:Y:S02]  /*0fb0*/  UIMAD.WIDE.U32 UR28, UR14, UR10, URZ ;  /* 0x0000000a0e1c72a5 */ /* 0x000fe4000f8e003f */
[----:B------:R-:W-:Y:S02]  /*0fc0*/  UIMAD UR12, UR57, UR8, URZ ;  /* 0x00000008390c72a4 */ /* 0x000fe4000f8e023f */
[----:B------:R-:W-:Y:S02]  /*0fd0*/  UIMAD UR51, UR14, UR11, UR29 ;  /* 0x0000000b0e3372a4 */ /* 0x000fe4000f8e021d */
[----:B------:R-:W-:-:S02]  /*0fe0*/  UIMAD.WIDE.U32 UR26, UR47, UR8, URZ ;  /* 0x000000082f1a72a5 */ /* 0x000fc4000f8e003f */
[----:B------:R-:W-:Y:S01]  /*0ff0*/  UIMAD UR39, UR47, UR9, UR12 ;  /* 0x000000092f2772a4 */ /* 0x000fe2000f8e020c */
[----:B------:R-:W-:Y:S02]  /*1000*/  @UP1 ULDC.64 UR10, c[0x0][0x420] ;  /* 0x00010800000a1ab9 */ /* 0x000fe40000000a00 */
[----:B------:R-:W-:Y:S01]  /*1010*/  @!UP1 ULDC.64 UR8, c[0x0][0x418] ;  /* 0x0001060000089ab9 */ /* 0x000fe20000000a00 */
[----:B------:R-:W-:Y:S02]  /*1020*/  UIADD3 UR16, UR37, 0x3f, URZ ;  /* 0x0000003f25107890 */ /* 0x000fe4000fffe03f */
[----:B------:R-:W-:Y:S02]  /*1030*/  @UP1 UIMAD.WIDE.U32 UR44, UR5, UR10, URZ ;  /* 0x0000000a052c12a5 */ /* 0x000fe4000f8e003f */
[----:B------:R-:W-:Y:S02]  /*1040*/  UISETP.NE.AND UP0, UPT, UR38, -0x1, UPT ;  /* 0xffffffff2600788c */ /* 0x000fe4000bf05270 */
[----:B------:R-:W-:Y:S01]  /*1050*/  @!UP1 UIMAD UR10, UR57, UR8, URZ ;  /* 0x00000008390a92a4 */ /* 0x000fe2000f8e023f */
[----:B-1----:R-:W-:Y:S01]  /*1060*/  IABS R5, R6 ;  /* 0x0000000600057213 */ /* 0x002fe20000000000 */
[----:B------:R-:W-:Y:S01]  /*1070*/  ULDC UR58, c[0x0][0x2d4] ;  /* 0x0000b500003a7ab9 */ /* 0x000fe20000000800 */
[----:B------:R-:W-:Y:S01]  /*1080*/  USHF.R.S32.HI UR21, URZ, 0x1f, UR16 ;  /* 0x0000001f3f157899 */ /* 0x000fe20008011410 */
[----:B------:R-:W-:Y:S01]  /*1090*/  ISETP.NE.AND P3, PT, R6, RZ, PT ;  /* 0x000000ff0600720c */ /* 0x000fe20003f65270 */
[----:B------:R-:W1:Y:S01]  /*10a0*/  I2F.RP R2, R5 ;  /* 0x0000000500027306 */ /* 0x000e620000209400 */
[----:B------:R-:W-:-:S02]  /*10b0*/  USHF.R.S32.HI UR34, URZ, 0x1f, UR58 ;  /* 0x0000001f3f227899 */ /* 0x000fc4000801143a */
[----:B------:R-:W-:Y:S02]  /*10c0*/  @!UP1 UIMAD UR46, UR47, UR9, UR10 ;  /* 0x000000092f2e92a4 */ /* 0x000fe4000f8e020a */
[----:B------:R-:W-:Y:S02]  /*10d0*/  USHF.L.U64.HI UR10, UR47, 0x7, UR57 ;  /* 0x000000072f0a7899 */ /* 0x000fe40008010239 */
[----:B------:R-:W-:Y:S02]  /*10e0*/  USHF.L.U32 UR13, UR47, 0x7, URZ ;  /* 0x000000072f0d7899 */ /* 0x000fe4000800063f */
[----:B------:R-:W-:Y:S02]  /*10f0*/  ULEA.HI UR21, UR21, UR16, URZ, 0x6 ;  /* 0x0000001015157291 */ /* 0x000fe4000f8f303f */
[----:B------:R-:W-:Y:S02]  /*1100*/  UIMAD UR16, UR34, UR47, URZ ;  /* 0x0000002f221072a4 */ /* 0x000fe4000f8e023f */
[----:B------:R-:W-:Y:S01]  /*1110*/  @UP1 UIMAD UR40, UR5, UR11, UR45 ;  /* 0x0000000b052812a4 */ /* 0x000fe2000f8e022d */
[----:B-1----:R-:W1:Y:S01]  /*1120*/  MUFU.RCP R2, R2 ;  /* 0x0000000200027308 */ /* 0x002e620000001000 */
[----:B------:R-:W-:Y:S01]  /*1130*/  ULDC UR23, c[0x0][0x2dc] ;  /* 0x0000b70000177ab9 */ /* 0x000fe20000000800 */
[----:B------:R-:W-:Y:S01]  /*1140*/  ULDC UR61, c[0x0][0x270] ;  /* 0x00009c00003d7ab9 */ /* 0x000fe20000000800 */
[----:B------:R-:W-:Y:S01]  /*1150*/  ULDC.U8 UR11, c[0x0][0x3d8] ;  /* 0x0000f600000b7ab9 */ /* 0x000fe20000000000 */
[----:B------:R-:W-:-:S02]  /*1160*/  @!UP1 UIMAD.WIDE.U32 UR42, UR47, UR8, URZ ;  /* 0x000000082f2a92a5 */ /* 0x000fc4000f8e003f */
[----:B------:R-:W-:Y:S01]  /*1170*/  USEL UR35, UR13, URZ, UP2 ;  /* 0x0000003f0d237287 */ /* 0x000fe20009000000 */
[----:B------:R-:W-:Y:S01]  /*1180*/  ULDC.64 UR24, c[0x0][0x240] ;  /* 0x0000900000187ab9 */ /* 0x000fe20000000a00 */
        /* <DEDUP_REMOVED lines=8> */
[----:B------:R-:W-:Y:S02]  /*1210*/  UIMAD.WIDE.U32 UR14, UR5, UR24, URZ ;  /* 0x00000018050e72a5 */ /* 0x000fe4000f8e003f */
[----:B------:R-:W-:Y:S01]  /*1220*/  UIMAD UR32, UR5, UR25, URZ ;  /* 0x00000019052072a4 */ /* 0x000fe2000f8e023f */
[----:B------:R-:W-:Y:S01]  /*1230*/  @UP0 ULDC.64 UR10, c[0x0][0x248] ;  /* 0x00009200000a0ab9 */ /* 0x000fe20000000a00 */
[----:B------:R-:W-:Y:S02]  /*1240*/  UIADD3 UR39, UR27, UR39, URZ ;  /* 0x000000271b277290 */ /* 0x000fe4000fffe03f */
[----:B------:R-:W-:Y:S02]  /*1250*/  @UP0 UIMAD.WIDE.U32 UR30, UR18, UR10, URZ ;  /* 0x0000000a121e02a5 */ /* 0x000fe4000f8e003f */
[----:B------:R-:W-:-:S02]  /*1260*/  @UP0 UIMAD UR48, UR18, UR11, URZ ;  /* 0x0000000b123002a4 */ /* 0x000fc4000f8e023f */
[----:B------:R-:W-:Y:S02]  /*1270*/  UIMAD UR18, UR9, UR12, URZ ;  /* 0x0000000c091272a4 */ /* 0x000fe4000f8e023f */
[----:B------:R-:W-:Y:S01]  /*1280*/  UIADD3 UR16, UR13, UR16, URZ ;  /* 0x000000100d107290 */ /* 0x000fe2000fffe03f */
[--C-:B-1----:R-:W-:Y:S01]  /*1290*/  IMAD.MOV R0, RZ, RZ, -R3.reuse ;  /* 0x000000ffff007224 */ /* 0x102fe200078e0a03 */
[----:B------:R-:W-:Y:S01]  /*12a0*/  USEL UR41, UR26, UR14, !UP1 ;  /* 0x0000000e1a297287 */ /* 0x000fe2000c800000 */
[----:B------:R-:W-:Y:S01]  /*12b0*/  IMAD.MOV.U32 R2, RZ, RZ, RZ ;  /* 0x000000ffff027224 */ /* 0x000fe200078e00ff */
[----:B------:R-:W-:Y:S01]  /*12c0*/  @UP1 UIADD3 UR39, UR15, UR32, URZ ;  /* 0x000000200f271290 */ /* 0x000fe2000fffe03f */
[----:B------:R-:W-:Y:S01]  /*12d0*/  IMAD R0, R0, R5, RZ ;  /* 0x0000000500007224 */ /* 0x000fe200078e02ff */
[----:B------:R-:W-:Y:S02]  /*12e0*/  UIMAD.WIDE.U32 UR14, UR8, UR12, URZ ;  /* 0x0000000c080e72a5 */ /* 0x000fe4000f8e003f */
[----:B------:R-:W-:Y:S01]  /*12f0*/  UIMAD.WIDE.U32 UR12, UR8, UR5, URZ ;  /* 0x00000005080c72a5 */ /* 0x000fe2000f8e003f */
[----:B------:R-:W-:Y:S01]  /*1300*/  IMAD.HI.U32 R0, R3, R0, R2 ;  /* 0x0000000003007227 */ /* 0x000fe200078e0002 */
[----:B------:R-:W-:Y:S01]  /*1310*/  MOV R2, R4 ;  /* 0x0000000400027202 */ /* 0x000fe20000000f00 */
[----:B------:R-:W-:-:S02]  /*1320*/  UIMAD UR16, UR8, UR16, UR18 ;  /* 0x00000010081072a4 */ /* 0x000fc4000f8e0212 */
[----:B------:R-:W-:Y:S02]  /*1330*/  ULOP3.LUT UR18, UR21, 0xffffffc0, URZ, 0xc0, !UPT ;  /* 0xffffffc015127892 */ /* 0x000fe4000f8ec03f */
[----:B------:R-:W-:Y:S01]  /*1340*/  IMAD.HI.U32 R0, R0, R2, RZ ;  /* 0x0000000200007227 */ /* 0x000fe200078e00ff */
[----:B------:R-:W-:Y:S02]  /*1350*/  USEL UR55, UR14, UR12, !UP1 ;  /* 0x0000000c0e377287 */ /* 0x000fe4000c800000 */
[----:B------:R-:W-:Y:S01]  /*1360*/  UIMAD UR14, UR9, UR5, URZ ;  /* 0x00000005090e72a4 */ /* 0x000fe2000f8e023f */
[----:B------:R-:W-:Y:S01]  /*1370*/  IMAD.MOV R3, RZ, RZ, -R0 ;  /* 0x000000ffff037224 */ /* 0x000fe200078e0a00 */
[----:B------:R-:W-:Y:S02]  /*1380*/  UIADD3 UR12, UR18, -0x40, URZ ;  /* 0xffffffc0120c7890 */ /* 0x000fe4000fffe03f */
[----:B------:R-:W-:Y:S01]  /*1390*/  UIADD3 UR49, UR15, UR16, URZ ;  /* 0x000000100f317290 */ /* 0x000fe2000fffe03f */
[----:B------:R-:W-:Y:S01]  /*13a0*/  IMAD R2, R5, R3, R2 ;  /* 0x0000000305027224 */ /* 0x000fe200078e0202 */
[----:B------:R-:W-:-:S02]  /*13b0*/  @UP1 UIADD3 UR49, UR13, UR14, URZ ;  /* 0x0000000e0d311290 */ /* 0x000fc4000fffe03f */
[----:B------:R-:W-:Y:S02]  /*13c0*/  USHF.R.S32.HI UR34, URZ, 0x1f, UR12 ;  /* 0x0000001f3f227899 */ /* 0x000fe4000801140c */
[----:B------:R-:W-:Y:S01]  /*13d0*/  ISETP.GT.U32.AND P1, PT, R5, R2, PT ;  /* 0x000000020500720c */ /* 0x000fe20003f24070 */
[----:B------:R-:W-:Y:S01]  /*13e0*/  UIADD3 UR13, UP2, UR12, UR35, URZ ;  /* 0x000000230c0d7290 */ /* 0x000fe2000ff5e03f */
[----:B------:R-:W-:Y:S01]  /*13f0*/  ULDC.U8 UR22, c[0x0][0x480] ;  /* 0x0001200000167ab9 */ /* 0x000fe20000000000 */
[----:B------:R-:W-:Y:S02]  /*1400*/  @UP0 UIADD3 UR29, UR20, UR38, URZ ;  /* 0x00000026141d0290 */ /* 0x000fe4000fffe03f */
[----:B------:R-:W-:Y:S02]  /*1410*/  UIADD3.X UR16, UR34, UR36, URZ, UP2, !UPT ;  /* 0x0000002422107290 */ /* 0x000fe400097fe43f */
[----:B------:R-:W-:Y:S01]  /*1420*/  UIMAD UR9, UR9, UR13, URZ ;  /* 0x0000000d090972a4 */ /* 0x000fe2000f8e023f */
[----:B------:R-:W-:Y:S01]  /*1430*/  ULDC UR32, c[0x0][0x2c4] ;  /* 0x0000b10000207ab9 */ /* 0x000fe20000000800 */
[----:B------:R-:W-:-:S04]  /*1440*/  UIMAD UR50, UR56, UR23, URZ ;  /* 0x00000017383272a4 */ /* 0x000fc8000f8e023f */
        /* <DEDUP_REMOVED lines=8> */
[----:B------:R-:W-:Y:S02]  /*14d0*/  @UP3 UIMAD UR16, UR47, UR32, URZ ;  /* 0x000000202f1032a4 */ /* 0x000fe4000f8e023f */
[----:B------:R-:W-:Y:S01]  /*14e0*/  @UP0 UIMAD.WIDE.U32 UR14, UR29, UR22, URZ ;  /* 0x000000161d0e02a5 */ /* 0x000fe2000f8e003f */
[----:B------:R-:W-:Y:S01]  /*14f0*/  ISETP.GE.AND P2, PT, R2, RZ, PT ;  /* 0x000000ff0200720c */ /* 0x000fe20003f46270 */
[----:B------:R-:W-:-:S02]  /*1500*/  @UP0 UIMAD UR29, UR29, UR23, URZ ;  /* 0x000000171d1d02a4 */ /* 0x000fc4000f8e023f */
[----:B------:R-:W-:Y:S02]  /*1510*/  UIMAD.WIDE.U32 UR26, UR8, UR13, URZ ;  /* 0x0000000d081a72a5 */ /* 0x000fe4000f8e003f */
[----:B------:R-:W-:Y:S02]  /*1520*/  @UP3 USEL UR13, UR16, UR5, !UP1 ;  /* 0x00000005100d3287 */ /* 0x000fe4000c800000 */
[----:B------:R-:W-:Y:S01]  /*1530*/  @P0 VIADD R0, R0, 0x1 ;  /* 0x0000000100000836 */ /* 0x000fe20000000000 */
[----:B------:R-:W-:Y:S01]  /*1540*/  @!UP3 UIMAD UR9, UR47, UR61, UR56 ;  /* 0x0000003d2f09b2a4 */ /* 0x000fe2000f8e0238 */
[----:B------:R-:W-:Y:S01]  /*1550*/  PLOP3.LUT P0, PT, PT, PT, UP3, 0x80, 0x0 ;  /* 0x000000000000781c */ /* 0x000fe20003f0f038 */
[----:B------:R-:W-:Y:S01]  /*1560*/  @UP3 ULDC UR8, c[0x0][0x2e4] ;  /* 0x0000b90000083ab9 */ /* 0x000fe20000000800 */
[----:B------:R-:W-:Y:S01]  /*1570*/  @UP0 UIADD3 UR36, UR15, UR29, URZ ;  /* 0x0000001d0f240290 */ /* 0x000fe2000fffe03f */
[----:B------:R-:W-:Y:S01]  /*1580*/  IMAD.MOV.U32 R16, RZ, RZ, R0 ;  /* 0x000000ffff107224 */ /* 0x000fe200078e0000 */
[----:B------:R-:W-:-:S02]  /*1590*/  @UP3 UIMAD UR29, UR56, UR8, UR13 ;  /* 0x00000008381d32a4 */ /* 0x000fc4000f8e020d */
[----:B------:R-:W-:Y:S02]  /*15a0*/  @!UP3 UIMAD UR29, UR9, UR32, URZ ;  /* 0x00000020091db2a4 */ /* 0x000fe4000f8e023f */
[----:B------:R-:W-:Y:S01]  /*15b0*/  @!UP1 UIADD3 UR40, UR43, UR46, URZ ;  /* 0x0000002e2b289290 */ /* 0x000fe2000fffe03f */
[----:B------:R-:W-:Y:S01]  /*15c0*/  @!P2 IADD3 R16, -R16, RZ, RZ ;  /* 0x000000ff1010a210 */ /* 0x000fe20007ffe1ff */
[----:B------:R-:W-:Y:S01]  /*15d0*/  USEL UR52, UR51, URZ, UP4 ;  /* 0x0000003f33347287 */ /* 0x000fe2000a000000 */
[----:B------:R-:W-:Y:S01]  /*15e0*/  @!P3 LOP3.LUT R16, RZ, R6, RZ, 0x33, !PT ;  /* 0x00000006ff10b212 */ /* 0x000fe200078e33ff */
[----:B------:R-:W-:Y:S02]  /*15f0*/  @UP0 UIADD3 UR32, UR31, UR48, URZ ;  /* 0x000000301f200290 */ /* 0x000fe4000fffe03f */
[----:B------:R-:W-:Y:S02]  /*1600*/  USEL UR54, UR28, URZ, UP4 ;  /* 0x0000003f1c367287 */ /* 0x000fe4000a000000 */
[----:B------:R-:W-:-:S02]  /*1610*/  USHF.R.S32.HI UR53, URZ, 0x1f, UR50 ;  /* 0x0000001f3f357899 */ /* 0x000fc40008011432 */
[----:B------:R-:W-:Y:S02]  /*1620*/  USHF.R.S32.HI UR46, URZ, 0x6, UR21 ;  /* 0x000000063f2e7899 */ /* 0x000fe40008011415 */
[----:B------:R-:W-:Y:S01]  /*1630*/  UIADD3 UR51, UR27, UR18, URZ ;  /* 0x000000121b337290 */ /* 0x000fe2000fffe03f */
        /* <DEDUP_REMOVED lines=14> */
.L_x_960:
        /* <DEDUP_REMOVED lines=13> */
.L_x_961:
        /* <DEDUP_REMOVED lines=11> */
.L_x_962:
[----:B------:R-:W-:-:S04]  /*18a0*/  UIMAD UR5, UR47, UR61, UR56 ;  /* 0x0000003d2f0572a4 */ /* 0x000fc8000f8e0238 */
[----:B------:R-:W-:-:S12]  /*18b0*/  UIMAD UR5, UR5, UR58, URZ ;  /* 0x0000003a050572a4 */ /* 0x000fd8000f8e023f */
.L_x_963:
[----:B------:R-:W2:Y:S01]  /*18c0*/  LDL R4, [R1+0x20] ;  /* 0x0000200001047983 */ /* 0x000ea20000100800 */
[----:B------:R-:W1:Y:S01]  /*18d0*/  LDC.64 R8, c[0x0][0x420] ;  /* 0x00010800ff087b82 */ /* 0x000e620000000a00 */
[----:B------:R-:W-:Y:S01]  /*18e0*/  ULDC UR8, c[0x0][0x2dc] ;  /* 0x0000b70000087ab9 */ /* 0x000fe20000000800 */
[--C-:B------:R-:W-:Y:S01]  /*18f0*/  SHF.R.S32.HI R243, RZ, 0x1f, R242.reuse ;  /* 0x0000001ffff37819 */ /* 0x100fe200000114f2 */
[----:B------:R-:W3:Y:S01]  /*1900*/  S2R R26, SR_TID.X ;  /* 0x00000000001a7919 */ /* 0x000ee20000002100 */
[C---:B------:R-:W-:Y:S01]  /*1910*/  IADD3 R2, P0, R242.reuse, UR16, RZ ;  /* 0x00000010f2027c10 */ /* 0x040fe2000ff1e0ff */
[----:B------:R-:W-:Y:S01]  /*1920*/  UIMAD UR9, UR8, UR61, URZ ;  /* 0x0000003d080972a4 */ /* 0x000fe2000f8e023f */
[----:B------:R-:W-:Y:S01]  /*1930*/  BSSY B1, `(.L_x_959) ;  /* 0x0000981000017945 */ /* 0x000fe20003800000 */
[----:B------:R-:W-:Y:S01]  /*1940*/  UIADD3 UR42, UR12, UR5, URZ ;  /* 0x000000050c2a7290 */ /* 0x000fe2000fffe03f */
[----:B------:R-:W-:Y:S01]  /*1950*/  IADD3.X R3, R243, UR40, RZ, P0, !PT ;  /* 0x00000028f3037c10 */ /* 0x000fe200087fe4ff */
[----:B------:R-:W-:Y:S01]  /*1960*/  USHF.L.U32 UR5, UR9, 0x6, URZ ;  /* 0x0000000609057899 */ /* 0x000fe2000800063f */
[----:B------:R-:W-:Y:S01]  /*1970*/  IADD3 R12, P0, R27, UR12, RZ ;  /* 0x0000000c1b0c7c10 */ /* 0x000fe2000ff1e0ff */
[----:B------:R-:W-:Y:S01]  /*1980*/  UIADD3 UR18, -UR17, UR37, UR33 ;  /* 0x0000002511127290 */ /* 0x000fe2000fffe121 */
[----:B------:R-:W-:Y:S01]  /*1990*/  VIADD R250, R242, 0x40 ;  /* 0x00000040f2fa7836 */ /* 0x000fe20000000000 */
[----:B------:R-:W-:Y:S01]  /*19a0*/  ULDC UR43, c[0x0][0x398] ;  /* 0x0000e600002b7ab9 */ /* 0x000fe20000000800 */
[----:B------:R-:W-:Y:S01]  /*19b0*/  UIADD3 UR28, UP2, UP1, UR26, UR5, UR50 ;  /* 0x000000051a1c7290 */ /* 0x000fe2000f95e032 */
[----:B------:R-:W-:Y:S01]  /*19c0*/  IADD3.X R13, R24, UR34, RZ, P0, !PT ;  /* 0x00000022180d7c10 */ /* 0x000fe200087fe4ff */
[----:B------:R-:W-:Y:S01]  /*19d0*/  USHF.R.S32.HI UR13, URZ, 0x1f, UR5 ;  /* 0x0000001f3f0d7899 */ /* 0x000fe20008011405 */
[----:B------:R-:W-:Y:S01]  /*19e0*/  IMAD.WIDE.U32 R6, R12, UR24, R242 ;  /* 0x000000180c067c25 */ /* 0x000fe2000f8e00f2 */
[----:B------:R-:W-:-:S02]  /*19f0*/  UIADD3 UR5, UR18, -UR43, URZ ;  /* 0x8000002b12057290 */ /* 0x000fc4000fffe03f */
[----:B------:R-:W-:Y:S01]  /*1a00*/  UIADD3 UR35, UR12, UR29, URZ ;  /* 0x0000001d0c237290 */ /* 0x000fe2000fffe03f */
[----:B------:R-:W-:Y:S01]  /*1a10*/  IMAD R5, R13, UR24, RZ ;  /* 0x000000180d057c24 */ /* 0x000fe2000f8e02ff */
[----:B------:R-:W-:Y:S01]  /*1a20*/  USHF.R.S32.HI UR18, URZ, 0x1f, UR5 ;  /* 0x0000001f3f127899 */ /* 0x000fe20008011405 */
[----:B------:R-:W-:Y:S01]  /*1a30*/  IADD3 R6, P2, R6, UR41, RZ ;  /* 0x0000002906067c10 */ /* 0x000fe2000ff5e0ff */
[C---:B-1----:R-:W-:Y:S01]  /*1a40*/  IMAD R0, R8.reuse, UR34, RZ ;  /* 0x0000002208007c24 */ /* 0x042fe2000f8e02ff */
[----:B------:R-:W-:Y:S01]  /*1a50*/  USHF.R.S32.HI UR48, URZ, 0x1f, UR56 ;  /* 0x0000001f3f307899 */ /* 0x000fe20008011438 */
[----:B------:R-:W-:Y:S01]  /*1a60*/  IMAD.WIDE.U32 R2, R8, UR12, R2 ;  /* 0x0000000c08027c25 */ /* 0x000fe2000f8e0002 */
[----:B------:R-:W-:Y:S01]  /*1a70*/  ULEA.HI UR18, UR18, UR5, URZ, 0x6 ;  /* 0x0000000512127291 */ /* 0x000fe2000f8f303f */
[----:B------:R-:W-:Y:S02]  /*1a80*/  ULDC.64 UR14, c[0x0][0x428] ;  /* 0x00010a00000e7ab9 */ /* 0x000fe40000000a00 */
        /* <DEDUP_REMOVED lines=8> */
[----:B------:R-:W-:Y:S01]  /*1b10*/  UIMAD UR21, UR48, UR14, URZ ;  /* 0x0000000e301572a4 */ /* 0x000fe2000f8e023f */
[----:B------:R-:W-:Y:S01]  /*1b20*/  LEA.HI R0, R25, R26, RZ, 0x5 ;  /* 0x0000001a19007211 */ /* 0x000fe200078f28ff */
[----:B------:R-:W-:Y:S01]  /*1b30*/  IMAD.WIDE.U32 R2, R15, UR56, R2 ;  /* 0x000000380f027c25 */ /* 0x000fe2000f8e0002 */
[----:B------:R-:W-:Y:S01]  /*1b40*/  ULDC.64 UR26, c[0x0][0x258] ;  /* 0x00009600001a7ab9 */ /* 0x000fe20000000a00 */
[----:B------:R-:W-:Y:S01]  /*1b50*/  UIMAD UR21, UR56, UR15, UR21 ;  /* 0x0000000f381572a4 */ /* 0x000fe2000f8e0215 */
[----:B------:R-:W-:Y:S01]  /*1b60*/  SHF.R.S32.HI R0, RZ, 0x5, R0 ;  /* 0x00000005ff007819 */ /* 0x000fe20000011400 */
[----:B------:R-:W-:Y:S01]  /*1b70*/  ULDC.64 UR50, c[0x0][0x478] ;  /* 0x00011e0000327ab9 */ /* 0x000fe20000000a00 */
[----:B------:R-:W-:Y:S01]  /*1b80*/  ULDC.64 UR14, c[0x0][0x400] ;  /* 0x00010000000e7ab9 */ /* 0x000fe20000000a00 */
[----:B------:R-:W-:Y:S01]  /*1b90*/  IADD3.X R7, R7, UR39, R18, P2, !PT ;  /* 0x0000002707077c10 */ /* 0x000fe200097fe412 */
[----:B------:R-:W-:Y:S01]  /*1ba0*/  ULDC.64 UR44, c[0x0][0x2b0] ;  /* 0x0000ac00002c7ab9 */ /* 0x000fe20000000a00 */
[----:B------:R-:W-:Y:S01]  /*1bb0*/  MOV R17, UR26 ;  /* 0x0000001a00117c02 */ /* 0x000fe20008000f00 */
[----:B------:R-:W-:Y:S01]  /*1bc0*/  VIADD R5, R3, UR21 ;  /* 0x0000001503057c36 */ /* 0x000fe20008000000 */
[----:B------:R-:W-:Y:S01]  /*1bd0*/  UIMAD.WIDE UR34, UR35, 0x4, UR44 ;  /* 0x00000004232278a5 */ /* 0x000fe2000f8e022c */
[----:B------:R-:W-:Y:S01]  /*1be0*/  VIADD R251, R242, 0x80 ;  /* 0x00000080f2fb7836 */ /* 0x000fe20000000000 */
[----:B------:R-:W-:Y:S01]  /*1bf0*/  ULDC.64 UR28, c[0x0][0x3e0] ;  /* 0x0000f800001c7ab9 */ /* 0x000fe20000000a00 */
[----:B------:R-:W-:Y:S01]  /*1c00*/  IMAD.WIDE.U32 R10, R17, UR56, R6 ;  /* 0x00000038110a7c25 */ /* 0x000fe2000f8e0006 */
[----:B------:R-:W-:-:S03]  /*1c10*/  UIADD3 UR8, UR46, -0x1, URZ ;  /* 0xffffffff2e087890 */ /* 0x000fc6000fffe03f */
[----:B--2---:R-:W-:Y:S01]  /*1c20*/  IMAD R0, R0, UR9, R4 ;  /* 0x0000000900007c24 */ /* 0x004fe2000f8e0204 */
[----:B------:R-:W-:Y:S02]  /*1c30*/  UIADD3.X UR9, UR52, UR12, UR49, UP2, UP1 ;  /* 0x0000000c34097290 */ /* 0x000fe400097e2431 */
[----:B------:R-:W-:Y:S02]  /*1c40*/  UISETP.LT.AND UP1, UPT, URZ, UR18, UPT ;  /* 0x000000123f00728c */ /* 0x000fe4000bf21270 */
[C---:B------:R-:W-:Y:S01]  /*1c50*/  IADD3 R4, P0, R0.reuse, UR13, RZ ;  /* 0x0000000d00047c10 */ /* 0x040fe2000ff1e0ff */
[----:B------:R-:W-:Y:S02]  /*1c60*/  UIMAD.WIDE UR12, UR42, 0x4, UR50 ;  /* 0x000000042a0c78a5 */ /* 0x000fe4000f8e0232 */
[----:B------:R-:W-:Y:S01]  /*1c70*/  USEL UR18, URZ, UR18, !UP1 ;  /* 0x000000123f127287 */ /* 0x000fe2000c800000 */
[----:B------:R-:W-:Y:S01]  /*1c80*/  LEA.HI.X.SX32 R0, R0, UR9, 0x1, P0 ;  /* 0x0000000900007c11 */ /* 0x000fe200080f0eff */
[----:B------:R-:W-:Y:S01]  /*1c90*/  UIMAD UR9, UR48, UR26, URZ ;  /* 0x0000001a300972a4 */ /* 0x000fe2000f8e023f */
[----:B------:R-:W-:Y:S01]  /*1ca0*/  LEA R232, P0, R4, UR14, 0x2 ;  /* 0x0000000e04e87c11 */ /* 0x000fe2000f8010ff */
[----:B------:R-:W-:-:S02]  /*1cb0*/  UISETP.GT.AND UP1, UPT, UR46, UR18, UPT ;  /* 0x000000122e00728c */ /* 0x000fc4000bf24270 */
[----:B------:R-:W-:Y:S01]  /*1cc0*/  UIMAD UR9, UR56, UR27, UR9 ;  /* 0x0000001b380972a4 */ /* 0x000fe2000f8e0209 */
[----:B------:R-:W-:Y:S01]  /*1cd0*/  LEA.HI.X R233, R4, UR15, R0, 0x2, P0 ;  /* 0x0000000f04e97c11 */ /* 0x000fe200080f1400 */
[----:B------:R-:W-:Y:S01]  /*1ce0*/  IMAD.MOV.U32 R4, RZ, RZ, R2 ;  /* 0x000000ffff047224 */ /* 0x000fe200078e0002 */
[----:B------:R-:W-:Y:S01]  /*1cf0*/  ULDC.64 UR26, c[0x0][0x210] ;  /* 0x00008400001a7ab9 */ /* 0x000fe20000000a00 */
[----:B------:R-:W-:Y:S01]  /*1d00*/  PLOP3.LUT P0, PT, PT, PT, UP1, 0x80, 0x0 ;  /* 0x000000000000781c */ /* 0x000fe20003f0f018 */
[-C--:B------:R-:W-:Y:S01]  /*1d10*/  IMAD R0, R24, R8.reuse, RZ ;  /* 0x0000000818007224 */ /* 0x080fe200078e02ff */
[----:B------:R-:W-:Y:S01]  /*1d20*/  UMOV UR15, UR12 ;  /* 0x0000000c000f7c82 */ /* 0x000fe20008000000 */
[----:B------:R-:W-:Y:S01]  /*1d30*/  IMAD.WIDE.U32 R4, R27, R8, R4 ;  /* 0x000000081b047225 */ /* 0x000fe200078e0004 */
[----:B------:R-:W-:Y:S01]  /*1d40*/  LEA R238, P3, R10, UR26, 0x1 ;  /* 0x0000001a0aee7c11 */ /* 0x000fe2000f8608ff */
[----:B------:R-:W-:Y:S01]  /*1d50*/  UMOV UR14, UR13 ;  /* 0x0000000d000e7c82 */ /* 0x000fe20008000000 */
[----:B------:R-:W-:Y:S01]  /*1d60*/  IADD3 R19, R11, UR9, RZ ;  /* 0x000000090b137c10 */ /* 0x000fe2000fffe0ff */
[----:B------:R-:W-:Y:S01]  /*1d70*/  IMAD R0, R27, R9, R0 ;  /* 0x000000091b007224 */ /* 0x000fe200078e0200 */
[----:B------:R-:W-:Y:S01]  /*1d80*/  LEA R239, P2, R4, UR28, 0x1 ;  /* 0x0000001c04ef7c11 */ /* 0x000fe2000f8408ff */
[----:B------:R-:W-:Y:S01]  /*1d90*/  UMOV UR13, UR34 ;  /* 0x00000022000d7c82 */ /* 0x000fe20008000000 */
[----:B------:R-:W-:Y:S01]  /*1da0*/  UMOV UR12, UR35 ;  /* 0x00000023000c7c82 */ /* 0x000fe20008000000 */
[----:B------:R-:W-:Y:S01]  /*1db0*/  IMAD.IADD R14, R5, 0x1, R0 ;  /* 0x00000001050e7824 */ /* 0x000fe200078e0200 */
[----:B------:R-:W-:-:S04]  /*1dc0*/  LEA.HI.X R240, R10, UR27, R19, 0x1, P3 ;  /* 0x0000001b0af07c11 */ /* 0x000fc800098f0c13 */
        /* <DEDUP_REMOVED lines=21> */
.L_x_965:
        /* <DEDUP_REMOVED lines=20> */
.L_x_966:
        /* <DEDUP_REMOVED lines=38> */
.L_x_968:
[----:B------:R-:W-:Y:S05]  /*22c0*/  BSYNC B0 ;  /* 0x0000000000007941 */ /* 0x000fea0003800000 */
.L_x_967:
        /* <DEDUP_REMOVED lines=21> */
.L_x_970:
[----:B------:R-:W-:Y:S05]  /*2420*/  BSYNC B0 ;  /* 0x0000000000007941 */ /* 0x000fea0003800000 */
.L_x_969:
        /* <DEDUP_REMOVED lines=34> */
.L_x_972:
[----:B------:R-:W-:Y:S05]  /*2650*/  BSYNC B0 ;  /* 0x0000000000007941 */ /* 0x000fea0003800000 */
.L_x_971:
        /* <DEDUP_REMOVED lines=22> */
.L_x_964:
        /* <DEDUP_REMOVED lines=58> */
.L_x_975:
[----:B------:R-:W-:Y:S05]  /*2b60*/  BSYNC B0 ;  /* 0x0000000000007941 */ /* 0x000fea0003800000 */
.L_x_974:
        /* <DEDUP_REMOVED lines=47> */
.L_x_977:
[----:B------:R-:W-:Y:S05]  /*2e60*/  BSYNC B0 ;  /* 0x0000000000007941 */ /* 0x000fea0003800000 */
.L_x_976:
        /* <DEDUP_REMOVED lines=20> */
.L_x_979:
        /* <DEDUP_REMOVED lines=50> */
.L_x_980:
[----:B------:R-:W-:Y:S05]  /*32d0*/  BSYNC B0 ;  /* 0x0000000000007941 */ /* 0x000fea0003800000 */
.L_x_978:
        /* <DEDUP_REMOVED lines=21> */
.L_x_982:
        /* <DEDUP_REMOVED lines=51> */
.L_x_983:
[----:B------:R-:W-:Y:S05]  /*3760*/  BSYNC B0 ;  /* 0x0000000000007941 */ /* 0x000fea0003800000 */
.L_x_981:
        /* <DEDUP_REMOVED lines=72> */
.L_x_985:
[----:B------:R-:W-:Y:S05]  /*3bf0*/  BSYNC B0 ;  /* 0x0000000000007941 */ /* 0x000fea0003800000 */
.L_x_984:
        /* <DEDUP_REMOVED lines=59> */
.L_x_987:
[----:B------:R-:W-:Y:S05]  /*3fb0*/  BSYNC B0 ;  /* 0x0000000000007941 */ /* 0x000fea0003800000 */
.L_x_986:
        /* <DEDUP_REMOVED lines=64> */
.L_x_989:
[----:B------:R-:W-:Y:S05]  /*43c0*/  BSYNC B0 ;  /* 0x0000000000007941 */ /* 0x000fea0003800000 */
.L_x_988:
        /* <DEDUP_REMOVED lines=57> */
.L_x_991:
[----:B------:R-:W-:Y:S05]  /*4760*/  BSYNC B0 ;  /* 0x0000000000007941 */ /* 0x000fea0003800000 */
.L_x_990:
        /* <DEDUP_REMOVED lines=25> */
[----:B------:R-:W-:Y:S02]  /*4900*/  CS2R R192, SRZ ;  /* 0x0000000000c07805 */ /* 0x000fe4000001ff00 */
[----:B------:R-:W-:Y:S02]  /*4910*/  CS2R R186, SRZ ;  /* 0x0000000000ba7805 */ /* 0x000fe4000001ff00 */
[----:B------:R-:W-:Y:S01]  /*4920*/  CS2R R184, SRZ ;  /* 0x0000000000b87805 */ /* 0x000fe2000001ff00 */
[----:B------:R-:W-:Y:S01]  /*4930*/  @UP1 ULEA.HI.X UR23, UR10, UR23, UR5, 0x2, UP0 ;  /* 0x000000170a171291 */ /* 0x000fe200080f1405 */
[----:B-1----:R-:W-:Y:S01]  /*4940*/  IMAD.U32 R2, RZ, RZ, UR22 ;  /* 0x00000016ff027e24 */ /* 0x002fe2000f8e00ff */
[----:B------:R-:W-:Y:S01]  /*4950*/  SHF.L.U64.HI R0, R84, 0x2, R7 ;  /* 0x0000000254007819 */ /* 0x000fe20000010207 */
[----:B------:R-:W-:Y:S01]  /*4960*/  @UP1 ULDC UR5, c[0x0][0x2e8] ;  /* 0x0000ba0000051ab9 */ /* 0x000fe20000000800 */
[----:B------:R-:W-:-:S02]  /*4970*/  CS2R R182, SRZ ;  /* 0x0000000000b67805 */ /* 0x000fc4000001ff00 */
[----:B------:R-:W-:Y:S01]  /*4980*/  CS2R R180, SRZ ;  /* 0x0000000000b47805 */ /* 0x000fe2000001ff00 */
[----:B------:R-:W-:Y:S01]  /*4990*/  IMAD.U32 R3, RZ, RZ, UR23 ;  /* 0x00000017ff037e24 */ /* 0x000fe2000f8e00ff */
[----:B------:R-:W1:Y:S01]  /*49a0*/  @P3 MUFU.RCP R5, UR5 ;  /* 0x0000000500053d08 */ /* 0x000e620008001000 */
[----:B------:R-:W-:Y:S01]  /*49b0*/  UIADD3 UR22, UR37, 0x40, UR33 ;  /* 0x0000004025167890 */ /* 0x000fe2000fffe021 */
[----:B------:R-:W-:Y:S02]  /*49c0*/  CS2R R174, SRZ ;  /* 0x0000000000ae7805 */ /* 0x000fe4000001ff00 */
[----:B------:R-:W-:Y:S01]  /*49d0*/  CS2R R172, SRZ ;  /* 0x0000000000ac7805 */ /* 0x000fe2000001ff00 */
[----:B------:R2:W1:Y:S01]  /*49e0*/  @P3 LDG.E R6, desc[UR6][R2.64] ;  /* 0x0000000602063981 */ /* 0x000462000c1e1900 */
        /* <DEDUP_REMOVED lines=24> */
[----:B--2---:R-:W-:Y:S01]  /*4b70*/  IMAD.SHL.U32 R2, R84, 0x4, RZ ;  /* 0x0000000454027824 */ /* 0x004fe200078e00ff */
[----:B------:R-:W-:Y:S02]  /*4b80*/  CS2R R82, SRZ ;  /* 0x0000000000527805 */ /* 0x000fe4000001ff00 */
[----:B------:R-:W-:-:S02]  /*4b90*/  CS2R R80, SRZ ;  /* 0x0000000000507805 */ /* 0x000fc4000001ff00 */
[----:B------:R-:W-:Y:S02]  /*4ba0*/  CS2R R74, SRZ ;  /* 0x00000000004a7805 */ /* 0x000fe4000001ff00 */
[----:B------:R-:W-:Y:S02]  /*4bb0*/  CS2R R72, SRZ ;  /* 0x0000000000487805 */ /* 0x000fe4000001ff00 */
[----:B------:R-:W-:Y:S02]  /*4bc0*/  IADD3 R2, P1, R2, UR13, RZ ;  /* 0x0000000d02027c10 */ /* 0x000fe4000ff3e0ff */
[----:B------:R-:W-:Y:S02]  /*4bd0*/  CS2R R70, SRZ ;  /* 0x0000000000467805 */ /* 0x000fe4000001ff00 */
[----:B------:R-:W-:Y:S02]  /*4be0*/  CS2R R68, SRZ ;  /* 0x0000000000447805 */ /* 0x000fe4000001ff00 */
[----:B------:R-:W-:-:S02]  /*4bf0*/  CS2R R62, SRZ ;  /* 0x00000000003e7805 */ /* 0x000fc4000001ff00 */
        /* <DEDUP_REMOVED lines=10> */
[----:B------:R-:W-:Y:S01]  /*4ca0*/  CS2R R54, SRZ ;  /* 0x0000000000367805 */ /* 0x000fe2000001ff00 */
[----:B------:R-:W-:Y:S01]  /*4cb0*/  IMAD.IADD R0, R26, 0x1, -R0 ;  /* 0x000000011a007824 */ /* 0x000fe200078e0a00 */
        /* <DEDUP_REMOVED lines=17> */
[----:B------:R-:W-:Y:S01]  /*4dd0*/  UMOV UR5, URZ ;  /* 0x0000003f00057c82 */ /* 0x000fe20008000000 */
[----:B------:R-:W-:Y:S01]  /*4de0*/  ULDC UR23, c[0x0][0x2dc] ;  /* 0x0000b70000177ab9 */ /* 0x000fe20000000800 */
[----:B------:R-:W-:Y:S01]  /*4df0*/  UIADD3 UR22, UR22, -UR17, URZ ;  /* 0x8000001116167290 */ /* 0x000fe2000fffe03f */
[----:B------:R-:W-:Y:S01]  /*4e00*/  ULDC UR16, c[0x0][0x2ec] ;  /* 0x0000bb0000107ab9 */ /* 0x000fe20000000800 */
[----:B--2---:R-:W-:-:S04]  /*4e10*/  SHF.R.S32.HI R2, RZ, 0x1f, R0 ;  /* 0x0000001fff027819 */ /* 0x004fc80000011400 */
        /* <DEDUP_REMOVED lines=14> */
[----:B--2---:R-:W-:Y:S01]  /*4f00*/  VIADD R2, R230, 0x4000 ;  /* 0x00004000e6027836 */ /* 0x004fe20000000000 */
[----:B---3--:R-:W-:-:S04]  /*4f10*/  SHF.L.U64.HI R3, R84, 0x2, R7 ;  /* 0x0000000254037819 */ /* 0x008fc80000010207 */
[----:B------:R-:W-:Y:S01]  /*4f20*/  SEL R2, R2, R230, !P0 ;  /* 0x000000e602027207 */ /* 0x000fe20004000000 */
[----:B------:R2:W-:Y:S03]  /*4f30*/  STL [R1], R3 ;  /* 0x0000000301007387 */ /* 0x0005e60000100800 */
[----:B------:R-:W-:Y:S01]  /*4f40*/  LEA R221, R2, UR4, 0x1 ;  /* 0x0000000402dd7c11 */ /* 0x000fe2000f8e08ff */
[----:B-1----:R-:W-:-:S05]  /*4f50*/  @P3 FMUL.FTZ R0, R6, R5 ;  /* 0x0000000506003220 */ /* 0x002fca0000410000 */
[----:B------:R-:W-:Y:S01]  /*4f60*/  @P3 R2UR UR9, R0 ;  /* 0x00000000000932ca */ /* 0x000fe200000e0000 */
[----:B------:R-:W-:-:S05]  /*4f70*/  VIADD R0, R231, 0x4000 ;  /* 0x00004000e7007836 */ /* 0x000fca0000000000 */
[----:B------:R-:W-:-:S04]  /*4f80*/  SEL R0, R0, R231, !P0 ;  /* 0x000000e700007207 */ /* 0x000fc80004000000 */
[----:B------:R-:W-:-:S03]  /*4f90*/  LEA R216, R0, UR4, 0x1 ;  /* 0x0000000400d87c11 */ /* 0x000fc6000f8e08ff */
[----:B------:R-:W-:Y:S01]  /*4fa0*/  @UP1 UMOV UR5, UR9 ;  /* 0x0000000900051c82 */ /* 0x000fe20008000000 */
[----:B--2---:R-:W-:-:S05]  /*4fb0*/  ULDC UR9, c[0x0][0x39c] ;  /* 0x0000e70000097ab9 */ /* 0x004fca0000000800 */
.L_x_994:
[----:B------:R-:W0:Y:S01]  /*4fc0*/  LDGDEPBAR ;  /* 0x00000000000079af */ /* 0x000e220000000000 */
[C---:B------:R-:W-:Y:S01]  /*4fd0*/  IADD3 R3, R221.reuse, R225, RZ ;  /* 0x000000e1dd037210 */ /* 0x040fe20007ffe0ff */
[----:B------:R-:W-:Y:S01]  /*4fe0*/  USHF.L.U32 UR10, UR8, 0x6, URZ ;  /* 0x00000006080a7899 */ /* 0x000fe2000800063f */
[-C--:B------:R-:W-:Y:S02]  /*4ff0*/  IADD3 R2, R221, R224.reuse, RZ ;  /* 0x000000e0dd027210 */ /* 0x080fe40007ffe0ff */
[----:B------:R-:W2:Y:S01]  /*5000*/  LDL R122, [R1+0x14] ;  /* 0x00001400017a7983 */ /* 0x000ea20000100800 */
[----:B------:R-:W-:Y:S01]  /*5010*/  IADD3 R0, R3, R224, RZ ;  /* 0x000000e003007210 */ /* 0x000fe20007ffe0ff */
[----:B------:R-:W-:Y:S01]  /*5020*/  USHF.L.U32 UR11, UR19, 0x6, URZ ;  /* 0x00000006130b7899 */ /* 0x000fe2000800063f */
[C---:B-----5:R-:W-:Y:S02]  /*5030*/  FSETP.NEU.FTZ.AND P1, PT, R248.reuse, -INF , PT ;  /* 0xff800000f800780b */ /* 0x060fe40003f3d000 */
[----:B------:R-:W3:Y:S01]  /*5040*/  LDL R121, [R1+0x10] ;  /* 0x0000100001797983 */ /* 0x000ee20000100800 */
[----:B------:R-:W-:Y:S01]  /*5050*/  UISETP.GE.AND UP0, UPT, UR10, UR22, UPT ;  /* 0x000000160a00728c */ /* 0x000fe2000bf06270 */
[----:B------:R-:W-:Y:S01]  /*5060*/  MOV R129, 0x8 ;  /* 0x0000000800817802 */ /* 0x000fe20000000f00 */
[----:B------:R-:W-:Y:S02]  /*5070*/  UIADD3 UR11, UR11, 0x40, URZ ;  /* 0x000000400b0b7890 */ /* 0x000fe4000fffe03f */
[----:B------:R-:W4:Y:S02]  /*5080*/  LDL R210, [R1+0x4] ;  /* 0x0000040001d27983 */ /* 0x000f240000100800 */
[----:B------:R-:W-:Y:S03]  /*5090*/  UISETP.LT.AND UP0, UPT, UR11, UR17, UP0 ;  /* 0x000000110b00728c */ /* 0x000fe60008701270 */
[----:B------:R-:W4:Y:S03]  /*50a0*/  LDL R209, [R1] ;  /* 0x0000000001d17983 */ /* 0x000f260000100800 */
[----:B------:R-:W-:Y:S01]  /*50b0*/  PLOP3.LUT P0, PT, PT, PT, UP0, 0x80, 0x0 ;  /* 0x000000000000781c */ /* 0x000fe20003f0f008 */
[----:B------:R-:W-:Y:S01]  /*50c0*/  UISETP.GT.AND UP0, UPT, UR8, UR18, UPT ;  /* 0x000000120800728c */ /* 0x000fe2000bf04270 */
[----:B------:R-:W-:Y:S04]  /*50d0*/  DEPBAR.LE SB0, 0x0 ;  /* 0x000080000000791a */ /* 0x000fe80000000000 */
[----:B------:R-:W-:Y:S06]  /*50e0*/  BAR.SYNC.DEFER_BLOCKING 0x0 ;  /* 0x0000000000007b1d */ /* 0x000fec0000010000 */
[----:B------:R-:W-:Y:S05]  /*50f0*/  LDSM.16.M88.4 R16, [R221] ;  /* 0x00000000dd10783b */ /* 0x000fea0000000200 */
[----:B------:R-:W1:Y:S05]  /*5100*/  LDSM.16.M88.4 R8, [R218+UR4+0x18000] ;  /* 0x01800004da08783b */ /* 0x000e6a0008000200 */
[----:B------:R-:W1:Y:S05]  /*5110*/  LDSM.16.M88.4 R84, [R218+UR4+0x18800] ;  /* 0x01880004da54783b */ /* 0x000e6a0008000200 */
[----:B------:R-:W-:Y:S05]  /*5120*/  LDSM.16.M88.4 R88, [R3] ;  /* 0x000000000358783b */ /* 0x000fea0000000200 */
[----:B------:R-:W1:Y:S05]  /*5130*/  LDSM.16.M88.4 R92, [R217] ;  /* 0x00000000d95c783b */ /* 0x000e6a0000000200 */
[----:B------:R-:W1:Y:S05]  /*5140*/  LDSM.16.M88.4 R96, [R217+0x800] ;  /* 0x00080000d960783b */ /* 0x000e6a0000000200 */
[----:B------:R-:W-:Y:S05]  /*5150*/  LDSM.16.M88.4 R100, [R2] ;  /* 0x000000000264783b */ /* 0x000fea0000000200 */
[----:B------:R-:W1:Y:S05]  /*5160*/  LDSM.16.M88.4 R104, [R220] ;  /* 0x00000000dc68783b */ /* 0x000e6a0000000200 */
[----:B------:R-:W-:Y:S01]  /*5170*/  LDSM.16.M88.4 R108, [R0] ;  /* 0x00000000006c783b */ /* 0x000fe20000000200 */
[C---:B-1----:R-:W-:Y:S04]  /*5180*/  HMMA.16816.F32.BF16 R4, R16.reuse, R8, RZ ;  /* 0x000000081004723c */ /* 0x042fe800000418ff */
[----:B------:R-:W-:Y:S02]  /*5190*/  LDSM.16.M88.4 R112, [R219] ;  /* 0x00000000db70783b */ /* 0x000fe40000000200 */
[C---:B------:R-:W-:Y:S06]  /*51a0*/  HMMA.16816.F32.BF16 R8, R16.reuse, R10, RZ ;  /* 0x0000000a1008723c */ /* 0x040fec00000418ff */
[C---:B------:R-:W-:Y:S06]  /*51b0*/  HMMA.16816.F32.BF16 R12, R16.reuse, R84, RZ ;  /* 0x00000054100c723c */ /* 0x040fec00000418ff */
[----:B------:R-:W-:Y:S01]  /*51c0*/  HMMA.16816.F32.BF16 R16, R16, R86, RZ ;  /* 0x000000561010723c */ /* 0x000fe200000418ff */
[----:B------:R-:W1:Y:S05]  /*51d0*/  LDSM.16.M88.4 R84, [R220+0x800] ;  /* 0x00080000dc54783b */ /* 0x000e6a0000000200 */
[C---:B------:R-:W-:Y:S06]  /*51e0*/  HMMA.16816.F32.BF16 R4, R88.reuse, R92, R4 ;  /* 0x0000005c5804723c */ /* 0x040fec0000041804 */
[C---:B------:R-:W-:Y:S01]  /*51f0*/  HMMA.16816.F32.BF16 R8, R88.reuse, R94, R8 ;  /* 0x0000005e5808723c */ /* 0x040fe20000041808 */
[----:B------:R-:W-:Y:S05]  /*5200*/  LDSM.16.M88.4 R92, [R221+0x2000] ;  /* 0x00200000dd5c783b */ /* 0x000fea0000000200 */
[C---:B------:R-:W-:Y:S06]  /*5210*/  HMMA.16816.F32.BF16 R12, R88.reuse, R96, R12 ;  /* 0x00000060580c723c */ /* 0x040fec000004180c */
[----:B------:R-:W-:Y:S01]  /*5220*/  HMMA.16816.F32.BF16 R16, R88, R98, R16 ;  /* 0x000000625810723c */ /* 0x000fe20000041810 */
[----:B------:R-:W1:Y:S05]  /*5230*/  LDSM.16.M88.4 R88, [R219+0x800] ;  /* 0x00080000db58783b */ /* 0x000e6a0000000200 */
[C---:B------:R-:W-:Y:S01]  /*5240*/  HMMA.16816.F32.BF16 R4, R100.reuse, R104, R4 ;  /* 0x000000686404723c */ /* 0x040fe20000041804 */
[----:B------:R-:W1:Y:S05]  /*5250*/  LDSM.16.M88.4 R96, [R218+UR4+0x1a000] ;  /* 0x01a00004da60783b */ /* 0x000e6a0008000200 */
[C---:B------:R-:W-:Y:S01]  /*5260*/  HMMA.16816.F32.BF16 R8, R100.reuse, R106, R8 ;  /* 0x0000006a6408723c */ /* 0x040fe20000041808 */
[----:B------:R-:W-:Y:S05]  /*5270*/  LDSM.16.M88.4 R104, [R217+0x2000] ;  /* 0x00200000d968783b */ /* 0x000fea0000000200 */
[C---:B-1----:R-:W-:Y:S06]  /*5280*/  HMMA.16816.F32.BF16 R12, R100.reuse, R84, R12 ;  /* 0x00000054640c723c */ /* 0x042fec000004180c */
[----:B------:R-:W-:Y:S01]  /*5290*/  HMMA.16816.F32.BF16 R16, R100, R86, R16 ;  /* 0x000000566410723c */ /* 0x000fe20000041810 */
[----:B------:R-:W1:Y:S05]  /*52a0*/  LDSM.16.M88.4 R84, [R218+UR4+0x1a800] ;  /* 0x01a80004da54783b */ /* 0x000e6a0008000200 */
[C---:B------:R-:W-:Y:S01]  /*52b0*/  HMMA.16816.F32.BF16 R4, R108.reuse, R112, R4 ;  /* 0x000000706c04723c */ /* 0x040fe20000041804 */
[----:B------:R-:W1:Y:S05]  /*52c0*/  LDSM.16.M88.4 R100, [R3+0x2000] ;  /* 0x002000000364783b */ /* 0x000e6a0000000200 */
[C---:B------:R-:W-:Y:S01]  /*52d0*/  HMMA.16816.F32.BF16 R8, R108.reuse, R114, R8 ;  /* 0x000000726c08723c */ /* 0x040fe20000041808 */
[----:B------:R-:W-:Y:S05]  /*52e0*/  LDSM.16.M88.4 R112, [R220+0x2000] ;  /* 0x00200000dc70783b */ /* 0x000fea0000000200 */
[C---:B------:R-:W-:Y:S06]  /*52f0*/  HMMA.16816.F32.BF16 R12, R108.reuse, R88, R12 ;  /* 0x000000586c0c723c */ /* 0x040fec000004180c */
[----:B------:R-:W-:Y:S01]  /*5300*/  HMMA.16816.F32.BF16 R16, R108, R90, R16 ;  /* 0x0000005a6c10723c */ /* 0x000fe20000041810 */
[----:B------:R-:W1:Y:S05]  /*5310*/  LDSM.16.M88.4 R88, [R217+0x2800] ;  /* 0x00280000d958783b */ /* 0x000e6a0000000200 */
[C---:B------:R-:W-:Y:S01]  /*5320*/  HMMA.16816.F32.BF16 R4, R92.reuse, R96, R4 ;  /* 0x000000605c04723c */ /* 0x040fe20000041804 */
[----:B------:R-:W1:Y:S05]  /*5330*/  LDSM.16.M88.4 R108, [R2+0x2000] ;  /* 0x00200000026c783b */ /* 0x000e6a0000000200 */
[C---:B------:R-:W-:Y:S01]  /*5340*/  HMMA.16816.F32.BF16 R8, R92.reuse, R98, R8 ;  /* 0x000000625c08723c */ /* 0x040fe20000041808 */
[----:B------:R-:W-:Y:S05]  /*5350*/  LDSM.16.M88.4 R96, [R219+0x2000] ;  /* 0x00200000db60783b */ /* 0x000fea0000000200 */
[C---:B-1----:R-:W-:Y:S06]  /*5360*/  HMMA.16816.F32.BF16 R12, R92.reuse, R84, R12 ;  /* 0x000000545c0c723c */ /* 0x042fec000004180c */
[----:B------:R-:W-:Y:S01]  /*5370*/  HMMA.16816.F32.BF16 R16, R92, R86, R16 ;  /* 0x000000565c10723c */ /* 0x000fe20000041810 */
[----:B------:R-:W1:Y:S05]  /*5380*/  LDSM.16.M88.4 R84, [R220+0x2800] ;  /* 0x00280000dc54783b */ /* 0x000e6a0000000200 */
[C---:B------:R-:W-:Y:S01]  /*5390*/  HMMA.16816.F32.BF16 R4, R100.reuse, R104, R4 ;  /* 0x000000686404723c */ /* 0x040fe20000041804 */
[----:B------:R-:W1:Y:S05]  /*53a0*/  LDSM.16.M88.4 R92, [R0+0x2000] ;  /* 0x00200000005c783b */ /* 0x000e6a0000000200 */
[C---:B------:R-:W-:Y:S01]  /*53b0*/  HMMA.16816.F32.BF16 R8, R100.reuse, R106, R8 ;  /* 0x0000006a6408723c */ /* 0x040fe20000041808 */
[----:B------:R-:W-:Y:S05]  /*53c0*/  LDSM.16.M88.4 R104, [R218+UR4+0x1c000] ;  /* 0x01c00004da68783b */ /* 0x000fea0008000200 */
        /* <DEDUP_REMOVED lines=16> */
[----:B------:R-:W2:Y:S05]  /*54d0*/  LDSM.16.M88.4 R88, [R217+0x4800] ;  /* 0x00480000d958783b */ /* 0x000eaa0000000200 */
[C---:B------:R-:W-:Y:S01]  /*54e0*/  HMMA.16816.F32.BF16 R4, R100.reuse, R104, R4 ;  /* 0x000000686404723c */ /* 0x040fe20000041804 */
[----:B------:R-:W3:Y:S05]  /*54f0*/  LDSM.16.M88.4 R92, [R2+0x4000] ;  /* 0x00400000025c783b */ /* 0x000eea0000000200 */
[C---:B------:R-:W-:Y:S01]  /*5500*/  HMMA.16816.F32.BF16 R8, R100.reuse, R106, R8 ;  /* 0x0000006a6408723c */ /* 0x040fe20000041808 */
[----:B------:R-:W-:Y:S05]  /*5510*/  LDSM.16.M88.4 R104, [R219+0x4000] ;  /* 0x00400000db68783b */ /* 0x000fea0000000200 */
[C---:B-1----:R-:W-:Y:S06]  /*5520*/  HMMA.16816.F32.BF16 R12, R100.reuse, R84, R12 ;  /* 0x00000054640c723c */ /* 0x042fec000004180c */
[----:B------:R-:W-:Y:S01]  /*5530*/  HMMA.16816.F32.BF16 R16, R100, R86, R16 ;  /* 0x000000566410723c */ /* 0x000fe20000041810 */
[----:B------:R-:W1:Y:S05]  /*5540*/  LDSM.16.M88.4 R84, [R220+0x4800] ;  /* 0x00480000dc54783b */ /* 0x000e6a0000000200 */
[C---:B------:R-:W-:Y:S01]  /*5550*/  HMMA.16816.F32.BF16 R4, R108.reuse, R112, R4 ;  /* 0x000000706c04723c */ /* 0x040fe20000041804 */
        /* <DEDUP_REMOVED lines=37> */
[----:B------:R-:W-:Y:S01]  /*57b0*/  LEA R0, R0, R122, 0x6 ;  /* 0x0000007a00007211 */ /* 0x000fe200078e30ff */
        /* <DEDUP_REMOVED lines=20> */
[----:B--2---:R-:W-:Y:S07]  /*5900*/  @!P0 IADD3 R7, R121, UR10, RZ ;  /* 0x0000000a79078c10 */ /* 0x004fee000fffe0ff */
[----:B------:R-:W2:Y:S01]  /*5910*/  MUFU.TANH R120, R4 ;  /* 0x0000000400787308 */ /* 0x000ea20000002400 */
[----:B-1----:R-:W-:Y:S01]  /*5920*/  I2FP.F32.S32 R9, R0 ;  /* 0x0000000000097245 */ /* 0x002fe20000201400 */
[----:B------:R-:W-:Y:S08]  /*5930*/  FMUL.FTZ R12, R12, UR9 ;  /* 0x000000090c0c7c20 */ /* 0x000ff00008410000 */
[----:B------:R1:W-:Y:S01]  /*5940*/  MUFU.TANH R127, R10 ;  /* 0x0000000a007f7308 */ /* 0x0003e20000002400 */
[----:B---3--:R-:W-:Y:S01]  /*5950*/  @!P0 VIMNMX R5, R7, UR17, PT ;  /* 0x0000001107058c48 */ /* 0x008fe2000bfe0100 */
[----:B------:R-:W-:Y:S01]  /*5960*/  FMUL.FTZ R13, R13, UR9 ;  /* 0x000000090d0d7c20 */ /* 0x000fe20008410000 */
[----:B------:R-:W-:Y:S01]  /*5970*/  FMUL.FTZ R14, R14, UR9 ;  /* 0x000000090e0e7c20 */ /* 0x000fe20008410000 */
[----:B------:R-:W-:Y:S01]  /*5980*/  FMUL.FTZ R15, R15, UR9 ;  /* 0x000000090f0f7c20 */ /* 0x000fe20008410000 */
[----:B------:R-:W-:Y:S01]  /*5990*/  @!P0 ISETP.GE.AND P2, PT, R0, R5, PT ;  /* 0x000000050000820c */ /* 0x000fe20003f46270 */
[----:B------:R-:W-:Y:S01]  /*59a0*/  FMUL.FTZ R16, R16, UR9 ;  /* 0x0000000910107c20 */ /* 0x000fe20008410000 */
[----:B------:R-:W-:Y:S03]  /*59b0*/  FMUL.FTZ R17, R17, UR9 ;  /* 0x0000000911117c20 */ /* 0x000fe60008410000 */
[----:B------:R3:W4:Y:S01]  /*59c0*/  MUFU.TANH R128, R6 ;  /* 0x0000000600807308 */ /* 0x0007220000002400 */
[----:B--2---:R-:W-:Y:S01]  /*59d0*/  FFMA.FTZ R4, R9, UR5, R120 ;  /* 0x0000000509047c23 */ /* 0x004fe20008010078 */
[----:B------:R-:W-:Y:S01]  /*59e0*/  FMUL.FTZ R18, R18, UR9 ;  /* 0x0000000912127c20 */ /* 0x000fe20008410000 */
[----:B------:R-:W-:Y:S03]  /*59f0*/  FMUL.FTZ R19, R19, UR9 ;  /* 0x0000000913137c20 */ /* 0x000fe60008410000 */
[----:B------:R-:W-:Y:S04]  /*5a00*/  @!P0 FSEL R4, R4, -INF , !P2 ;  /* 0xff80000004048808 */ /* 0x000fe80005000000 */
[----:B------:R2:W2:Y:S01]  /*5a10*/  MUFU.TANH R118, R8 ;  /* 0x0000000800767308 */ /* 0x0004a20000002400 */
[----:B-1----:R-:W-:Y:S01]  /*5a20*/  FFMA.FTZ R10, R4, UR16, -R3 ;  /* 0x00000010040a7c23 */ /* 0x002fe20008010803 */
[----:B------:R-:W-:Y:S08]  /*5a30*/  @!P0 VIADDMNMX R4, R7, R129, UR17, PT ;  /* 0x0000001107048e46 */ /* 0x000ff0000b800181 */
[----:B------:R1:W-:Y:S01]  /*5a40*/  MUFU.EX2 R200, R10 ;  /* 0x0000000a00c87308 */ /* 0x0003e20000000800 */
[C---:B---3--:R-:W-:Y:S01]  /*5a50*/  IADD3 R6, R0.reuse, 0x1, RZ ;  /* 0x0000000100067810 */ /* 0x048fe20007ffe0ff */
[----:B----4-:R-:W-:Y:S01]  /*5a60*/  FFMA.FTZ R9, R9, UR5, R128 ;  /* 0x0000000509097c23 */ /* 0x010fe20008010080 */
[----:B------:R-:W-:Y:S02]  /*5a70*/  @!P0 ISETP.GE.AND P3, PT, R0, R4, PT ;  /* 0x000000040000820c */ /* 0x000fe40003f66270 */
[----:B------:R-:W-:Y:S02]  /*5a80*/  @!P0 ISETP.GE.AND P2, PT, R6, R5, PT ;  /* 0x000000050600820c */ /* 0x000fe40003f46270 */
[----:B------:R-:W-:Y:S03]  /*5a90*/  @!P0 FSEL R9, R9, -INF , !P3 ;  /* 0xff80000009098808 */ /* 0x000fe60005800000 */
[----:B------:R3:W4:Y:S01]  /*5aa0*/  MUFU.TANH R126, R11 ;  /* 0x0000000b007e7308 */ /* 0x0007220000002400 */
[----:B--2---:R-:W-:Y:S05]  /*5ab0*/  I2FP.F32.S32 R8, R6 ;  /* 0x0000000600087245 */ /* 0x004fea0000201400 */
[----:B------:R-:W-:Y:S04]  /*5ac0*/  FFMA.FTZ R2, R8, UR5, R119 ;  /* 0x0000000508027c23 */ /* 0x000fe80008010077 */
[----:B------:R-:W2:Y:S01]  /*5ad0*/  MUFU.TANH R116, R12 ;  /* 0x0000000c00747308 */ /* 0x000ea20000002400 */
[----:B-1----:R-:W-:Y:S01]  /*5ae0*/  FMUL.FTZ R10, R249, 1.4426950216293334961 ;  /* 0x3fb8aa3bf90a7820 */ /* 0x002fe20000410000 */
[----:B------:R-:W-:Y:S02]  /*5af0*/  @!P0 FSEL R2, R2, -INF , !P2 ;  /* 0xff80000002028808 */ /* 0x000fe40005000000 */
[----:B------:R-:W-:Y:S01]  /*5b00*/  @!P0 ISETP.GE.AND P2, PT, R6, R4, PT ;  /* 0x000000040600820c */ /* 0x000fe20003f46270 */
[----:B------:R-:W-:Y:S01]  /*5b10*/  FFMA.FTZ R6, R8, UR5, R125 ;  /* 0x0000000508067c23 */ /* 0x000fe2000801007d */
[----:B------:R-:W-:Y:S01]  /*5b20*/  IADD3 R8, R0, 0x9, RZ ;  /* 0x0000000900087810 */ /* 0x000fe20007ffe0ff */
[----:B------:R-:W-:Y:S01]  /*5b30*/  FFMA.FTZ R7, R2, UR16, -R3 ;  /* 0x0000001002077c23 */ /* 0x000fe20008010803 */
[----:B------:R-:W-:Y:S02]  /*5b40*/  FSEL R2, R10, RZ, P1 ;  /* 0x000000ff0a027208 */ /* 0x000fe40000800000 */
[----:B------:R-:W1:Y:S01]  /*5b50*/  MUFU.TANH R115, R13 ;  /* 0x0000000d00737308 */ /* 0x000e620000002400 */
[----:B------:R-:W-:Y:S02]  /*5b60*/  @!P0 FSEL R6, R6, -INF , !P2 ;  /* 0xff80000006068808 */ /* 0x000fe40005000000 */
[----:B---3--:R-:W-:Y:S01]  /*5b70*/  I2FP.F32.S32 R11, R8 ;  /* 0x00000008000b7245 */ /* 0x008fe20000201400 */
[--C-:B------:R-:W-:Y:S02]  /*5b80*/  FFMA.FTZ R9, R9, UR16, -R2.reuse ;  /* 0x0000001009097c23 */ /* 0x100fe40008010802 */
[----:B------:R-:W-:Y:S04]  /*5b90*/  FFMA.FTZ R6, R6, UR16, -R2 ;  /* 0x0000001006067c23 */ /* 0x000fe80008010802 */
[----:B------:R3:W-:Y:S10]  /*5ba0*/  MUFU.EX2 R199, R7 ;  /* 0x0000000700c77308 */ /* 0x0007f40000000800 */
[----:B------:R4:W-:Y:S10]  /*5bb0*/  MUFU.EX2 R208, R9 ;  /* 0x0000000900d07308 */ /* 0x0009f40000000800 */
[----:B------:R2:W-:Y:S01]  /*5bc0*/  MUFU.EX2 R207, R6 ;  /* 0x0000000600cf7308 */ /* 0x0005e20000000800 */
[----:B---3--:R-:W-:Y:S04]  /*5bd0*/  IADD3 R7, R0, 0x8, RZ ;  /* 0x0000000800077810 */ /* 0x008fe80007ffe0ff */
[----:B------:R-:W-:Y:S02]  /*5be0*/  I2FP.F32.S32 R10, R7 ;  /* 0x00000007000a7245 */ /* 0x000fe40000201400 */
[CC--:B------:R-:W-:Y:S03]  /*5bf0*/  @!P0 ISETP.GE.AND P1, PT, R7.reuse, R5.reuse, PT ;  /* 0x000000050700820c */ /* 0x0c0fe60003f26270 */
[----:B------:R-:W3:Y:S01]  /*5c00*/  MUFU.TANH R124, R14 ;  /* 0x0000000e007c7308 */ /* 0x000ee20000002400 */
[-C--:B------:R-:W-:Y:S01]  /*5c10*/  @!P0 ISETP.GE.AND P2, PT, R7, R4.reuse, PT ;  /* 0x000000040700820c */ /* 0x080fe20003f46270 */
[----:B----4-:R-:W-:Y:S01]  /*5c20*/  FFMA.FTZ R9, R10, UR5, R118 ;  /* 0x000000050a097c23 */ /* 0x010fe20008010076 */
[----:B------:R-:W-:Y:S04]  /*5c30*/  IADD3 R7, R0, 0x11, RZ ;  /* 0x0000001100077810 */ /* 0x000fe80007ffe0ff */
[----:B------:R-:W-:Y:S03]  /*5c40*/  @!P0 FSEL R9, R9, -INF , !P1 ;  /* 0xff80000009098808 */ /* 0x000fe60004800000 */
[----:B------:R-:W4:Y:S01]  /*5c50*/  MUFU.TANH R123, R15 ;  /* 0x0000000f007b7308 */ /* 0x000f220000002400 */
[----:B--2---:R-:W-:Y:S01]  /*5c60*/  FFMA.FTZ R6, R11, UR5, R117 ;  /* 0x000000050b067c23 */ /* 0x004fe20008010075 */
[----:B------:R-:W-:Y:S01]  /*5c70*/  @!P0 ISETP.GE.AND P1, PT, R8, R5, PT ;  /* 0x000000050800820c */ /* 0x000fe20003f26270 */
[--C-:B------:R-:W-:Y:S03]  /*5c80*/  FFMA.FTZ R9, R9, UR16, -R3.reuse ;  /* 0x0000001009097c23 */ /* 0x100fe60008010803 */
[----:B------:R-:W-:Y:S04]  /*5c90*/  @!P0 FSEL R6, R6, -INF , !P1 ;  /* 0xff80000006068808 */ /* 0x000fe80004800000 */
[----:B------:R2:W-:Y:S01]  /*5ca0*/  MUFU.EX2 R198, R9 ;  /* 0x0000000900c67308 */ /* 0x0005e20000000800 */
[----:B------:R-:W-:Y:S01]  /*5cb0*/  @!P0 ISETP.GE.AND P1, PT, R8, R4, PT ;  /* 0x000000040800820c */ /* 0x000fe20003f26270 */
[----:B------:R-:W-:Y:S01]  /*5cc0*/  FFMA.FTZ R6, R6, UR16, -R3 ;  /* 0x0000001006067c23 */ /* 0x000fe20008010803 */
[----:B------:R-:W-:Y:S07]  /*5cd0*/  IADD3 R8, R0, 0x10, RZ ;  /* 0x0000001000087810 */ /* 0x000fee0007ffe0ff */
[----:B------:R1:W-:Y:S10]  /*5ce0*/  MUFU.EX2 R196, R6 ;  /* 0x0000000600c47308 */ /* 0x0003f40000000800 */
[----:B------:R-:W4:Y:S01]  /*5cf0*/  MUFU.TANH R114, R16 ;  /* 0x0000001000727308 */ /* 0x000f220000002400 */
[----:B--2---:R-:W-:Y:S01]  /*5d00*/  FFMA.FTZ R9, R10, UR5, R127 ;  /* 0x000000050a097c23 */ /* 0x004fe2000801007f */
[----:B------:R-:W-:Y:S04]  /*5d10*/  I2FP.F32.S32 R10, R8 ;  /* 0x00000008000a7245 */ /* 0x000fe80000201400 */
[----:B------:R-:W-:Y:S02]  /*5d20*/  @!P0 FSEL R9, R9, -INF , !P2 ;  /* 0xff80000009098808 */ /* 0x000fe40005000000 */
[-C--:B------:R-:W-:Y:S01]  /*5d30*/  @!P0 ISETP.GE.AND P2, PT, R8, R4.reuse, PT ;  /* 0x000000040800820c */ /* 0x080fe20003f46270 */
[----:B-1----:R-:W-:Y:S01]  /*5d40*/  FFMA.FTZ R6, R11, UR5, R126 ;  /* 0x000000050b067c23 */ /* 0x002fe2000801007e */
[----:B------:R-:W-:Y:S01]  /*5d50*/  I2FP.F32.S32 R11, R7 ;  /* 0x00000007000b7245 */ /* 0x000fe20000201400 */
[--C-:B------:R-:W-:Y:S01]  /*5d60*/  FFMA.FTZ R9, R9, UR16, -R2.reuse ;  /* 0x0000001009097c23 */ /* 0x100fe20008010802 */
[----:B------:R-:W1:Y:S02]  /*5d70*/  MUFU.TANH R111, R17 ;  /* 0x00000011006f7308 */ /* 0x000e640000002400 */
[----:B------:R-:W-:Y:S02]  /*5d80*/  @!P0 FSEL R6, R6, -INF , !P1 ;  /* 0xff80000006068808 */ /* 0x000fe40004800000 */
[-C--:B------:R-:W-:Y:S02]  /*5d90*/  @!P0 ISETP.GE.AND P1, PT, R8, R5.reuse, PT ;  /* 0x000000050800820c */ /* 0x080fe40003f26270 */
[----:B------:R-:W-:Y:S01]  /*5da0*/  IADD3 R8, R0, 0x18, RZ ;  /* 0x0000001800087810 */ /* 0x000fe20007ffe0ff */
[----:B------:R-:W-:Y:S03]  /*5db0*/  FFMA.FTZ R6, R6, UR16, -R2 ;  /* 0x0000001006067c23 */ /* 0x000fe60008010802 */
[----:B------:R2:W-:Y:S10]  /*5dc0*/  MUFU.EX2 R206, R9 ;  /* 0x0000000900ce7308 */ /* 0x0005f40000000800 */
[----:B------:R3:W-:Y:S10]  /*5dd0*/  MUFU.EX2 R205, R6 ;  /* 0x0000000600cd7308 */ /* 0x0007f40000000800 */
[----:B------:R-:W1:Y:S01]  /*5de0*/  MUFU.TANH R122, R18 ;  /* 0x00000012007a7308 */ /* 0x000e620000002400 */
[----:B--2---:R-:W-:Y:S05]  /*5df0*/  FFMA.FTZ R9, R10, UR5, R116 ;  /* 0x000000050a097c23 */ /* 0x004fea0008010074 */
[----:B------:R-:W-:Y:S02]  /*5e00*/  @!P0 FSEL R9, R9, -INF , !P1 ;  /* 0xff80000009098808 */ /* 0x000fe40004800000 */
[----:B------:R-:W-:Y:S01]  /*5e10*/  @!P0 ISETP.GE.AND P1, PT, R7, R5, PT ;  /* 0x000000050700820c */ /* 0x000fe20003f26270 */
[----:B---3--:R-:W-:Y:S01]  /*5e20*/  FFMA.FTZ R6, R11, UR5, R115 ;  /* 0x000000050b067c23 */ /* 0x008fe20008010073 */
[----:B------:R-:W2:Y:S01]  /*5e30*/  MUFU.TANH R121, R19 ;  /* 0x0000001300797308 */ /* 0x000ea20000002400 */
[--C-:B------:R-:W-:Y:S03]  /*5e40*/  FFMA.FTZ R9, R9, UR16, -R3.reuse ;  /* 0x0000001009097c23 */ /* 0x100fe60008010803 */
[----:B------:R-:W-:Y:S02]  /*5e50*/  @!P0 FSEL R6, R6, -INF , !P1 ;  /* 0xff80000006068808 */ /* 0x000fe40004800000 */
[-C--:B------:R-:W-:Y:S04]  /*5e60*/  @!P0 ISETP.GE.AND P1, PT, R7, R4.reuse, PT ;  /* 0x000000040700820c */ /* 0x080fe80003f26270 */
[----:B------:R3:W-:Y:S01]  /*5e70*/  MUFU.EX2 R197, R9 ;  /* 0x0000000900c57308 */ /* 0x0007e20000000800 */
[----:B------:R-:W-:Y:S01]  /*5e80*/  FFMA.FTZ R6, R6, UR16, -R3 ;  /* 0x0000001006067c23 */ /* 0x000fe20008010803 */
[----:B------:R-:W-:Y:S08]  /*5e90*/  IADD3 R7, R0, 0x19, RZ ;  /* 0x0000001900077810 */ /* 0x000ff00007ffe0ff */
[----:B------:R4:W2:Y:S01]  /*5ea0*/  MUFU.EX2 R131, R6 ;  /* 0x0000000600837308 */ /* 0x0008a20000000800 */
[----:B---3--:R-:W-:Y:S01]  /*5eb0*/  FFMA.FTZ R9, R10, UR5, R124 ;  /* 0x000000050a097c23 */ /* 0x008fe2000801007c */
[----:B------:R-:W-:Y:S04]  /*5ec0*/  I2FP.F32.S32 R10, R7 ;  /* 0x00000007000a7245 */ /* 0x000fe80000201400 */
[----:B------:R-:W-:Y:S02]  /*5ed0*/  @!P0 FSEL R9, R9, -INF , !P2 ;  /* 0xff80000009098808 */ /* 0x000fe40005000000 */
[----:B------:R-:W-:Y:S01]  /*5ee0*/  @!P0 ISETP.GE.AND P2, PT, R8, R4, PT ;  /* 0x000000040800820c */ /* 0x000fe20003f46270 */
[----:B----4-:R-:W-:Y:S02]  /*5ef0*/  FFMA.FTZ R6, R11, UR5, R123 ;  /* 0x000000050b067c23 */ /* 0x010fe4000801007b */
[--C-:B------:R-:W-:Y:S01]  /*5f00*/  FFMA.FTZ R0, R9, UR16, -R2.reuse ;  /* 0x0000001009007c23 */ /* 0x100fe20008010802 */
[----:B------:R-:W-:Y:S02]  /*5f10*/  I2FP.F32.S32 R9, R8 ;  /* 0x0000000800097245 */ /* 0x000fe40000201400 */
[----:B------:R-:W-:Y:S01]  /*5f20*/  @!P0 FSEL R6, R6, -INF , !P1 ;  /* 0xff80000006068808 */ /* 0x000fe20004800000 */
[----:B------:R3:W-:Y:S01]  /*5f30*/  MUFU.EX2 R203, R0 ;  /* 0x0000000000cb7308 */ /* 0x0007e20000000800 */
[-C--:B------:R-:W-:Y:S03]  /*5f40*/  @!P0 ISETP.GE.AND P1, PT, R8, R5.reuse, PT ;  /* 0x000000050800820c */ /* 0x080fe60003f26270 */
[----:B------:R-:W-:Y:S06]  /*5f50*/  FFMA.FTZ R6, R6, UR16, -R2 ;  /* 0x0000001006067c23 */ /* 0x000fec0008010802 */
[----:B------:R1:W4:Y:S01]  /*5f60*/  MUFU.EX2 R204, R6 ;  /* 0x0000000600cc7308 */ /* 0x0003220000000800 */
[----:B---3--:R-:W-:Y:S05]  /*5f70*/  FFMA.FTZ R0, R9, UR5, R114 ;  /* 0x0000000509007c23 */ /* 0x008fea0008010072 */
[----:B------:R-:W-:Y:S02]  /*5f80*/  @!P0 FSEL R0, R0, -INF , !P1 ;  /* 0xff80000000008808 */ /* 0x000fe40004800000 */
[----:B------:R-:W-:Y:S01]  /*5f90*/  @!P0 ISETP.GE.AND P1, PT, R7, R5, PT ;  /* 0x000000050700820c */ /* 0x000fe20003f26270 */
[----:B-1----:R-:W-:Y:S01]  /*5fa0*/  FFMA.FTZ R6, R10, UR5, R111 ;  /* 0x000000050a067c23 */ /* 0x002fe2000801006f */
[----:B------:R-:W-:Y:S01]  /*5fb0*/  FFMA.FTZ R5, R9, UR5, R122 ;  /* 0x0000000509057c23 */ /* 0x000fe2000801007a */
[--C-:B------:R-:W-:Y:S03]  /*5fc0*/  FFMA.FTZ R0, R0, UR16, -R3.reuse ;  /* 0x0000001000007c23 */ /* 0x100fe60008010803 */
[----:B------:R-:W-:Y:S01]  /*5fd0*/  @!P0 FSEL R6, R6, -INF , !P1 ;  /* 0xff80000006068808 */ /* 0x000fe20004800000 */
[----:B------:R2:W-:Y:S01]  /*5fe0*/  MUFU.EX2 R130, R0 ;  /* 0x0000000000827308 */ /* 0x0005e20000000800 */
[----:B------:R-:W-:Y:S02]  /*5ff0*/  @!P0 ISETP.GE.AND P1, PT, R7, R4, PT ;  /* 0x000000040700820c */ /* 0x000fe40003f26270 */
[----:B------:R-:W-:Y:S01]  /*6000*/  @!P0 FSEL R5, R5, -INF , !P2 ;  /* 0xff80000005058808 */ /* 0x000fe20005000000 */
[----:B------:R-:W-:Y:S01]  /*6010*/  FFMA.FTZ R3, R6, UR16, -R3 ;  /* 0x0000001006037c23 */ /* 0x000fe20008010803 */
[----:B------:R-:W-:Y:S03]  /*6020*/  F2FP.BF16.F32.PACK_AB R4, R199, R200 ;  /* 0x000000c8c704723e */ /* 0x000fe600000010ff */
[--C-:B------:R-:W-:Y:S02]  /*6030*/  FFMA.FTZ R5, R5, UR16, -R2.reuse ;  /* 0x0000001005057c23 */ /* 0x100fe40008010802 */
[----:B------:R1:W3:Y:S01]  /*6040*/  MUFU.EX2 R129, R3 ;  /* 0x0000000300817308 */ /* 0x0002e20000000800 */
[----:B------:R4:W-:Y:S01]  /*6050*/  STS [R244+0x2a000], R4 ;  /* 0x02a00004f4007388 */ /* 0x0009e20000000800 */
[----:B--2---:R-:W-:Y:S08]  /*6060*/  FFMA.FTZ R0, R10, UR5, R121 ;  /* 0x000000050a007c23 */ /* 0x004ff00008010079 */
[----:B------:R2:W-:Y:S01]  /*6070*/  MUFU.EX2 R202, R5 ;  /* 0x0000000500ca7308 */ /* 0x0005e20000000800 */
[----:B------:R-:W-:Y:S02]  /*6080*/  @!P0 FSEL R0, R0, -INF , !P1 ;  /* 0xff80000000008808 */ /* 0x000fe40004800000 */
[----:B------:R-:W-:Y:S02]  /*6090*/  IADD3 R112, P0, R210, UR15, RZ ;  /* 0x0000000fd2707c10 */ /* 0x000fe4000ff1e0ff */
[----:B-1----:R-:W-:Y:S01]  /*60a0*/  F2FP.BF16.F32.PACK_AB R3, R207, R208 ;  /* 0x000000d0cf03723e */ /* 0x002fe200000010ff */
[----:B------:R-:W-:Y:S01]  /*60b0*/  FFMA.FTZ R2, R0, UR16, -R2 ;  /* 0x0000001000027c23 */ /* 0x000fe20008010802 */
[----:B------:R-:W-:Y:S02]  /*60c0*/  F2FP.BF16.F32.PACK_AB R0, R205, R206 ;  /* 0x000000cecd00723e */ /* 0x000fe400000010ff */
[----:B------:R-:W-:Y:S01]  /*60d0*/  IADD3.X R113, R209, UR14, RZ, P0, !PT ;  /* 0x0000000ed1717c10 */ /* 0x000fe200087fe4ff */
[----:B------:R1:W3:Y:S01]  /*60e0*/  MUFU.EX2 R201, R2 ;  /* 0x0000000200c97308 */ /* 0x0002e20000000800 */
[----:B------:R3:W-:Y:S01]  /*60f0*/  STS [R244+0x2a400], R3 ;  /* 0x02a40003f4007388 */ /* 0x0007e20000000800 */
[----:B------:R-:W-:Y:S02]  /*6100*/  PLOP3.LUT P0, PT, PT, PT, UP0, 0x80, 0x0 ;  /* 0x000000000000781c */ /* 0x000fe40003f0f008 */
[----:B--2---:R-:W-:Y:S02]  /*6110*/  F2FP.BF16.F32.PACK_AB R5, R131, R197 ;  /* 0x000000c58305723e */ /* 0x004fe400000010ff */
[----:B------:R2:W-:Y:S01]  /*6120*/  STS [R247+0x2a400], R0 ;  /* 0x02a40000f7007388 */ /* 0x0005e20000000800 */
[----:B----4-:R-:W-:Y:S04]  /*6130*/  F2FP.BF16.F32.PACK_AB R4, R204, R203 ;  /* 0x000000cbcc04723e */ /* 0x010fe800000010ff */
[----:B------:R-:W4:Y:S05]  /*6140*/  LDG.E R110, desc[UR6][R112.64] ;  /* 0x00000006706e7981 */ /* 0x000f2a000c1e1900 */
[----:B------:R-:W4:Y:S01]  /*6150*/  LDG.E R109, desc[UR6][R112.64+0x20] ;  /* 0x00002006706d7981 */ /* 0x000f22000c1e1900 */
[----:B-1----:R-:W-:Y:S05]  /*6160*/  F2FP.BF16.F32.PACK_AB R2, R196, R198 ;  /* 0x000000c6c402723e */ /* 0x002fea00000010ff */
[----:B------:R1:W-:Y:S05]  /*6170*/  STS [R247+0x2a000], R2 ;  /* 0x02a00002f7007388 */ /* 0x0003ea0000000800 */
[----:B------:R-:W-:Y:S01]  /*6180*/  STS [R245+0x2a000], R5 ;  /* 0x02a00005f5007388 */ /* 0x000fe20000000800 */
[----:B---3--:R-:W-:Y:S04]  /*6190*/  F2FP.BF16.F32.PACK_AB R3, R129, R130 ;  /* 0x000000828103723e */ /* 0x008fe800000010ff */
[----:B------:R-:W-:Y:S01]  /*61a0*/  STS [R245+0x2a400], R4 ;  /* 0x02a40004f5007388 */ /* 0x000fe20000000800 */
[----:B--2---:R-:W-:Y:S04]  /*61b0*/  LEA R0, R230, UR4, 0x1 ;  /* 0x00000004e6007c11 */ /* 0x004fe8000f8e08ff */
[----:B------:R2:W-:Y:S01]  /*61c0*/  STS [R246+0x2a000], R3 ;  /* 0x02a00003f6007388 */ /* 0x0005e20000000800 */
[----:B-1----:R-:W-:Y:S05]  /*61d0*/  F2FP.BF16.F32.PACK_AB R2, R201, R202 ;  /* 0x000000cac902723e */ /* 0x002fea00000010ff */
[----:B------:R1:W-:Y:S05]  /*61e0*/  STS [R246+0x2a400], R2 ;  /* 0x02a40002f6007388 */ /* 0x0003ea0000000800 */
[----:B------:R-:W-:Y:S01]  /*61f0*/  LDSM.16.M88.4 R16, [R0+0x10000] ;  /* 0x010000000010783b */ /* 0x000fe20000000200 */
[CC--:B--2---:R-:W-:Y:S04]  /*6200*/  IADD3 R3, R224.reuse, R0.reuse, RZ ;  /* 0x00000000e0037210 */ /* 0x0c4fe80007ffe0ff */
[----:B------:R-:W2:Y:S05]  /*6210*/  LDSM.16.M88.4 R8, [R218+UR4+0x20000] ;  /* 0x02000004da08783b */ /* 0x000eaa0008000200 */
[----:B------:R-:W3:Y:S05]  /*6220*/  LDSM.16.M88.4 R84, [R218+UR4+0x20800] ;  /* 0x02080004da54783b */ /* 0x000eea0008000200 */
[----:B------:R-:W-:Y:S05]  /*6230*/  LDSM.16.M88.4 R92, [R217+0x8000] ;  /* 0x00800000d95c783b */ /* 0x000fea0000000200 */
[----:B------:R-:W-:Y:S01]  /*6240*/  LDSM.16.M88.4 R96, [R217+0x8800] ;  /* 0x00880000d960783b */ /* 0x000fe20000000200 */
[----:B-1----:R-:W-:Y:S04]  /*6250*/  IADD3 R2, R225, R0, RZ ;  /* 0x00000000e1027210 */ /* 0x002fe80007ffe0ff */
[----:B------:R-:W-:Y:S01]  /*6260*/  LDSM.16.M88.4 R100, [R220+0x8000] ;  /* 0x00800000dc64783b */ /* 0x000fe20000000200 */
[----:B------:R-:W-:Y:S04]  /*6270*/  IADD3 R108, R224, R2, RZ ;  /* 0x00000002e06c7210 */ /* 0x000fe80007ffe0ff */
[----:B------:R-:W1:Y:S05]  /*6280*/  LDSM.16.M88.4 R88, [R2+0x10000] ;  /* 0x010000000258783b */ /* 0x000e6a0000000200 */
[----:B------:R-:W-:Y:S01]  /*6290*/  LDSM.16.M88.4 R104, [R220+0x8800] ;  /* 0x00880000dc68783b */ /* 0x000fe20000000200 */
[C---:B--2---:R-:W-:Y:S06]  /*62a0*/  HMMA.16816.F32.BF16 R4, R16.reuse, R8, RZ ;  /* 0x000000081004723c */ /* 0x044fec00000418ff */
[C---:B------:R-:W-:Y:S06]  /*62b0*/  HMMA.16816.F32.BF16 R8, R16.reuse, R10, RZ ;  /* 0x0000000a1008723c */ /* 0x040fec00000418ff */
[C---:B---3--:R-:W-:Y:S06]  /*62c0*/  HMMA.16816.F32.BF16 R12, R16.reuse, R84, RZ ;  /* 0x00000054100c723c */ /* 0x048fec00000418ff */
[----:B------:R-:W-:Y:S01]  /*62d0*/  HMMA.16816.F32.BF16 R16, R16, R86, RZ ;  /* 0x000000561010723c */ /* 0x000fe200000418ff */
[----:B------:R-:W2:Y:S05]  /*62e0*/  LDSM.16.M88.4 R84, [R3+0x10000] ;  /* 0x010000000354783b */ /* 0x000eaa0000000200 */
[C---:B-1----:R-:W-:Y:S06]  /*62f0*/  HMMA.16816.F32.BF16 R4, R88.reuse, R92, R4 ;  /* 0x0000005c5804723c */ /* 0x042fec0000041804 */
[C---:B------:R-:W-:Y:S01]  /*6300*/  HMMA.16816.F32.BF16 R8, R88.reuse, R94, R8 ;  /* 0x0000005e5808723c */ /* 0x040fe20000041808 */
[----:B------:R-:W-:Y:S05]  /*6310*/  LDSM.16.M88.4 R92, [R219+0x8000] ;  /* 0x00800000db5c783b */ /* 0x000fea0000000200 */
[C---:B------:R-:W-:Y:S06]  /*6320*/  HMMA.16816.F32.BF16 R12, R88.reuse, R96, R12 ;  /* 0x00000060580c723c */ /* 0x040fec000004180c */
[----:B------:R-:W-:Y:S01]  /*6330*/  HMMA.16816.F32.BF16 R16, R88, R98, R16 ;  /* 0x000000625810723c */ /* 0x000fe20000041810 */
[----:B------:R-:W1:Y:S05]  /*6340*/  LDSM.16.M88.4 R88, [R108+0x10000] ;  /* 0x010000006c58783b */ /* 0x000e6a0000000200 */
[----:B------:R-:W3:Y:S01]  /*6350*/  LDSM.16.M88.4 R96, [R219+0x8800] ;  /* 0x00880000db60783b */ /* 0x000ee20000000200 */
[C---:B--2---:R-:W-:Y:S06]  /*6360*/  HMMA.16816.F32.BF16 R4, R84.reuse, R100, R4 ;  /* 0x000000645404723c */ /* 0x044fec0000041804 */
[C---:B------:R-:W-:Y:S01]  /*6370*/  HMMA.16816.F32.BF16 R8, R84.reuse, R102, R8 ;  /* 0x000000665408723c */ /* 0x040fe20000041808 */
[----:B------:R-:W-:Y:S05]  /*6380*/  LDSM.16.M88.4 R100, [R218+UR4+0x22000] ;  /* 0x02200004da64783b */ /* 0x000fea0008000200 */
[C---:B------:R-:W-:Y:S06]  /*6390*/  HMMA.16816.F32.BF16 R12, R84.reuse, R104, R12 ;  /* 0x00000068540c723c */ /* 0x040fec000004180c */
[----:B------:R-:W-:Y:S01]  /*63a0*/  HMMA.16816.F32.BF16 R16, R84, R106, R16 ;  /* 0x0000006a5410723c */ /* 0x000fe20000041810 */
[----:B------:R-:W2:Y:S05]  /*63b0*/  LDSM.16.M88.4 R84, [R0+0x12000] ;  /* 0x012000000054783b */ /* 0x000eaa0000000200 */
[----:B------:R-:W2:Y:S01]  /*63c0*/  LDSM.16.M88.4 R104, [R218+UR4+0x22800] ;  /* 0x02280004da68783b */ /* 0x000ea20008000200 */
[C---:B-1----:R-:W-:Y:S06]  /*63d0*/  HMMA.16816.F32.BF16 R4, R88.reuse, R92, R4 ;  /* 0x0000005c5804723c */ /* 0x042fec0000041804 */
[C---:B------:R-:W-:Y:S01]  /*63e0*/  HMMA.16816.F32.BF16 R8, R88.reuse, R94, R8 ;  /* 0x0000005e5808723c */ /* 0x040fe20000041808 */
[----:B------:R-:W-:Y:S05]  /*63f0*/  LDSM.16.M88.4 R92, [R217+0xa000] ;  /* 0x00a00000d95c783b */ /* 0x000fea0000000200 */
[C---:B---3--:R-:W-:Y:S06]  /*6400*/  HMMA.16816.F32.BF16 R12, R88.reuse, R96, R12 ;  /* 0x00000060580c723c */ /* 0x048fec000004180c */
[----:B------:R-:W-:Y:S01]  /*6410*/  HMMA.16816.F32.BF16 R16, R88, R98, R16 ;  /* 0x000000625810723c */ /* 0x000fe20000041810 */
[----:B------:R-:W1:Y:S05]  /*6420*/  LDSM.16.M88.4 R88, [R2+0x12000] ;  /* 0x012000000258783b */ /* 0x000e6a0000000200 */
[----:B------:R-:W3:Y:S01]  /*6430*/  LDSM.16.M88.4 R96, [R217+0xa800] ;  /* 0x00a80000d960783b */ /* 0x000ee20000000200 */
[C---:B--2---:R-:W-:Y:S06]  /*6440*/  HMMA.16816.F32.BF16 R4, R84.reuse, R100, R4 ;  /* 0x000000645404723c */ /* 0x044fec0000041804 */
[C---:B------:R-:W-:Y:S01]  /*6450*/  HMMA.16816.F32.BF16 R8, R84.reuse, R102, R8 ;  /* 0x000000665408723c */ /* 0x040fe20000041808 */
[----:B------:R-:W-:Y:S05]  /*6460*/  LDSM.16.M88.4 R100, [R220+0xa000] ;  /* 0x00a00000dc64783b */ /* 0x000fea0000000200 */
[C---:B------:R-:W-:Y:S06]  /*6470*/  HMMA.16816.F32.BF16 R12, R84.reuse, R104, R12 ;  /* 0x00000068540c723c */ /* 0x040fec000004180c */
[----:B------:R-:W-:Y:S01]  /*6480*/  HMMA.16816.F32.BF16 R16, R84, R106, R16 ;  /* 0x0000006a5410723c */ /* 0x000fe20000041810 */
[----:B------:R-:W2:Y:S05]  /*6490*/  LDSM.16.M88.4 R84, [R3+0x12000] ;  /* 0x012000000354783b */ /* 0x000eaa0000000200 */
[----:B------:R-:W2:Y:S01]  /*64a0*/  LDSM.16.M88.4 R104, [R220+0xa800] ;  /* 0x00a80000dc68783b */ /* 0x000ea20000000200 */
        /* <DEDUP_REMOVED lines=13> */
[----:B------:R-:W-:Y:S01]  /*6580*/  LDSM.16.M88.4 R104, [R219+0xe800] ;  /* 0x00e80000db68783b */ /* 0x000fe20000000200 */
[C---:B-1----:R-:W-:Y:S06]  /*6590*/  HMMA.16816.F32.BF16 R4, R88.reuse, R92, R4 ;  /* 0x0000005c5804723c */ /* 0x042fec0000041804 */
[C---:B------:R-:W-:Y:S01]  /*65a0*/  HMMA.16816.F32.BF16 R8, R88.reuse, R94, R8 ;  /* 0x0000005e5808723c */ /* 0x040fe20000041808 */
[----:B------:R-:W1:Y:S05]  /*65b0*/  LDSM.16.M88.4 R92, [R218+UR4+0x24800] ;  /* 0x02480004da5c783b */ /* 0x000e6a0008000200 */
[C---:B---3--:R-:W-:Y:S06]  /*65c0*/  HMMA.16816.F32.BF16 R12, R88.reuse, R96, R12 ;  /* 0x00000060580c723c */ /* 0x048fec000004180c */
[----:B------:R-:W-:Y:S01]  /*65d0*/  HMMA.16816.F32.BF16 R16, R88, R98, R16 ;  /* 0x000000625810723c */ /* 0x000fe20000041810 */
[----:B------:R-:W-:Y:S05]  /*65e0*/  LDSM.16.M88.4 R88, [R2+0x14000] ;  /* 0x014000000258783b */ /* 0x000fea0000000200 */
[----:B------:R-:W3:Y:S01]  /*65f0*/  LDSM.16.M88.4 R96, [R217+0xc000] ;  /* 0x00c00000d960783b */ /* 0x000ee20000000200 */
[C---:B--2---:R-:W-:Y:S06]  /*6600*/  HMMA.16816.F32.BF16 R4, R84.reuse, R100, R4 ;  /* 0x000000645404723c */ /* 0x044fec0000041804 */
[C---:B------:R-:W-:Y:S01]  /*6610*/  HMMA.16816.F32.BF16 R8, R84.reuse, R102, R8 ;  /* 0x000000665408723c */ /* 0x040fe20000041808 */
[----:B------:R-:W2:Y:S05]  /*6620*/  LDSM.16.M88.4 R100, [R217+0xc800] ;  /* 0x00c80000d964783b */ /* 0x000eaa0000000200 */
[C---:B-1----:R-:W-:Y:S06]  /*6630*/  HMMA.16816.F32.BF16 R12, R84.reuse, R92, R12 ;  /* 0x0000005c540c723c */ /* 0x042fec000004180c */
[----:B------:R-:W-:Y:S01]  /*6640*/  HMMA.16816.F32.BF16 R16, R84, R94, R16 ;  /* 0x0000005e5410723c */ /* 0x000fe20000041810 */
[----:B------:R-:W-:Y:S05]  /*6650*/  LDSM.16.M88.4 R84, [R3+0x14000] ;  /* 0x014000000354783b */ /* 0x000fea0000000200 */
[----:B------:R-:W1:Y:S01]  /*6660*/  LDSM.16.M88.4 R92, [R220+0xc000] ;  /* 0x00c00000dc5c783b */ /* 0x000e620000000200 */
[C---:B---3--:R-:W-:Y:S06]  /*6670*/  HMMA.16816.F32.BF16 R4, R88.reuse, R96, R4 ;  /* 0x000000605804723c */ /* 0x048fec0000041804 */
[C---:B------:R-:W-:Y:S01]  /*6680*/  HMMA.16816.F32.BF16 R8, R88.reuse, R98, R8 ;  /* 0x000000625808723c */ /* 0x040fe20000041808 */
[----:B------:R-:W3:Y:S05]  /*6690*/  LDSM.16.M88.4 R96, [R220+0xc800] ;  /* 0x00c80000dc60783b */ /* 0x000eea0000000200 */
[C---:B--2---:R-:W-:Y:S06]  /*66a0*/  HMMA.16816.F32.BF16 R12, R88.reuse, R100, R12 ;  /* 0x00000064580c723c */ /* 0x044fec000004180c */
[----:B------:R-:W-:Y:S01]  /*66b0*/  HMMA.16816.F32.BF16 R16, R88, R102, R16 ;  /* 0x000000665810723c */ /* 0x000fe20000041810 */
[----:B------:R-:W-:Y:S05]  /*66c0*/  LDSM.16.M88.4 R88, [R108+0x14000] ;  /* 0x014000006c58783b */ /* 0x000fea0000000200 */
[----:B------:R-:W2:Y:S01]  /*66d0*/  LDSM.16.M88.4 R100, [R219+0xc000] ;  /* 0x00c00000db64783b */ /* 0x000ea20000000200 */
[C---:B-1----:R-:W-:Y:S06]  /*66e0*/  HMMA.16816.F32.BF16 R4, R84.reuse, R92, R4 ;  /* 0x0000005c5404723c */ /* 0x042fec0000041804 */
[C---:B------:R-:W-:Y:S01]  /*66f0*/  HMMA.16816.F32.BF16 R8, R84.reuse, R94, R8 ;  /* 0x0000005e5408723c */ /* 0x040fe20000041808 */
[----:B------:R-:W1:Y:S05]  /*6700*/  LDSM.16.M88.4 R92, [R219+0xc800] ;  /* 0x00c80000db5c783b */ /* 0x000e6a0000000200 */
[C---:B---3--:R-:W-:Y:S06]  /*6710*/  HMMA.16816.F32.BF16 R12, R84.reuse, R96, R12 ;  /* 0x00000060540c723c */ /* 0x048fec000004180c */
[----:B------:R-:W-:Y:S01]  /*6720*/  HMMA.16816.F32.BF16 R16, R84, R98, R16 ;  /* 0x000000625410723c */ /* 0x000fe20000041810 */
[----:B------:R-:W-:Y:S05]  /*6730*/  LDSM.16.M88.4 R84, [R0+0x16000] ;  /* 0x016000000054783b */ /* 0x000fea0000000200 */
[----:B------:R-:W3:Y:S01]  /*6740*/  LDSM.16.M88.4 R96, [R218+UR4+0x26000] ;  /* 0x02600004da60783b */ /* 0x000ee20008000200 */
[C---:B--2---:R-:W-:Y:S06]  /*6750*/  HMMA.16816.F32.BF16 R4, R88.reuse, R100, R4 ;  /* 0x000000645804723c */ /* 0x044fec0000041804 */
[C---:B------:R-:W-:Y:S01]  /*6760*/  HMMA.16816.F32.BF16 R8, R88.reuse, R102, R8 ;  /* 0x000000665808723c */ /* 0x040fe20000041808 */
[----:B------:R-:W2:Y:S05]  /*6770*/  LDSM.16.M88.4 R100, [R218+UR4+0x26800] ;  /* 0x02680004da64783b */ /* 0x000eaa0008000200 */
[C---:B-1----:R-:W-:Y:S06]  /*6780*/  HMMA.16816.F32.BF16 R12, R88.reuse, R92, R12 ;  /* 0x0000005c580c723c */ /* 0x042fec000004180c */
[----:B------:R-:W-:Y:S01]  /*6790*/  HMMA.16816.F32.BF16 R16, R88, R94, R16 ;  /* 0x0000005e5810723c */ /* 0x000fe20000041810 */
[----:B------:R1:W-:Y:S05]  /*67a0*/  LDSM.16.M88.4 R88, [R2+0x16000] ;  /* 0x016000000258783b */ /* 0x0003ea0000000200 */
[----:B------:R-:W4:Y:S01]  /*67b0*/  LDSM.16.M88.4 R92, [R217+0xe000] ;  /* 0x00e00000d95c783b */ /* 0x000f220000000200 */
[C---:B---3--:R-:W-:Y:S06]  /*67c0*/  HMMA.16816.F32.BF16 R4, R84.reuse, R96, R4 ;  /* 0x000000605404723c */ /* 0x048fec0000041804 */
[C---:B------:R-:W-:Y:S01]  /*67d0*/  HMMA.16816.F32.BF16 R8, R84.reuse, R98, R8 ;  /* 0x000000625408723c */ /* 0x040fe20000041808 */
[----:B------:R-:W3:Y:S04]  /*67e0*/  LDSM.16.M88.4 R96, [R217+0xe800] ;  /* 0x00e80000d960783b */ /* 0x000ee80000000200 */
[----:B-1----:R-:W-:Y:S01]  /*67f0*/  FFMA.FTZ R2, -R119, R119, 1 ;  /* 0x3f80000077027423 */ /* 0x002fe20000010177 */
[C---:B--2---:R-:W-:Y:S05]  /*6800*/  HMMA.16816.F32.BF16 R12, R84.reuse, R100, R12 ;  /* 0x00000064540c723c */ /* 0x044fea000004180c */
[----:B------:R-:W-:Y:S01]  /*6810*/  FMUL.FTZ R2, R2, UR9 ;  /* 0x0000000902027c20 */ /* 0x000fe20008410000 */
[----:B------:R-:W-:Y:S01]  /*6820*/  HMMA.16816.F32.BF16 R16, R84, R102, R16 ;  /* 0x000000665410723c */ /* 0x000fe20000041810 */
[----:B------:R1:W-:Y:S05]  /*6830*/  LDSM.16.M88.4 R84, [R3+0x16000] ;  /* 0x016000000354783b */ /* 0x0003ea0000000200 */
[----:B------:R-:W2:Y:S01]  /*6840*/  LDSM.16.M88.4 R100, [R220+0xe000] ;  /* 0x00e00000dc64783b */ /* 0x000ea20000000200 */
[C---:B----4-:R-:W-:Y:S06]  /*6850*/  HMMA.16816.F32.BF16 R4, R88.reuse, R92, R4 ;  /* 0x0000005c5804723c */ /* 0x050fec0000041804 */
[C---:B------:R-:W-:Y:S01]  /*6860*/  HMMA.16816.F32.BF16 R8, R88.reuse, R94, R8 ;  /* 0x0000005e5808723c */ /* 0x040fe20000041808 */
[----:B------:R-:W4:Y:S05]  /*6870*/  LDSM.16.M88.4 R92, [R220+0xe800] ;  /* 0x00e80000dc5c783b */ /* 0x000f2a0000000200 */
[C---:B---3--:R-:W-:Y:S05]  /*6880*/  HMMA.16816.F32.BF16 R12, R88.reuse, R96, R12 ;  /* 0x00000060580c723c */ /* 0x048fea000004180c */
[----:B-1----:R-:W-:Y:S01]  /*6890*/  FFMA.FTZ R3, -R120, R120, 1 ;  /* 0x3f80000078037423 */ /* 0x002fe20000010178 */
[----:B------:R-:W-:Y:S01]  /*68a0*/  HMMA.16816.F32.BF16 R16, R88, R98, R16 ;  /* 0x000000625810723c */ /* 0x000fe20000041810 */
[----:B------:R-:W-:Y:S04]  /*68b0*/  LDSM.16.M88.4 R88, [R108+0x16000] ;  /* 0x016000006c58783b */ /* 0x000fe80000000200 */
[----:B------:R-:W-:Y:S01]  /*68c0*/  FMUL.FTZ R3, R3, UR9 ;  /* 0x0000000903037c20 */ /* 0x000fe20008410000 */
[----:B------:R-:W1:Y:S01]  /*68d0*/  LDSM.16.M88.4 R96, [R219+0xe000] ;  /* 0x00e00000db60783b */ /* 0x000e620000000200 */
[C---:B--2---:R-:W-:Y:S06]  /*68e0*/  HMMA.16816.F32.BF16 R4, R84.reuse, R100, R4 ;  /* 0x000000645404723c */ /* 0x044fec0000041804 */
[C---:B------:R-:W-:Y:S06]  /*68f0*/  HMMA.16816.F32.BF16 R8, R84.reuse, R102, R8 ;  /* 0x000000665408723c */ /* 0x040fec0000041808 */
[C---:B----4-:R-:W-:Y:S06]  /*6900*/  HMMA.16816.F32.BF16 R12, R84.reuse, R92, R12 ;  /* 0x0000005c540c723c */ /* 0x050fec000004180c */
[----:B------:R-:W-:Y:S07]  /*6910*/  HMMA.16816.F32.BF16 R16, R84, R94, R16 ;  /* 0x0000005e5410723c */ /* 0x000fee0000041810 */
[----:B------:R-:W-:Y:S01]  /*6920*/  FFMA.FTZ R85, -R117, R117, 1 ;  /* 0x3f80000075557423 */ /* 0x000fe20000010175 */
[----:B------:R-:W-:Y:S01]  /*6930*/  FFMA.FTZ R84, -R111, R111, 1 ;  /* 0x3f8000006f547423 */ /* 0x000fe2000001016f */
[C---:B-1----:R-:W-:Y:S05]  /*6940*/  HMMA.16816.F32.BF16 R4, R88.reuse, R96, R4 ;  /* 0x000000605804723c */ /* 0x042fea0000041804 */
[----:B------:R-:W-:Y:S01]  /*6950*/  FMUL.FTZ R85, R85, UR9 ;  /* 0x0000000955557c20 */ /* 0x000fe20008410000 */
[C---:B------:R-:W-:Y:S05]  /*6960*/  HMMA.16816.F32.BF16 R8, R88.reuse, R98, R8 ;  /* 0x000000625808723c */ /* 0x040fea0000041808 */
[----:B------:R-:W-:Y:S01]  /*6970*/  FMUL.FTZ R84, R84, UR9 ;  /* 0x0000000954547c20 */ /* 0x000fe20008410000 */
[C---:B------:R-:W-:Y:S05]  /*6980*/  HMMA.16816.F32.BF16 R12, R88.reuse, R104, R12 ;  /* 0x00000068580c723c */ /* 0x040fea000004180c */
[----:B------:R-:W-:Y:S01]  /*6990*/  FFMA.FTZ R87, -R127, R127, 1 ;  /* 0x3f8000007f577423 */ /* 0x000fe2000001017f */
[----:B------:R-:W-:Y:S05]  /*69a0*/  HMMA.16816.F32.BF16 R16, R88, R106, R16 ;  /* 0x0000006a5810723c */ /* 0x000fea0000041810 */
[----:B------:R-:W-:Y:S01]  /*69b0*/  FFMA.FTZ R86, -R126, R126, 1 ;  /* 0x3f8000007e567423 */ /* 0x000fe2000001017e */
        /* <DEDUP_REMOVED lines=9> */
[----:B------:R-:W-:Y:S01]  /*6a50*/  FMUL.FTZ R5, R198, R5 ;  /* 0x00000005c6057220 */ /* 0x000fe20000410000 */
[----:B------:R-:W-:Y:S01]  /*6a60*/  FMUL.FTZ R2, R2, R4 ;  /* 0x0000000402027220 */ /* 0x000fe20000410000 */
[----:B------:R-:W-:Y:S01]  /*6a70*/  FADD.FTZ R9, -R110, R12 ;  /* 0x0000000c6e097221 */ /* 0x000fe20000010100 */
[----:B------:R-:W-:Y:S01]  /*6a80*/  FMUL.FTZ R0, R0, UR9 ;  /* 0x0000000900007c20 */ /* 0x000fe20008410000 */
[----:B------:R-:W-:Y:S01]  /*6a90*/  FMUL.FTZ R8, R196, R8 ;  /* 0x00000008c4087220 */ /* 0x000fe20000410000 */
[C---:B------:R-:W-:Y:S01]  /*6aa0*/  FADD.FTZ R12, -R110.reuse, R13 ;  /* 0x0000000d6e0c7221 */ /* 0x040fe20000010100 */
[----:B------:R-:W-:Y:S01]  /*6ab0*/  FMUL.FTZ R9, R197, R9 ;  /* 0x00000009c5097220 */ /* 0x000fe20000410000 */
[C---:B------:R-:W-:Y:S01]  /*6ac0*/  FADD.FTZ R17, -R110.reuse, R17 ;  /* 0x000000116e117221 */ /* 0x040fe20000010100 */
[----:B------:R-:W-:Y:S01]  /*6ad0*/  FADD.FTZ R4, -R110, R16 ;  /* 0x000000106e047221 */ /* 0x000fe20000010100 */
[----:B------:R-:W-:Y:S01]  /*6ae0*/  F2FP.BF16.F32.PACK_AB R16, R2, R3 ;  /* 0x000000030210723e */ /* 0x000fe200000010ff */
[----:B------:R-:W-:Y:S01]  /*6af0*/  FMUL.FTZ R0, R0, R5 ;  /* 0x0000000500007220 */ /* 0x000fe20000410000 */
[----:B------:R-:W-:Y:S01]  /*6b00*/  FMUL.FTZ R5, R129, R17 ;  /* 0x0000001181057220 */ /* 0x000fe20000410000 */
[----:B------:R-:W-:Y:S01]  /*6b10*/  FFMA.FTZ R2, -R116, R116, 1 ;  /* 0x3f80000074027423 */ /* 0x000fe20000010174 */
[----:B------:R-:W-:Y:S01]  /*6b20*/  FFMA.FTZ R17, -R115, R115, 1 ;  /* 0x3f80000073117423 */ /* 0x000fe20000010173 */
[----:B------:R-:W-:Y:S01]  /*6b30*/  FFMA.FTZ R3, -R114, R114, 1 ;  /* 0x3f80000072037423 */ /* 0x000fe20000010172 */
[----:B------:R-:W-:Y:S01]  /*6b40*/  FMUL.FTZ R12, R131, R12 ;  /* 0x0000000c830c7220 */ /* 0x000fe20000410000 */
[----:B------:R-:W-:Y:S01]  /*6b50*/  FMUL.FTZ R85, R85, R8 ;  /* 0x0000000855557220 */ /* 0x000fe20000410000 */
[----:B------:R-:W-:Y:S01]  /*6b60*/  FMUL.FTZ R4, R130, R4 ;  /* 0x0000000482047220 */ /* 0x000fe20000410000 */
[----:B------:R-:W-:Y:S01]  /*6b70*/  FMUL.FTZ R2, R2, UR9 ;  /* 0x0000000902027c20 */ /* 0x000fe20008410000 */
        /* <DEDUP_REMOVED lines=8> */
[----:B------:R-:W-:Y:S01]  /*6c00*/  FFMA.FTZ R0, -R128, R128, 1 ;  /* 0x3f80000080007423 */ /* 0x000fe20000010180 */
[----:B------:R-:W-:Y:S01]  /*6c10*/  FFMA.FTZ R5, -R125, R125, 1 ;  /* 0x3f8000007d057423 */ /* 0x000fe2000001017d */
[----:B------:R-:W-:Y:S01]  /*6c20*/  F2FP.BF16.F32.PACK_AB R17, R17, R2 ;  /* 0x000000021111723e */ /* 0x000fe200000010ff */
[----:B------:R-:W-:Y:S01]  /*6c30*/  FMUL.FTZ R2, R208, R6 ;  /* 0x00000006d0027220 */ /* 0x000fe20000410000 */
[----:B------:R-:W-:Y:S01]  /*6c40*/  F2FP.BF16.F32.PACK_AB R84, R84, R3 ;  /* 0x000000035454723e */ /* 0x000fe200000010ff */
[----:B------:R-:W-:Y:S01]  /*6c50*/  FMUL.FTZ R3, R207, R7 ;  /* 0x00000007cf037220 */ /* 0x000fe20000410000 */
[----:B------:R-:W-:Y:S01]  /*6c60*/  FMUL.FTZ R0, R0, UR9 ;  /* 0x0000000900007c20 */ /* 0x000fe20008410000 */
[----:B------:R-:W-:Y:S01]  /*6c70*/  FMUL.FTZ R5, R5, UR9 ;  /* 0x0000000905057c20 */ /* 0x000fe20008410000 */
[C---:B------:R-:W-:Y:S01]  /*6c80*/  FADD.FTZ R18, -R109.reuse, R18 ;  /* 0x000000126d127221 */ /* 0x040fe20000010100 */
[----:B------:R-:W-:Y:S01]  /*6c90*/  FADD.FTZ R7, -R109, R14 ;  /* 0x0000000e6d077221 */ /* 0x000fe20000010100 */
[----:B------:R-:W-:Y:S01]  /*6ca0*/  FMUL.FTZ R0, R0, R2 ;  /* 0x0000000200007220 */ /* 0x000fe20000410000 */
[----:B------:R-:W-:Y:S01]  /*6cb0*/  FMUL.FTZ R5, R5, R3 ;  /* 0x0000000305057220 */ /* 0x000fe20000410000 */
[C---:B------:R-:W-:Y:S01]  /*6cc0*/  FADD.FTZ R3, -R109.reuse, R15 ;  /* 0x0000000f6d037221 */ /* 0x040fe20000010100 */
[C---:B------:R-:W-:Y:S01]  /*6cd0*/  FADD.FTZ R2, -R109.reuse, R19 ;  /* 0x000000136d027221 */ /* 0x040fe20000010100 */
[C---:B------:R-:W-:Y:S01]  /*6ce0*/  FADD.FTZ R4, -R109.reuse, R10 ;  /* 0x0000000a6d047221 */ /* 0x040fe20000010100 */
[----:B------:R-:W-:Y:S01]  /*6cf0*/  FADD.FTZ R6, -R109, R11 ;  /* 0x0000000b6d067221 */ /* 0x000fe20000010100 */
[----:B------:R-:W-:Y:S01]  /*6d00*/  F2FP.BF16.F32.PACK_AB R5, R5, R0 ;  /* 0x000000000505723e */ /* 0x000fe200000010ff */
[----:B------:R-:W-:Y:S01]  /*6d10*/  FMUL.FTZ R0, R202, R18 ;  /* 0x00000012ca007220 */ /* 0x000fe20000410000 */
[----:B------:R-:W-:Y:S01]  /*6d20*/  FFMA.FTZ R15, -R124, R124, 1 ;  /* 0x3f8000007c0f7423 */ /* 0x000fe2000001017c */
        /* <DEDUP_REMOVED lines=116> */
.L_x_992:
        /* <DEDUP_REMOVED lines=175> */
.L_x_993:
        /* <DEDUP_REMOVED lines=630> */
.L_x_995:
        /* <DEDUP_REMOVED lines=23> */
.L_x_996:
        /* <DEDUP_REMOVED lines=62> */
.L_x_998:
[----:B------:R-:W-:Y:S05]  /*ac10*/  BSYNC B0 ;  /* 0x0000000000007941 */ /* 0x000fea0003800000 */
.L_x_997:
        /* <DEDUP_REMOVED lines=21> */
.L_x_1000:
[----:B------:R-:W-:Y:S05]  /*ad70*/  BSYNC B0 ;  /* 0x0000000000007941 */ /* 0x000fea0003800000 */
.L_x_999:
        /* <DEDUP_REMOVED lines=38> */
.L_x_1002:
[----:B------:R-:W-:Y:S05]  /*afe0*/  BSYNC B0 ;  /* 0x0000000000007941 */ /* 0x000fea0003800000 */
.L_x_1001:
        /* <DEDUP_REMOVED lines=21> */
.L_x_973:
[----:B------:R-:W-:Y:S05]  /*b140*/  BSYNC B1 ;  /* 0x0000000000017941 */ /* 0x000fea0003800000 */
.L_x_959:
        /* <DEDUP_REMOVED lines=9> */
.L_x_1003:
[----:B------:R-:W-:Y:S05]  /*b1e0*/  EXIT ;  /* 0x000000000000794d */ /* 0x000fea0003800000 */
.L_x_1005:
        /* <DEDUP_REMOVED lines=9> */
.L_x_1059:


//--------------------- .text._ZN5flash25flash_bwd_dot_do_o_kernelILb0E23Flash_bwd_kernel_traitsILi256ELi64ELi64ELi8ELi4ELi2ELi2ELb0ELb0EN7cutlass10bfloat16_tE19Flash_kernel_traitsILi256ELi64ELi64ELi8ES3_EEEEvNS_16Flash_bwd_paramsE --------------------------
	.section	.text._ZN5flash25flash_bwd_dot_do_o_kernelILb0E23Flash_bwd_kernel_traitsILi256ELi64ELi64ELi8ELi4ELi2ELi2ELb0ELb0EN7cutlass10bfloat16_tE19Flash_kernel_traitsILi256ELi64ELi64ELi8ES3_EEEEvNS_16Flash_bwd_paramsE,"ax",@progbits
	.align	128
        .global         _ZN5flash25flash_bwd_dot_do_o_kernelILb0E23Flash_bwd_kernel_traitsILi256ELi64ELi64ELi8ELi4ELi2ELi2ELb0ELb0EN7cutlass10bfloat16_tE19Flash_kernel_traitsILi256ELi64ELi64ELi8ES3_EEEEvNS_16Flash_bwd_paramsE
        .type           _ZN5flash25flash_bwd_dot_do_o_kernelILb0E23Flash_bwd_kernel_traitsILi256ELi64ELi64ELi8ELi4ELi2ELi2ELb0ELb0EN7cutlass10bfloat16_tE19Flash_kernel_traitsILi256ELi64ELi64ELi8ES3_EEEEvNS_16Flash_bwd_paramsE,@function
        .size           _ZN5flash25flash_bwd_dot_do_o_kernelILb0E23Flash_bwd_kernel_traitsILi256ELi64ELi64ELi8ELi4ELi2ELi2ELb0ELb0EN7cutlass10bfloat16_tE19Flash_kernel_traitsILi256ELi64ELi64ELi8ES3_EEEEvNS_16Flash_bwd_paramsE,(.L_x_1060 - _ZN5flash25flash_bwd_dot_do_o_kernelILb0E23Flash_bwd_kernel_traitsILi256ELi64ELi64ELi8ELi4ELi2ELi2ELb0ELb0EN7cutlass10bfloat16_tE19Flash_kernel_traitsILi256ELi64ELi64ELi8ES3_EEEEvNS_16Flash_bwd_paramsE)
        .other          _ZN5flash25flash_bwd_dot_do_o_kernelILb0E23Flash_bwd_kernel_traitsILi256ELi64ELi64ELi8ELi4ELi2ELi2ELb0ELb0EN7cutlass10bfloat16_tE19Flash_kernel_traitsILi256ELi64ELi64ELi8ES3_EEEEvNS_16Flash_bwd_paramsE,@"STO_CUDA_ENTRY STV_DEFAULT"
_ZN5flash25flash_bwd_dot_do_o_kernelILb0E23Flash_bwd_kernel_traitsILi256ELi64ELi64ELi8ELi4ELi2ELi2ELb0ELb0EN7cutlass10bfloat16_tE19Flash_kernel_traitsILi256ELi64ELi64ELi8ES3_EEEEvNS_16Flash_bwd_paramsE:
.text._ZN5flash25flash_bwd_dot_do_o_kernelILb0E23Flash_bwd_kernel_traitsILi256ELi64ELi64ELi8ELi4ELi2ELi2ELb0ELb0EN7cutlass10bfloat16_tE19Flash_kernel_traitsILi256ELi64ELi64ELi8ES3_EEEEvNS_16Flash_bwd_paramsE:
        /* <DEDUP_REMOVED lines=56> */
.L_x_1006:
[----:B------:R-:W0:Y:S08]  /*0380*/  LDC R6, c[0x0][0x270] ;  /* 0x00009c00ff067b82 */ /* 0x000e300000000800 */
[----:B------:R-:W1:Y:S01]  /*0390*/  LDC R3, c[0x0][0x2d4] ;  /* 0x0000b500ff037b82 */ /* 0x000e620000000800 */
[----:B0-----:R-:W-:-:S04]  /*03a0*/  IMAD R6, R9, R6, UR5 ;  /* 0x0000000509067e24 */ /* 0x001fc8000f8e0206 */
[----:B-1----:R-:W-:-:S07]  /*03b0*/  IMAD R6, R6, R3, RZ ;  /* 0x0000000306067224 */ /* 0x002fce00078e02ff */
.L_x_1007:
        /* <DEDUP_REMOVED lines=74> */
.L_x_1009:
[----:B------:R-:W-:Y:S05]  /*0860*/  BSYNC B0 ;  /* 0x0000000000007941 */ /* 0x000fea0003800000 */
.L_x_1008:
        /* <DEDUP_REMOVED lines=23> */
.L_x_1011:
[----:B------:R-:W-:Y:S05]  /*09e0*/  BSYNC B0 ;  /* 0x0000000000007941 */ /* 0x000fea0003800000 */
.L_x_1010:
        /* <DEDUP_REMOVED lines=30> */
.L_x_1013:
[----:B------:R-:W-:Y:S05]  /*0bd0*/  BSYNC B0 ;  /* 0x0000000000007941 */ /* 0x000fea0003800000 */
.L_x_1012:
        /* <DEDUP_REMOVED lines=31> */
.L_x_1015:
[----:B------:R-:W-:Y:S05]  /*0dd0*/  BSYNC B0 ;  /* 0x0000000000007941 */ /* 0x000fea0003800000 */
.L_x_1014:
        /* <DEDUP_REMOVED lines=219> */
.L_x_1016:
        /* <DEDUP_REMOVED lines=15> */
.L_x_1060:


//--------------------- .text._ZN5flash25flash_bwd_dot_do_o_kernelILb1E23Flash_bwd_kernel_traitsILi256ELi64ELi64ELi8ELi4ELi2ELi2ELb0ELb0EN7cutlass10bfloat16_tE19Flash_kernel_traitsILi256ELi64ELi64ELi8ES3_EEEEvNS_16Flash_bwd_paramsE --------------------------
	.section	.text._ZN5flash25flash_bwd_dot_do_o_kernelILb1E23Flash_bwd_kernel_traitsILi256ELi64ELi64ELi8ELi4ELi2ELi2ELb0ELb0EN7cutlass10bfloat16_tE19Flash_kernel_traitsILi256ELi64ELi64ELi8ES3_EEEEvNS_16Flash_bwd_paramsE,"ax",@progbits
	.align	128
        .global         _ZN5flash25flash_bwd_dot_do_o_kernelILb1E23Flash_bwd_kernel_traitsILi256ELi64ELi64ELi8ELi4ELi2ELi2ELb0ELb0EN7cutlass10bfloat16_tE19Flash_kernel_traitsILi256ELi64ELi64ELi8ES3_EEEEvNS_16Flash_bwd_paramsE
        .type           _ZN5flash25flash_bwd_dot_do_o_kernelILb1E23Flash_bwd_kernel_traitsILi256ELi64ELi64ELi8ELi4ELi2ELi2ELb0ELb0EN7cutlass10bfloat16_tE19Flash_kernel_traitsILi256ELi64ELi64ELi8ES3_EEEEvNS_16Flash_bwd_paramsE,@function
        .size           _ZN5flash25flash_bwd_dot_do_o_kernelILb1E23Flash_bwd_kernel_traitsILi256ELi64ELi64ELi8ELi4ELi2ELi2ELb0ELb0EN7cutlass10bfloat16_tE19Flash_kernel_traitsILi256ELi64ELi64ELi8ES3_EEEEvNS_16Flash_bwd_paramsE,(.L_x_1061 - _ZN5flash25flash_bwd_dot_do_o_kernelILb1E23Flash_bwd_kernel_traitsILi256ELi64ELi64ELi8ELi4ELi2ELi2ELb0ELb0EN7cutlass10bfloat16_tE19Flash_kernel_traitsILi256ELi64ELi64ELi8ES3_EEEEvNS_16Flash_bwd_paramsE)
        .other          _ZN5flash25flash_bwd_dot_do_o_kernelILb1E23Flash_bwd_kernel_traitsILi256ELi64ELi64ELi8ELi4ELi2ELi2ELb0ELb0EN7cutlass10bfloat16_tE19Flash_kernel_traitsILi256ELi64ELi64ELi8ES3_EEEEvNS_16Flash_bwd_paramsE,@"STO_CUDA_ENTRY STV_DEFAULT"
_ZN5flash25flash_bwd_dot_do_o_kernelILb1E23Flash_bwd_kernel_traitsILi256ELi64ELi64ELi8ELi4ELi2ELi2ELb0ELb0EN7cutlass10bfloat16_tE19Flash_kernel_traitsILi256ELi64ELi64ELi8ES3_EEEEvNS_16Flash_bwd_paramsE:
.text._ZN5flash25flash_bwd_dot_do_o_kernelILb1E23Flash_bwd_kernel_traitsILi256ELi64ELi64ELi8ELi4ELi2ELi2ELb0ELb0EN7cutlass10bfloat16_tE19Flash_kernel_traitsILi256ELi64ELi64ELi8ES3_EEEEvNS_16Flash_bwd_paramsE:
        /* <DEDUP_REMOVED lines=65> */
.L_x_1017:
        /* <DEDUP_REMOVED lines=27> */
.L_x_1018:
[----:B------:R-:W-:-:S04]  /*05c0*/  IMAD R38, R15, R31, R36 ;  /* 0x0000001f0f267224 */ /* 0x000fc800078e0224 */
[----:B------:R-:W-:-:S07]  /*05d0*/  IMAD R38, R38, R16, RZ ;  /* 0x0000001026267224 */ /* 0x000fce00078e02ff */
.L_x_1019:
        /* <DEDUP_REMOVED lines=81> */
.L_x_1021:
[----:B------:R-:W-:Y:S05]  /*0af0*/  BSYNC B0 ;  /* 0x0000000000007941 */ /* 0x000fea0003800000 */
.L_x_1020:
        /* <DEDUP_REMOVED lines=24> */
.L_x_1023:
[----:B------:R-:W-:Y:S05]  /*0c80*/  BSYNC B0 ;  /* 0x0000000000007941 */ /* 0x000fea0003800000 */
.L_x_1022:
        /* <DEDUP_REMOVED lines=35> */
.L_x_1025:
[----:B------:R-:W-:Y:S05]  /*0ec0*/  BSYNC B0 ;  /* 0x0000000000007941 */ /* 0x000fea0003800000 */
.L_x_1024:
        /* <DEDUP_REMOVED lines=32> */
.L_x_1027:
[----:B------:R-:W-:Y:S05]  /*10d0*/  BSYNC B0 ;  /* 0x0000000000007941 */ /* 0x000fea0003800000 */
.L_x_1026:
        /* <DEDUP_REMOVED lines=240> */
.L_x_1028:
        /* <DEDUP_REMOVED lines=10> */
.L_x_1061:


//--------------------- .nv.shared._ZN5flash27flash_bwd_convert_dq_kernelI23Flash_bwd_kernel_traitsILi256ELi64ELi32ELi8ELi4ELi1ELi2ELb1ELb1EN7cutlass10bfloat16_tE19Flash_kernel_traitsILi256ELi64ELi32ELi8ES3_EEEEvNS_16Flash_bwd_paramsEi --------------------------
	.section	.nv.shared._ZN5flash27flash_bwd_convert_dq_kernelI23Flash_bwd_kernel_traitsILi256ELi64ELi32ELi8ELi4ELi1ELi2ELb1ELb1EN7cutlass10bfloat16_tE19Flash_kernel_traitsILi256ELi64ELi32ELi8ES3_EEEEvNS_16Flash_bwd_paramsEi,"aw",@nobits
	.sectionflags	@""
	.align	16
	.zero		1024


//--------------------- .nv.shared.reserved.0     --------------------------
	.section	.nv.shared.reserved.0,"aw",@nobits
	.weak		__nv_reservedSMEM_offset_0_alias
	.size		__nv_reservedSMEM_offset_0_alias, 0, 0
	.other		__nv_reservedSMEM_offset_0_alias,@"STO_CUDA_RESERVED_SHARED STV_DEFAULT"
__nv_reservedSMEM_offset_0_alias:
	.zero		0


//--------------------- .nv.global                --------------------------
	.section	.nv.global,"aw",@nobits
.nv.global:
	.type		_ZN73_INTERNAL_7983b5e8_37_flash_bwd_hdim256_bf16_causal_sm80_cu_0106449f_38414cute1_E,@object
	.size		_ZN73_INTERNAL_7983b5e8_37_flash_bwd_hdim256_bf16_causal_sm80_cu_0106449f_38414cute1_E,(_ZN73_INTERNAL_7983b5e8_37_flash_bwd_hdim256_bf16_causal_sm80_cu_0106449f_38414cuda3std3__45__cpo6cbeginE - _ZN73_INTERNAL_7983b5e8_37_flash_bwd_hdim256_bf16_causal_sm80_cu_0106449f_38414cute1_E)
_ZN73_INTERNAL_7983b5e8_37_flash_bwd_hdim256_bf16_causal_sm80_cu_0106449f_38414cute1_E:
	.zero		1
	.type		_ZN73_INTERNAL_7983b5e8_37_flash_bwd_hdim256_bf16_causal_sm80_cu_0106449f_38414cuda3std3__45__cpo6cbeginE,@object
	.size		_ZN73_INTERNAL_7983b5e8_37_flash_bwd_hdim256_bf16_causal_sm80_cu_0106449f_38414cuda3std3__45__cpo6cbeginE,(_ZN73_INTERNAL_7983b5e8_37_flash_bwd_hdim256_bf16_causal_sm80_cu_0106449f_38414cuda3std3__48in_placeE - _ZN73_INTERNAL_7983b5e8_37_flash_bwd_hdim256_bf16_causal_sm80_cu_0106449f_38414cuda3std3__45__cpo6cbeginE)
_ZN73_INTERNAL_7983b5e8_37_flash_bwd_hdim256_bf16_causal_sm80_cu_0106449f_38414cuda3std3__45__cpo6cbeginE:
	.zero		1
	.type		_ZN73_INTERNAL_7983b5e8_37_flash_bwd_hdim256_bf16_causal_sm80_cu_0106449f_38414cuda3std3__48in_placeE,@object
	.size		_ZN73_INTERNAL_7983b5e8_37_flash_bwd_hdim256_bf16_causal_sm80_cu_0106449f_38414cuda3std3__48in_placeE,(_ZN73_INTERNAL_7983b5e8_37_flash_bwd_hdim256_bf16_causal_sm80_cu_0106449f_38414cuda3std6ranges3__45__cpo9iter_moveE - _ZN73_INTERNAL_7983b5e8_37_flash_bwd_hdim256_bf16_causal_sm80_cu_0106449f_38414cuda3std3__48in_placeE)
_ZN73_INTERNAL_7983b5e8_37_flash_bwd_hdim256_bf16_causal_sm80_cu_0106449f_38414cuda3std3__48in_placeE:
	.zero		1
	.type		_ZN73_INTERNAL_7983b5e8_37_flash_bwd_hdim256_bf16_causal_sm80_cu_0106449f_38414cuda3std6ranges3__45__cpo9iter_moveE,@object
	.size		_ZN73_INTERNAL_7983b5e8_37_flash_bwd_hdim256_bf16_causal_sm80_cu_0106449f_38414cuda3std6ranges3__45__cpo9iter_moveE,(_ZN73_INTERNAL_7983b5e8_37_flash_bwd_hdim256_bf16_causal_sm80_cu_0106449f_38414cuda3std3__45__cpo5beginE - _ZN73_INTERNAL_7983b5e8_37_flash_bwd_hdim256_bf16_causal_sm80_cu_0106449f_38414cuda3std6ranges3__45__cpo9iter_moveE)
_ZN73_INTERNAL_7983b5e8_37_flash_bwd_hdim256_bf16_causal_sm80_cu_0106449f_38414cuda3std6ranges3__45__cpo9iter_moveE:
	.zero		1
	.type		_ZN73_INTERNAL_7983b5e8_37_flash_bwd_hdim256_bf16_causal_sm80_cu_0106449f_38414cuda3std3__45__cpo5beginE,@object
	.size		_ZN73_INTERNAL_7983b5e8_37_flash_bwd_hdim256_bf16_causal_sm80_cu_0106449f_38414cuda3std3__45__cpo5beginE,(_ZN73_INTERNAL_7983b5e8_37_flash_bwd_hdim256_bf16_causal_sm80_cu_0106449f_38414cuda3std3__475_GLOBAL__N__7983b5e8_37_flash_bwd_hdim256_bf16_causal_sm80_cu_0106449f_38416ignoreE - _ZN73_INTERNAL_7983b5e8_37_flash_bwd_hdim256_bf16_causal_sm80_cu_0106449f_38414cuda3std3__45__cpo5beginE)
_ZN73_INTERNAL_7983b5e8_37_flash_bwd_hdim256_bf16_causal_sm80_cu_0106449f_38414cuda3std3__45__cpo5beginE:
	.zero		1
	.type		_ZN73_INTERNAL_7983b5e8_37_flash_bwd_hdim256_bf16_causal_sm80_cu_0106449f_38414cuda3std3__475_GLOBAL__N__7983b5e8_37_flash_bwd_hdim256_bf16_causal_sm80_cu_0106449f_38416ignoreE,@object
	.size		_ZN73_INTERNAL_7983b5e8_37_flash_bwd_hdim256_bf16_causal_sm80_cu_0106449f_38414cuda3std3__475_GLOBAL__N__7983b5e8_37_flash_bwd_hdim256_bf16_causal_sm80_cu_0106449f_38416ignoreE,(_ZN73_INTERNAL_7983b5e8_37_flash_bwd_hdim256_bf16_causal_sm80_cu_0106449f_38414cute7productE - _ZN73_INTERNAL_7983b5e8_37_flash_bwd_hdim256_bf16_causal_sm80_cu_0106449f_38414cuda3std3__475_GLOBAL__N__7983b5e8_37_flash_bwd_hdim256_bf16_causal_sm80_cu_0106449f_38416ignoreE)
_ZN73_INTERNAL_7983b5e8_37_flash_bwd_hdim256_bf16_causal_sm80_cu_0106449f_38414cuda3std3__475_GLOBAL__N__7983b5e8_37_flash_bwd_hdim256_bf16_causal_sm80_cu_0106449f_38416ignoreE:
	.zero		1
	.type		_ZN73_INTERNAL_7983b5e8_37_flash_bwd_hdim256_bf16_causal_sm80_cu_0106449f_38414cute7productE,@object
	.size		_ZN73_INTERNAL_7983b5e8_37_flash_bwd_hdim256_bf16_causal_sm80_cu_0106449f_38414cute7productE,(_ZN73_INTERNAL_7983b5e8_37_flash_bwd_hdim256_bf16_causal_sm80_cu_0106449f_38414cuda3std3__45__cpo3endE - _ZN73_INTERNAL_7983b5e8_37_flash_bwd_hdim256_bf16_causal_sm80_cu_0106449f_38414cute7productE)
_ZN73_INTERNAL_7983b5e8_37_flash_bwd_hdim256_bf16_causal_sm80_cu_0106449f_38414cute7productE:
	.zero		1
	.type		_ZN73_INTERNAL_7983b5e8_37_flash_bwd_hdim256_bf16_causal_sm80_cu_0106449f_38414cuda3std3__45__cpo3endE,@object
	.size		_ZN73_INTERNAL_7983b5e8_37_flash_bwd_hdim256_bf16_causal_sm80_cu_0106449f_38414cuda3std3__45__cpo3endE,(_ZN73_INTERNAL_7983b5e8_37_flash_bwd_hdim256_bf16_causal_sm80_cu_0106449f_38414cuda3std3__419piecewise_constructE - _ZN73_INTERNAL_7983b5e8_37_flash_bwd_hdim256_bf16_causal_sm80_cu_0106449f_38414cuda3std3__45__cpo3endE)
_ZN73_INTERNAL_7983b5e8_37_flash_bwd_hdim256_bf16_causal_sm80_cu_0106449f_38414cuda3std3__45__cpo3endE:
	.zero		1
	.type		_ZN73_INTERNAL_7983b5e8_37_flash_bwd_hdim256_bf16_causal_sm80_cu_0106449f_38414cuda3std3__419piecewise_constructE,@object
	.size		_ZN73_INTERNAL_7983b5e8_37_flash_bwd_hdim256_bf16_causal_sm80_cu_0106449f_38414cuda3std3__419piecewise_constructE,(_ZN73_INTERNAL_7983b5e8_37_flash_bwd_hdim256_bf16_causal_sm80_cu_0106449f_38414cuda3std3__45__cpo4cendE - _ZN73_INTERNAL_7983b5e8_37_flash_bwd_hdim256_bf16_causal_sm80_cu_0106449f_38414cuda3std3__419piecewise_constructE)
_ZN73_INTERNAL_7983b5e8_37_flash_bwd_hdim256_bf16_causal_sm80_cu_0106449f_38414cuda3std3__419piecewise_constructE:
	.zero		1
	.type		_ZN73_INTERNAL_7983b5e8_37_flash_bwd_hdim256_bf16_causal_sm80_cu_0106449f_38414cuda3std3__45__cpo4cendE,@object
	.size		_ZN73_INTERNAL_7983b5e8_37_flash_bwd_hdim256_bf16_causal_sm80_cu_0106449f_38414cuda3std3__45__cpo4cendE,(_ZN73_INTERNAL_7983b5e8_37_flash_bwd_hdim256_bf16_causal_sm80_cu_0106449f_38414cuda3std6ranges3__45__cpo4swapE - _ZN73_INTERNAL_7983b5e8_37_flash_bwd_hdim256_bf16_causal_sm80_cu_0106449f_38414cuda3std3__45__cpo4cendE)
_ZN73_INTERNAL_7983b5e8_37_flash_bwd_hdim256_bf16_causal_sm80_cu_0106449f_38414cuda3std3__45__cpo4cendE:
	.zero		1
	.type		_ZN73_INTERNAL_7983b5e8_37_flash_bwd_hdim256_bf16_causal_sm80_cu_0106449f_38414cuda3std6ranges3__45__cpo4swapE,@object
	.size		_ZN73_INTERNAL_7983b5e8_37_flash_bwd_hdim256_bf16_causal_sm80_cu_0106449f_38414cuda3std6ranges3__45__cpo4swapE,(.L_7 - _ZN73_INTERNAL_7983b5e8_37_flash_bwd_hdim256_bf16_causal_sm80_cu_0106449f_38414cuda3std6ranges3__45__cpo4swapE)
_ZN73_INTERNAL_7983b5e8_37_flash_bwd_hdim256_bf16_causal_sm80_cu_0106449f_38414cuda3std6ranges3__45__cpo4swapE:
	.zero		1
.L_7:


//--------------------- .nv.shared._ZN5flash44flash_bwd_dq_dk_dv_loop_seqk_parallel_kernelI23Flash_bwd_kernel_traitsILi256ELi64ELi32ELi8ELi4ELi1ELi2ELb1ELb1EN7cutlass10bfloat16_tE19Flash_kernel_traitsILi256ELi64ELi32ELi8ES3_EELb0ELb1ELb0ELb0ELb0ELb0ELb0EEEvNS_16Flash_bwd_paramsE --------------------------
	.section	.nv.shared._ZN5flash44flash_bwd_dq_dk_dv_loop_seqk_parallel_kernelI23Flash_bwd_kernel_traitsILi256ELi64ELi32ELi8ELi4ELi1ELi2ELb1ELb1EN7cutlass10bfloat16_tE19Flash_kernel_traitsILi256ELi64ELi32ELi8ES3_EELb0ELb1ELb0ELb0ELb0ELb0ELb0EEEvNS_16Flash_bwd_paramsE,"aw",@nobits
	.sectionflags	@""
	.align	16
	.zero		1024


//--------------------- .nv.shared._ZN5flash44flash_bwd_dq_dk_dv_loop_seqk_parallel_kernelI23Flash_bwd_kernel_traitsILi256ELi64ELi32ELi8ELi4ELi1ELi2ELb1ELb1EN7cutlass10bfloat16_tE19Flash_kernel_traitsILi256ELi64ELi32ELi8ES3_EELb0ELb1ELb0ELb0ELb0ELb0ELb1EEEvNS_16Flash_bwd_paramsE --------------------------
	.section	.nv.shared._ZN5flash44flash_bwd_dq_dk_dv_loop_seqk_parallel_kernelI23Flash_bwd_kernel_traitsILi256ELi64ELi32ELi8ELi4ELi1ELi2ELb1ELb1EN7cutlass10bfloat16_tE19Flash_kernel_traitsILi256ELi64ELi32ELi8ES3_EELb0ELb1ELb0ELb0ELb0ELb0ELb1EEEvNS_16Flash_bwd_paramsE,"aw",@nobits
	.sectionflags	@""
	.align	16
	.zero		1024


//--------------------- .nv.shared._ZN5flash44flash_bwd_dq_dk_dv_loop_seqk_parallel_kernelI23Flash_bwd_kernel_traitsILi256ELi64ELi32ELi8ELi4ELi1ELi2ELb1ELb1EN7cutlass10bfloat16_tE19Flash_kernel_traitsILi256ELi64ELi32ELi8ES3_EELb0ELb1ELb0ELb0ELb0ELb1ELb0EEEvNS_16Flash_bwd_paramsE --------------------------
	.section	.nv.shared._ZN5flash44flash_bwd_dq_dk_dv_loop_seqk_parallel_kernelI23Flash_bwd_kernel_traitsILi256ELi64ELi32ELi8ELi4ELi1ELi2ELb1ELb1EN7cutlass10bfloat16_tE19Flash_kernel_traitsILi256ELi64ELi32ELi8ES3_EELb0ELb1ELb0ELb0ELb0ELb1ELb0EEEvNS_16Flash_bwd_paramsE,"aw",@nobits
	.sectionflags	@""
	.align	16
	.zero		1024


//--------------------- .nv.shared._ZN5flash44flash_bwd_dq_dk_dv_loop_seqk_parallel_kernelI23Flash_bwd_kernel_traitsILi256ELi64ELi32ELi8ELi4ELi1ELi2ELb1ELb1EN7cutlass10bfloat16_tE19Flash_kernel_traitsILi256ELi64ELi32ELi8ES3_EELb0ELb1ELb0ELb0ELb0ELb1ELb1EEEvNS_16Flash_bwd_paramsE --------------------------
	.section	.nv.shared._ZN5flash44flash_bwd_dq_dk_dv_loop_seqk_parallel_kernelI23Flash_bwd_kernel_traitsILi256ELi64ELi32ELi8ELi4ELi1ELi2ELb1ELb1EN7cutlass10bfloat16_tE19Flash_kernel_traitsILi256ELi64ELi32ELi8ES3_EELb0ELb1ELb0ELb0ELb0ELb1ELb1EEEvNS_16Flash_bwd_paramsE,"aw",@nobits
	.sectionflags	@""
	.align	16
	.zero		1024


//--------------------- .nv.shared._ZN5flash44flash_bwd_dq_dk_dv_loop_seqk_parallel_kernelI23Flash_bwd_kernel_traitsILi256ELi64ELi32ELi8ELi4ELi1ELi2ELb1ELb1EN7cutlass10bfloat16_tE19Flash_kernel_traitsILi256ELi64ELi32ELi8ES3_EELb0ELb1ELb0ELb1ELb0ELb0ELb0EEEvNS_16Flash_bwd_paramsE --------------------------
	.section	.nv.shared._ZN5flash44flash_bwd_dq_dk_dv_loop_seqk_parallel_kernelI23Flash_bwd_kernel_traitsILi256ELi64ELi32ELi8ELi4ELi1ELi2ELb1ELb1EN7cutlass10bfloat16_tE19Flash_kernel_traitsILi256ELi64ELi32ELi8ES3_EELb0ELb1ELb0ELb1ELb0ELb0ELb0EEEvNS_16Flash_bwd_paramsE,"aw",@nobits
	.sectionflags	@""
	.align	16
	.zero		1024


//--------------------- .nv.shared._ZN5flash44flash_bwd_dq_dk_dv_loop_seqk_parallel_kernelI23Flash_bwd_kernel_traitsILi256ELi64ELi32ELi8ELi4ELi1ELi2ELb1ELb1EN7cutlass10bfloat16_tE19Flash_kernel_traitsILi256ELi64ELi32ELi8ES3_EELb0ELb1ELb0ELb1ELb0ELb0ELb1EEEvNS_16Flash_bwd_paramsE --------------------------
	.section	.nv.shared._ZN5flash44flash_bwd_dq_dk_dv_loop_seqk_parallel_kernelI23Flash_bwd_kernel_traitsILi256ELi64ELi32ELi8ELi4ELi1ELi2ELb1ELb1EN7cutlass10bfloat16_tE19Flash_kernel_traitsILi256ELi64ELi32ELi8ES3_EELb0ELb1ELb0ELb1ELb0ELb0ELb1EEEvNS_16Flash_bwd_paramsE,"aw",@nobits
	.sectionflags	@""
	.align	16
	.zero		1024


//--------------------- .nv.shared._ZN5flash25flash_bwd_dot_do_o_kernelILb0E23Flash_bwd_kernel_traitsILi256ELi64ELi32ELi8ELi4ELi1ELi2ELb1ELb1EN7cutlass10bfloat16_tE19Flash_kernel_traitsILi256ELi64ELi32ELi8ES3_EEEEvNS_16Flash_bwd_paramsE --------------------------
	.section	.nv.shared._ZN5flash25flash_bwd_dot_do_o_kernelILb0E23Flash_bwd_kernel_traitsILi256ELi64ELi32ELi8ELi4ELi1ELi2ELb1ELb1EN7cutlass10bfloat16_tE19Flash_kernel_traitsILi256ELi64ELi32ELi8ES3_EEEEvNS_16Flash_bwd_paramsE,"aw",@nobits
	.sectionflags	@""
	.align	16
	.zero		1024


//--------------------- .nv.shared._ZN5flash25flash_bwd_dot_do_o_kernelILb1E23Flash_bwd_kernel_traitsILi256ELi64ELi32ELi8ELi4ELi1ELi2ELb1ELb1EN7cutlass10bfloat16_tE19Flash_kernel_traitsILi256ELi64ELi32ELi8ES3_EEEEvNS_16Flash_bwd_paramsE --------------------------
	.section	.nv.shared._ZN5flash25flash_bwd_dot_do_o_kernelILb1E23Flash_bwd_kernel_traitsILi256ELi64ELi32ELi8ELi4ELi1ELi2ELb1ELb1EN7cutlass10bfloat16_tE19Flash_kernel_traitsILi256ELi64ELi32ELi8ES3_EEEEvNS_16Flash_bwd_paramsE,"aw",@nobits
	.sectionflags	@""
	.align	16
	.zero		1024


//--------------------- .nv.shared._ZN5flash44flash_bwd_dq_dk_dv_loop_seqk_parallel_kernelI23Flash_bwd_kernel_traitsILi256ELi64ELi64ELi8ELi4ELi2ELi2ELb0ELb1EN7cutlass10bfloat16_tE19Flash_kernel_traitsILi256ELi64ELi64ELi8ES3_EELb0ELb1ELb0ELb0ELb0ELb0ELb0EEEvNS_16Flash_bwd_paramsE --------------------------
	.section	.nv.shared._ZN5flash44flash_bwd_dq_dk_dv_loop_seqk_parallel_kernelI23Flash_bwd_kernel_traitsILi256ELi64ELi64ELi8ELi4ELi2ELi2ELb0ELb1EN7cutlass10bfloat16_tE19Flash_kernel_traitsILi256ELi64ELi64ELi8ES3_EELb0ELb1ELb0ELb0ELb0ELb0ELb0EEEvNS_16Flash_bwd_paramsE,"aw",@nobits
	.sectionflags	@""
	.align	16
	.zero		1024


//--------------------- .nv.shared._ZN5flash44flash_bwd_dq_dk_dv_loop_seqk_parallel_kernelI23Flash_bwd_kernel_traitsILi256ELi64ELi64ELi8ELi4ELi2ELi2ELb0ELb1EN7cutlass10bfloat16_tE19Flash_kernel_traitsILi256ELi64ELi64ELi8ES3_EELb0ELb1ELb0ELb0ELb0ELb1ELb0EEEvNS_16Flash_bwd_paramsE --------------------------
	.section	.nv.shared._ZN5flash44flash_bwd_dq_dk_dv_loop_seqk_parallel_kernelI23Flash_bwd_kernel_traitsILi256ELi64ELi64ELi8ELi4ELi2ELi2ELb0ELb1EN7cutlass10bfloat16_tE19Flash_kernel_traitsILi256ELi64ELi64ELi8ES3_EELb0ELb1ELb0ELb0ELb0ELb1ELb0EEEvNS_16Flash_bwd_paramsE,"aw",@nobits
	.sectionflags	@""
	.align	16
	.zero		1024


//--------------------- .nv.shared._ZN5flash44flash_bwd_dq_dk_dv_loop_seqk_parallel_kernelI23Flash_bwd_kernel_traitsILi256ELi64ELi64ELi8ELi4ELi2ELi2ELb0ELb1EN7cutlass10bfloat16_tE19Flash_kernel_traitsILi256ELi64ELi64ELi8ES3_EELb0ELb1ELb0ELb1ELb0ELb0ELb0EEEvNS_16Flash_bwd_paramsE --------------------------
	.section	.nv.shared._ZN5flash44flash_bwd_dq_dk_dv_loop_seqk_parallel_kernelI23Flash_bwd_kernel_traitsILi256ELi64ELi64ELi8ELi4ELi2ELi2ELb0ELb1EN7cutlass10bfloat16_tE19Flash_kernel_traitsILi256ELi64ELi64ELi8ES3_EELb0ELb1ELb0ELb1ELb0ELb0ELb0EEEvNS_16Flash_bwd_paramsE,"aw",@nobits
	.sectionflags	@""
	.align	16
	.zero		1024


//--------------------- .nv.shared._ZN5flash44flash_bwd_dq_dk_dv_loop_seqk_parallel_kernelI23Flash_bwd_kernel_traitsILi256ELi64ELi64ELi8ELi4ELi2ELi2ELb0ELb0EN7cutlass10bfloat16_tE19Flash_kernel_traitsILi256ELi64ELi64ELi8ES3_EELb0ELb1ELb0ELb0ELb0ELb0ELb0EEEvNS_16Flash_bwd_paramsE --------------------------
	.section	.nv.shared._ZN5flash44flash_bwd_dq_dk_dv_loop_seqk_parallel_kernelI23Flash_bwd_kernel_traitsILi256ELi64ELi64ELi8ELi4ELi2ELi2ELb0ELb0EN7cutlass10bfloat16_tE19Flash_kernel_traitsILi256ELi64ELi64ELi8ES3_EELb0ELb1ELb0ELb0ELb0ELb0ELb0EEEvNS_16Flash_bwd_paramsE,"aw",@nobits
	.sectionflags	@""
	.align	16
	.zero		1024


//--------------------- .nv.shared._ZN5flash44flash_bwd_dq_dk_dv_loop_seqk_parallel_kernelI23Flash_bwd_kernel_traitsILi256ELi64ELi64ELi8ELi4ELi2ELi2ELb0ELb0EN7cutlass10bfloat16_tE19Flash_kernel_traitsILi256ELi64ELi64ELi8ES3_EELb0ELb1ELb0ELb0ELb0ELb1ELb0EEEvNS_16Flash_bwd_paramsE --------------------------
	.section	.nv.shared._ZN5flash44flash_bwd_dq_dk_dv_loop_seqk_parallel_kernelI23Flash_bwd_kernel_traitsILi256ELi64ELi64ELi8ELi4ELi2ELi2ELb0ELb0EN7cutlass10bfloat16_tE19Flash_kernel_traitsILi256ELi64ELi64ELi8ES3_EELb0ELb1ELb0ELb0ELb0ELb1ELb0EEEvNS_16Flash_bwd_paramsE,"aw",@nobits
	.sectionflags	@""
	.align	16
	.zero		1024


//--------------------- .nv.shared._ZN5flash44flash_bwd_dq_dk_dv_loop_seqk_parallel_kernelI23Flash_bwd_kernel_traitsILi256ELi64ELi64ELi8ELi4ELi2ELi2ELb0ELb0EN7cutlass10bfloat16_tE19Flash_kernel_traitsILi256ELi64ELi64ELi8ES3_EELb0ELb1ELb0ELb1ELb0ELb0ELb0EEEvNS_16Flash_bwd_paramsE --------------------------
	.section	.nv.shared._ZN5flash44flash_bwd_dq_dk_dv_loop_seqk_parallel_kernelI23Flash_bwd_kernel_traitsILi256ELi64ELi64ELi8ELi4ELi2ELi2ELb0ELb0EN7cutlass10bfloat16_tE19Flash_kernel_traitsILi256ELi64ELi64ELi8ES3_EELb0ELb1ELb0ELb1ELb0ELb0ELb0EEEvNS_16Flash_bwd_paramsE,"aw",@nobits
	.sectionflags	@""
	.align	16
	.zero		1024


//--------------------- .nv.shared._ZN5flash27flash_bwd_convert_dq_kernelI23Flash_bwd_kernel_traitsILi256ELi64ELi64ELi8ELi4ELi2ELi2ELb0ELb1EN7cutlass10bfloat16_tE19Flash_kernel_traitsILi256ELi64ELi64ELi8ES3_EEEEvNS_16Flash_bwd_paramsEi --------------------------
	.section	.nv.shared._ZN5flash27flash_bwd_convert_dq_kernelI23Flash_bwd_kernel_traitsILi256ELi64ELi64ELi8ELi4ELi2ELi2ELb0ELb1EN7cutlass10bfloat16_tE19Flash_kernel_traitsILi256ELi64ELi64ELi8ES3_EEEEvNS_16Flash_bwd_paramsEi,"aw",@nobits
	.sectionflags	@""
	.align	16
	.zero		1024


//--------------------- .nv.shared._ZN5flash44flash_bwd_dq_dk_dv_loop_seqk_parallel_kernelI23Flash_bwd_kernel_traitsILi256ELi64ELi64ELi8ELi4ELi2ELi2ELb0ELb1EN7cutlass10bfloat16_tE19Flash_kernel_traitsILi256ELi64ELi64ELi8ES3_EELb1ELb1ELb0ELb0ELb0ELb0ELb0EEEvNS_16Flash_bwd_paramsE --------------------------
	.section	.nv.shared._ZN5flash44flash_bwd_dq_dk_dv_loop_seqk_parallel_kernelI23Flash_bwd_kernel_traitsILi256ELi64ELi64ELi8ELi4ELi2ELi2ELb0ELb1EN7cutlass10bfloat16_tE19Flash_kernel_traitsILi256ELi64ELi64ELi8ES3_EELb1ELb1ELb0ELb0ELb0ELb0ELb0EEEvNS_16Flash_bwd_paramsE,"aw",@nobits
	.sectionflags	@""
	.align	16
	.zero		1024


//--------------------- .nv.shared._ZN5flash44flash_bwd_dq_dk_dv_loop_seqk_parallel_kernelI23Flash_bwd_kernel_traitsILi256ELi64ELi64ELi8ELi4ELi2ELi2ELb0ELb1EN7cutlass10bfloat16_tE19Flash_kernel_traitsILi256ELi64ELi64ELi8ES3_EELb0ELb1ELb0ELb0ELb0ELb0ELb1EEEvNS_16Flash_bwd_paramsE --------------------------
	.section	.nv.shared._ZN5flash44flash_bwd_dq_dk_dv_loop_seqk_parallel_kernelI23Flash_bwd_kernel_traitsILi256ELi64ELi64ELi8ELi4ELi2ELi2ELb0ELb1EN7cutlass10bfloat16_tE19Flash_kernel_traitsILi256ELi64ELi64ELi8ES3_EELb0ELb1ELb0ELb0ELb0ELb0ELb1EEEvNS_16Flash_bwd_paramsE,"aw",@nobits
	.sectionflags	@""
	.align	16
	.zero		1024


//--------------------- .nv.shared._ZN5flash44flash_bwd_dq_dk_dv_loop_seqk_parallel_kernelI23Flash_bwd_kernel_traitsILi256ELi64ELi64ELi8ELi4ELi2ELi2ELb0ELb1EN7cutlass10bfloat16_tE19Flash_kernel_traitsILi256ELi64ELi64ELi8ES3_EELb1ELb1ELb0ELb0ELb0ELb1ELb0EEEvNS_16Flash_bwd_paramsE --------------------------
	.section	.nv.shared._ZN5flash44flash_bwd_dq_dk_dv_loop_seqk_parallel_kernelI23Flash_bwd_kernel_traitsILi256ELi64ELi64ELi8ELi4ELi2ELi2ELb0ELb1EN7cutlass10bfloat16_tE19Flash_kernel_traitsILi256ELi64ELi64ELi8ES3_EELb1ELb1ELb0ELb0ELb0ELb1ELb0EEEvNS_16Flash_bwd_paramsE,"aw",@nobits
	.sectionflags	@""
	.align	16
	.zero		1024


//--------------------- .nv.shared._ZN5flash44flash_bwd_dq_dk_dv_loop_seqk_parallel_kernelI23Flash_bwd_kernel_traitsILi256ELi64ELi64ELi8ELi4ELi2ELi2ELb0ELb1EN7cutlass10bfloat16_tE19Flash_kernel_traitsILi256ELi64ELi64ELi8ES3_EELb0ELb1ELb0ELb0ELb0ELb1ELb1EEEvNS_16Flash_bwd_paramsE --------------------------
	.section	.nv.shared._ZN5flash44flash_bwd_dq_dk_dv_loop_seqk_parallel_kernelI23Flash_bwd_kernel_traitsILi256ELi64ELi64ELi8ELi4ELi2ELi2ELb0ELb1EN7cutlass10bfloat16_tE19Flash_kernel_traitsILi256ELi64ELi64ELi8ES3_EELb0ELb1ELb0ELb0ELb0ELb1ELb1EEEvNS_16Flash_bwd_paramsE,"aw",@nobits
	.sectionflags	@""
	.align	16
	.zero		1024


//--------------------- .nv.shared._ZN5flash44flash_bwd_dq_dk_dv_loop_seqk_parallel_kernelI23Flash_bwd_kernel_traitsILi256ELi64ELi64ELi8ELi4ELi2ELi2ELb0ELb1EN7cutlass10bfloat16_tE19Flash_kernel_traitsILi256ELi64ELi64ELi8ES3_EELb1ELb1ELb0ELb1ELb0ELb0ELb0EEEvNS_16Flash_bwd_paramsE --------------------------
	.section	.nv.shared._ZN5flash44flash_bwd_dq_dk_dv_loop_seqk_parallel_kernelI23Flash_bwd_kernel_traitsILi256ELi64ELi64ELi8ELi4ELi2ELi2ELb0ELb1EN7cutlass10bfloat16_tE19Flash_kernel_traitsILi256ELi64ELi64ELi8ES3_EELb1ELb1ELb0ELb1ELb0ELb0ELb0EEEvNS_16Flash_bwd_paramsE,"aw",@nobits
	.sectionflags	@""
	.align	16
	.zero		1024


//--------------------- .nv.shared._ZN5flash44flash_bwd_dq_dk_dv_loop_seqk_parallel_kernelI23Flash_bwd_kernel_traitsILi256ELi64ELi64ELi8ELi4ELi2ELi2ELb0ELb1EN7cutlass10bfloat16_tE19Flash_kernel_traitsILi256ELi64ELi64ELi8ES3_EELb0ELb1ELb0ELb1ELb0ELb0ELb1EEEvNS_16Flash_bwd_paramsE --------------------------
	.section	.nv.shared._ZN5flash44flash_bwd_dq_dk_dv_loop_seqk_parallel_kernelI23Flash_bwd_kernel_traitsILi256ELi64ELi64ELi8ELi4ELi2ELi2ELb0ELb1EN7cutlass10bfloat16_tE19Flash_kernel_traitsILi256ELi64ELi64ELi8ES3_EELb0ELb1ELb0ELb1ELb0ELb0ELb1EEEvNS_16Flash_bwd_paramsE,"aw",@nobits
	.sectionflags	@""
	.align	16
	.zero		1024


//--------------------- .nv.shared._ZN5flash25flash_bwd_dot_do_o_kernelILb0E23Flash_bwd_kernel_traitsILi256ELi64ELi64ELi8ELi4ELi2ELi2ELb0ELb1EN7cutlass10bfloat16_tE19Flash_kernel_traitsILi256ELi64ELi64ELi8ES3_EEEEvNS_16Flash_bwd_paramsE --------------------------
	.section	.nv.shared._ZN5flash25flash_bwd_dot_do_o_kernelILb0E23Flash_bwd_kernel_traitsILi256ELi64ELi64ELi8ELi4ELi2ELi2ELb0ELb1EN7cutlass10bfloat16_tE19Flash_kernel_traitsILi256ELi64ELi64ELi8ES3_EEEEvNS_16Flash_bwd_paramsE,"aw",@nobits
	.sectionflags	@""
	.align	16
	.zero		1024


//--------------------- .nv.shared._ZN5flash25flash_bwd_dot_do_o_kernelILb1E23Flash_bwd_kernel_traitsILi256ELi64ELi64ELi8ELi4ELi2ELi2ELb0ELb1EN7cutlass10bfloat16_tE19Flash_kernel_traitsILi256ELi64ELi64ELi8ES3_EEEEvNS_16Flash_bwd_paramsE --------------------------
	.section	.nv.shared._ZN5flash25flash_bwd_dot_do_o_kernelILb1E23Flash_bwd_kernel_traitsILi256ELi64ELi64ELi8ELi4ELi2ELi2ELb0ELb1EN7cutlass10bfloat16_tE19Flash_kernel_traitsILi256ELi64ELi64ELi8ES3_EEEEvNS_16Flash_bwd_paramsE,"aw",@nobits
	.sectionflags	@""
	.align	16
	.zero		1024


//--------------------- .nv.shared._ZN5flash27flash_bwd_convert_dq_kernelI23Flash_bwd_kernel_traitsILi256ELi64ELi64ELi8ELi4ELi2ELi2ELb0ELb0EN7cutlass10bfloat16_tE19Flash_kernel_traitsILi256ELi64ELi64ELi8ES3_EEEEvNS_16Flash_bwd_paramsEi --------------------------
	.section	.nv.shared._ZN5flash27flash_bwd_convert_dq_kernelI23Flash_bwd_kernel_traitsILi256ELi64ELi64ELi8ELi4ELi2ELi2ELb0ELb0EN7cutlass10bfloat16_tE19Flash_kernel_traitsILi256ELi64ELi64ELi8ES3_EEEEvNS_16Flash_bwd_paramsEi,"aw",@nobits
	.sectionflags	@""
	.align	16
	.zero		1024


//--------------------- .nv.shared._ZN5flash44flash_bwd_dq_dk_dv_loop_seqk_parallel_kernelI23Flash_bwd_kernel_traitsILi256ELi64ELi64ELi8ELi4ELi2ELi2ELb0ELb0EN7cutlass10bfloat16_tE19Flash_kernel_traitsILi256ELi64ELi64ELi8ES3_EELb1ELb1ELb0ELb0ELb0ELb0ELb0EEEvNS_16Flash_bwd_paramsE --------------------------
	.section	.nv.shared._ZN5flash44flash_bwd_dq_dk_dv_loop_seqk_parallel_kernelI23Flash_bwd_kernel_traitsILi256ELi64ELi64ELi8ELi4ELi2ELi2ELb0ELb0EN7cutlass10bfloat16_tE19Flash_kernel_traitsILi256ELi64ELi64ELi8ES3_EELb1ELb1ELb0ELb0ELb0ELb0ELb0EEEvNS_16Flash_bwd_paramsE,"aw",@nobits
	.sectionflags	@""
	.align	16
	.zero		1024


//--------------------- .nv.shared._ZN5flash44flash_bwd_dq_dk_dv_loop_seqk_parallel_kernelI23Flash_bwd_kernel_traitsILi256ELi64ELi64ELi8ELi4ELi2ELi2ELb0ELb0EN7cutlass10bfloat16_tE19Flash_kernel_traitsILi256ELi64ELi64ELi8ES3_EELb0ELb1ELb0ELb0ELb0ELb0ELb1EEEvNS_16Flash_bwd_paramsE --------------------------
	.section	.nv.shared._ZN5flash44flash_bwd_dq_dk_dv_loop_seqk_parallel_kernelI23Flash_bwd_kernel_traitsILi256ELi64ELi64ELi8ELi4ELi2ELi2ELb0ELb0EN7cutlass10bfloat16_tE19Flash_kernel_traitsILi256ELi64ELi64ELi8ES3_EELb0ELb1ELb0ELb0ELb0ELb0ELb1EEEvNS_16Flash_bwd_paramsE,"aw",@nobits
	.sectionflags	@""
	.align	16
	.zero		1024


//--------------------- .nv.shared._ZN5flash44flash_bwd_dq_dk_dv_loop_seqk_parallel_kernelI23Flash_bwd_kernel_traitsILi256ELi64ELi64ELi8ELi4ELi2ELi2ELb0ELb0EN7cutlass10bfloat16_tE19Flash_kernel_traitsILi256ELi64ELi64ELi8ES3_EELb1ELb1ELb0ELb0ELb0ELb1ELb0EEEvNS_16Flash_bwd_paramsE --------------------------
	.section	.nv.shared._ZN5flash44flash_bwd_dq_dk_dv_loop_seqk_parallel_kernelI23Flash_bwd_kernel_traitsILi256ELi64ELi64ELi8ELi4ELi2ELi2ELb0ELb0EN7cutlass10bfloat16_tE19Flash_kernel_traitsILi256ELi64ELi64ELi8ES3_EELb1ELb1ELb0ELb0ELb0ELb1ELb0EEEvNS_16Flash_bwd_paramsE,"aw",@nobits
	.sectionflags	@""
	.align	16
	.zero		1024


//--------------------- .nv.shared._ZN5flash44flash_bwd_dq_dk_dv_loop_seqk_parallel_kernelI23Flash_bwd_kernel_traitsILi256ELi64ELi64ELi8ELi4ELi2ELi2ELb0ELb0EN7cutlass10bfloat16_tE19Flash_kernel_traitsILi256ELi64ELi64ELi8ES3_EELb0ELb1ELb0ELb0ELb0ELb1ELb1EEEvNS_16Flash_bwd_paramsE --------------------------
	.section	.nv.shared._ZN5flash44flash_bwd_dq_dk_dv_loop_seqk_parallel_kernelI23Flash_bwd_kernel_traitsILi256ELi64ELi64ELi8ELi4ELi2ELi2ELb0ELb0EN7cutlass10bfloat16_tE19Flash_kernel_traitsILi256ELi64ELi64ELi8ES3_EELb0ELb1ELb0ELb0ELb0ELb1ELb1EEEvNS_16Flash_bwd_paramsE,"aw",@nobits
	.sectionflags	@""
	.align	16
	.zero		1024


//--------------------- .nv.shared._ZN5flash44flash_bwd_dq_dk_dv_loop_seqk_parallel_kernelI23Flash_bwd_kernel_traitsILi256ELi64ELi64ELi8ELi4ELi2ELi2ELb0ELb0EN7cutlass10bfloat16_tE19Flash_kernel_traitsILi256ELi64ELi64ELi8ES3_EELb1ELb1ELb0ELb1ELb0ELb0ELb0EEEvNS_16Flash_bwd_paramsE --------------------------
	.section	.nv.shared._ZN5flash44flash_bwd_dq_dk_dv_loop_seqk_parallel_kernelI23Flash_bwd_kernel_traitsILi256ELi64ELi64ELi8ELi4ELi2ELi2ELb0ELb0EN7cutlass10bfloat16_tE19Flash_kernel_traitsILi256ELi64ELi64ELi8ES3_EELb1ELb1ELb0ELb1ELb0ELb0ELb0EEEvNS_16Flash_bwd_paramsE,"aw",@nobits
	.sectionflags	@""
	.align	16
	.zero		1024


//--------------------- .nv.shared._ZN5flash44flash_bwd_dq_dk_dv_loop_seqk_parallel_kernelI23Flash_bwd_kernel_traitsILi256ELi64ELi64ELi8ELi4ELi2ELi2ELb0ELb0EN7cutlass10bfloat16_tE19Flash_kernel_traitsILi256ELi64ELi64ELi8ES3_EELb0ELb1ELb0ELb1ELb0ELb0ELb1EEEvNS_16Flash_bwd_paramsE --------------------------
	.section	.nv.shared._ZN5flash44flash_bwd_dq_dk_dv_loop_seqk_parallel_kernelI23Flash_bwd_kernel_traitsILi256ELi64ELi64ELi8ELi4ELi2ELi2ELb0ELb0EN7cutlass10bfloat16_tE19Flash_kernel_traitsILi256ELi64ELi64ELi8ES3_EELb0ELb1ELb0ELb1ELb0ELb0ELb1EEEvNS_16Flash_bwd_paramsE,"aw",@nobits
	.sectionflags	@""
	.align	16
	.zero		1024


//--------------------- .nv.shared._ZN5flash25flash_bwd_dot_do_o_kernelILb0E23Flash_bwd_kernel_traitsILi256ELi64ELi64ELi8ELi4ELi2ELi2ELb0ELb0EN7cutlass10bfloat16_tE19Flash_kernel_traitsILi256ELi64ELi64ELi8ES3_EEEEvNS_16Flash_bwd_paramsE --------------------------
	.section	.nv.shared._ZN5flash25flash_bwd_dot_do_o_kernelILb0E23Flash_bwd_kernel_traitsILi256ELi64ELi64ELi8ELi4ELi2ELi2ELb0ELb0EN7cutlass10bfloat16_tE19Flash_kernel_traitsILi256ELi64ELi64ELi8ES3_EEEEvNS_16Flash_bwd_paramsE,"aw",@nobits
	.sectionflags	@""
	.align	16
	.zero		1024


//--------------------- .nv.shared._ZN5flash25flash_bwd_dot_do_o_kernelILb1E23Flash_bwd_kernel_traitsILi256ELi64ELi64ELi8ELi4ELi2ELi2ELb0ELb0EN7cutlass10bfloat16_tE19Flash_kernel_traitsILi256ELi64ELi64ELi8ES3_EEEEvNS_16Flash_bwd_paramsE --------------------------
	.section	.nv.shared._ZN5flash25flash_bwd_dot_do_o_kernelILb1E23Flash_bwd_kernel_traitsILi256ELi64ELi64ELi8ELi4ELi2ELi2ELb0ELb0EN7cutlass10bfloat16_tE19Flash_kernel_traitsILi256ELi64ELi64ELi8ES3_EEEEvNS_16Flash_bwd_paramsE,"aw",@nobits
	.sectionflags	@""
	.align	16
	.zero		1024


//--------------------- .nv.constant0._ZN5flash27flash_bwd_convert_dq_kernelI23Flash_bwd_kernel_traitsILi256ELi64ELi32ELi8ELi4ELi1ELi2ELb1ELb1EN7cutlass10bfloat16_tE19Flash_kernel_traitsILi256ELi64ELi32ELi8ES3_EEEEvNS_16Flash_bwd_paramsEi --------------------------
	.section	.nv.constant0._ZN5flash27flash_bwd_convert_dq_kernelI23Flash_bwd_kernel_traitsILi256ELi64ELi32ELi8ELi4ELi1ELi2ELb1ELb1EN7cutlass10bfloat16_tE19Flash_kernel_traitsILi256ELi64ELi32ELi8ES3_EEEEvNS_16Flash_bwd_paramsEi,"a",@progbits
	.sectionflags	@""
	.align	4
.nv.constant0._ZN5flash27flash_bwd_convert_dq_kernelI23Flash_bwd_kernel_traitsILi256ELi64ELi32ELi8ELi4ELi1ELi2ELb1ELb1EN7cutlass10bfloat16_tE19Flash_kernel_traitsILi256ELi64ELi32ELi8ES3_EEEEvNS_16Flash_bwd_paramsEi:
	.zero		1172


//--------------------- .nv.constant0._ZN5flash44flash_bwd_dq_dk_dv_loop_seqk_parallel_kernelI23Flash_bwd_kernel_traitsILi256ELi64ELi32ELi8ELi4ELi1ELi2ELb1ELb1EN7cutlass10bfloat16_tE19Flash_kernel_traitsILi256ELi64ELi32ELi8ES3_EELb0ELb1ELb0ELb0ELb0ELb0ELb0EEEvNS_16Flash_bwd_paramsE --------------------------
	.section	.nv.constant0._ZN5flash44flash_bwd_dq_dk_dv_loop_seqk_parallel_kernelI23Flash_bwd_kernel_traitsILi256ELi64ELi32ELi8ELi4ELi1ELi2ELb1ELb1EN7cutlass10bfloat16_tE19Flash_kernel_traitsILi256ELi64ELi32ELi8ES3_EELb0ELb1ELb0ELb0ELb0ELb0ELb0EEEvNS_16Flash_bwd_paramsE,"a",@progbits
	.sectionflags	@""
	.align	4
.nv.constant0._ZN5flash44flash_bwd_dq_dk_dv_loop_seqk_parallel_kernelI23Flash_bwd_kernel_traitsILi256ELi64ELi32ELi8ELi4ELi1ELi2ELb1ELb1EN7cutlass10bfloat16_tE19Flash_kernel_traitsILi256ELi64ELi32ELi8ES3_EELb0ELb1ELb0ELb0ELb0ELb0ELb0EEEvNS_16Flash_bwd_paramsE:
	.zero		1168


//--------------------- .nv.constant0._ZN5flash44flash_bwd_dq_dk_dv_loop_seqk_parallel_kernelI23Flash_bwd_kernel_traitsILi256ELi64ELi32ELi8ELi4ELi1ELi2ELb1ELb1EN7cutlass10bfloat16_tE19Flash_kernel_traitsILi256ELi64ELi32ELi8ES3_EELb0ELb1ELb0ELb0ELb0ELb0ELb1EEEvNS_16Flash_bwd_paramsE --------------------------
	.section	.nv.constant0._ZN5flash44flash_bwd_dq_dk_dv_loop_seqk_parallel_kernelI23Flash_bwd_kernel_traitsILi256ELi64ELi32ELi8ELi4ELi1ELi2ELb1ELb1EN7cutlass10bfloat16_tE19Flash_kernel_traitsILi256ELi64ELi32ELi8ES3_EELb0ELb1ELb0ELb0ELb0ELb0ELb1EEEvNS_16Flash_bwd_paramsE,"a",@progbits
	.sectionflags	@""
	.align	4
.nv.constant0._ZN5flash44flash_bwd_dq_dk_dv_loop_seqk_parallel_kernelI23Flash_bwd_kernel_traitsILi256ELi64ELi32ELi8ELi4ELi1ELi2ELb1ELb1EN7cutlass10bfloat16_tE19Flash_kernel_traitsILi256ELi64ELi32ELi8ES3_EELb0ELb1ELb0ELb0ELb0ELb0ELb1EEEvNS_16Flash_bwd_paramsE:
	.zero		1168


//--------------------- .nv.constant0._ZN5flash44flash_bwd_dq_dk_dv_loop_seqk_parallel_kernelI23Flash_bwd_kernel_traitsILi256ELi64ELi32ELi8ELi4ELi1ELi2ELb1ELb1EN7cutlass10bfloat16_tE19Flash_kernel_traitsILi256ELi64ELi32ELi8ES3_EELb0ELb1ELb0ELb0ELb0ELb1ELb0EEEvNS_16Flash_bwd_paramsE --------------------------
	.section	.nv.constant0._ZN5flash44flash_bwd_dq_dk_dv_loop_seqk_parallel_kernelI23Flash_bwd_kernel_traitsILi256ELi64ELi32ELi8ELi4ELi1ELi2ELb1ELb1EN7cutlass10bfloat16_tE19Flash_kernel_traitsILi256ELi64ELi32ELi8ES3_EELb0ELb1ELb0ELb0ELb0ELb1ELb0EEEvNS_16Flash_bwd_paramsE,"a",@progbits
	.sectionflags	@""
	.align	4
.nv.constant0._ZN5flash44flash_bwd_dq_dk_dv_loop_seqk_parallel_kernelI23Flash_bwd_kernel_traitsILi256ELi64ELi32ELi8ELi4ELi1ELi2ELb1ELb1EN7cutlass10bfloat16_tE19Flash_kernel_traitsILi256ELi64ELi32ELi8ES3_EELb0ELb1ELb0ELb0ELb0ELb1ELb0EEEvNS_16Flash_bwd_paramsE:
	.zero		1168


//--------------------- .nv.constant0._ZN5flash44flash_bwd_dq_dk_dv_loop_seqk_parallel_kernelI23Flash_bwd_kernel_traitsILi256ELi64ELi32ELi8ELi4ELi1ELi2ELb1ELb1EN7cutlass10bfloat16_tE19Flash_kernel_traitsILi256ELi64ELi32ELi8ES3_EELb0ELb1ELb0ELb0ELb0ELb1ELb1EEEvNS_16Flash_bwd_paramsE --------------------------
	.section	.nv.constant0._ZN5flash44flash_bwd_dq_dk_dv_loop_seqk_parallel_kernelI23Flash_bwd_kernel_traitsILi256ELi64ELi32ELi8ELi4ELi1ELi2ELb1ELb1EN7cutlass10bfloat16_tE19Flash_kernel_traitsILi256ELi64ELi32ELi8ES3_EELb0ELb1ELb0ELb0ELb0ELb1ELb1EEEvNS_16Flash_bwd_paramsE,"a",@progbits
	.sectionflags	@""
	.align	4
.nv.constant0._ZN5flash44flash_bwd_dq_dk_dv_loop_seqk_parallel_kernelI23Flash_bwd_kernel_traitsILi256ELi64ELi32ELi8ELi4ELi1ELi2ELb1ELb1EN7cutlass10bfloat16_tE19Flash_kernel_traitsILi256ELi64ELi32ELi8ES3_EELb0ELb1ELb0ELb0ELb0ELb1ELb1EEEvNS_16Flash_bwd_paramsE:
	.zero		1168


//--------------------- .nv.constant0._ZN5flash44flash_bwd_dq_dk_dv_loop_seqk_parallel_kernelI23Flash_bwd_kernel_traitsILi256ELi64ELi32ELi8ELi4ELi1ELi2ELb1ELb1EN7cutlass10bfloat16_tE19Flash_kernel_traitsILi256ELi64ELi32ELi8ES3_EELb0ELb1ELb0ELb1ELb0ELb0ELb0EEEvNS_16Flash_bwd_paramsE --------------------------
	.section	.nv.constant0._ZN5flash44flash_bwd_dq_dk_dv_loop_seqk_parallel_kernelI23Flash_bwd_kernel_traitsILi256ELi64ELi32ELi8ELi4ELi1ELi2ELb1ELb1EN7cutlass10bfloat16_tE19Flash_kernel_traitsILi256ELi64ELi32ELi8ES3_EELb0ELb1ELb0ELb1ELb0ELb0ELb0EEEvNS_16Flash_bwd_paramsE,"a",@progbits
	.sectionflags	@""
	.align	4
.nv.constant0._ZN5flash44flash_bwd_dq_dk_dv_loop_seqk_parallel_kernelI23Flash_bwd_kernel_traitsILi256ELi64ELi32ELi8ELi4ELi1ELi2ELb1ELb1EN7cutlass10bfloat16_tE19Flash_kernel_traitsILi256ELi64ELi32ELi8ES3_EELb0ELb1ELb0ELb1ELb0ELb0ELb0EEEvNS_16Flash_bwd_paramsE:
	.zero		1168


//--------------------- .nv.constant0._ZN5flash44flash_bwd_dq_dk_dv_loop_seqk_parallel_kernelI23Flash_bwd_kernel_traitsILi256ELi64ELi32ELi8ELi4ELi1ELi2ELb1ELb1EN7cutlass10bfloat16_tE19Flash_kernel_traitsILi256ELi64ELi32ELi8ES3_EELb0ELb1ELb0ELb1ELb0ELb0ELb1EEEvNS_16Flash_bwd_paramsE --------------------------
	.section	.nv.constant0._ZN5flash44flash_bwd_dq_dk_dv_loop_seqk_parallel_kernelI23Flash_bwd_kernel_traitsILi256ELi64ELi32ELi8ELi4ELi1ELi2ELb1ELb1EN7cutlass10bfloat16_tE19Flash_kernel_traitsILi256ELi64ELi32ELi8ES3_EELb0ELb1ELb0ELb1ELb0ELb0ELb1EEEvNS_16Flash_bwd_paramsE,"a",@progbits
	.sectionflags	@""
	.align	4
.nv.constant0._ZN5flash44flash_bwd_dq_dk_dv_loop_seqk_parallel_kernelI23Flash_bwd_kernel_traitsILi256ELi64ELi32ELi8ELi4ELi1ELi2ELb1ELb1EN7cutlass10bfloat16_tE19Flash_kernel_traitsILi256ELi64ELi32ELi8ES3_EELb0ELb1ELb0ELb1ELb0ELb0ELb1EEEvNS_16Flash_bwd_paramsE:
	.zero		1168


//--------------------- .nv.constant0._ZN5flash25flash_bwd_dot_do_o_kernelILb0E23Flash_bwd_kernel_traitsILi256ELi64ELi32ELi8ELi4ELi1ELi2ELb1ELb1EN7cutlass10bfloat16_tE19Flash_kernel_traitsILi256ELi64ELi32ELi8ES3_EEEEvNS_16Flash_bwd_paramsE --------------------------
	.section	.nv.constant0._ZN5flash25flash_bwd_dot_do_o_kernelILb0E23Flash_bwd_kernel_traitsILi256ELi64ELi32ELi8ELi4ELi1ELi2ELb1ELb1EN7cutlass10bfloat16_tE19Flash_kernel_traitsILi256ELi64ELi32ELi8ES3_EEEEvNS_16Flash_bwd_paramsE,"a",@progbits
	.sectionflags	@""
	.align	4
.nv.constant0._ZN5flash25flash_bwd_dot_do_o_kernelILb0E23Flash_bwd_kernel_traitsILi256ELi64ELi32ELi8ELi4ELi1ELi2ELb1ELb1EN7cutlass10bfloat16_tE19Flash_kernel_traitsILi256ELi64ELi32ELi8ES3_EEEEvNS_16Flash_bwd_paramsE:
	.zero		1168


//--------------------- .nv.constant0._ZN5flash25flash_bwd_dot_do_o_kernelILb1E23Flash_bwd_kernel_traitsILi256ELi64ELi32ELi8ELi4ELi1ELi2ELb1ELb1EN7cutlass10bfloat16_tE19Flash_kernel_traitsILi256ELi64ELi32ELi8ES3_EEEEvNS_16Flash_bwd_paramsE --------------------------
	.section	.nv.constant0._ZN5flash25flash_bwd_dot_do_o_kernelILb1E23Flash_bwd_kernel_traitsILi256ELi64ELi32ELi8ELi4ELi1ELi2ELb1ELb1EN7cutlass10bfloat16_tE19Flash_kernel_traitsILi256ELi64ELi32ELi8ES3_EEEEvNS_16Flash_bwd_paramsE,"a",@progbits
	.sectionflags	@""
	.align	4
.nv.constant0._ZN5flash25flash_bwd_dot_do_o_kernelILb1E23Flash_bwd_kernel_traitsILi256ELi64ELi32ELi8ELi4ELi1ELi2ELb1ELb1EN7cutlass10bfloat16_tE19Flash_kernel_traitsILi256ELi64ELi32ELi8ES3_EEEEvNS_16Flash_bwd_paramsE:
	.zero		1168


//--------------------- .nv.constant0._ZN5flash44flash_bwd_dq_dk_dv_loop_seqk_parallel_kernelI23Flash_bwd_kernel_traitsILi256ELi64ELi64ELi8ELi4ELi2ELi2ELb0ELb1EN7cutlass10bfloat16_tE19Flash_kernel_traitsILi256ELi64ELi64ELi8ES3_EELb0ELb1ELb0ELb0ELb0ELb0ELb0EEEvNS_16Flash_bwd_paramsE --------------------------
	.section	.nv.constant0._ZN5flash44flash_bwd_dq_dk_dv_loop_seqk_parallel_kernelI23Flash_bwd_kernel_traitsILi256ELi64ELi64ELi8ELi4ELi2ELi2ELb0ELb1EN7cutlass10bfloat16_tE19Flash_kernel_traitsILi256ELi64ELi64ELi8ES3_EELb0ELb1ELb0ELb0ELb0ELb0ELb0EEEvNS_16Flash_bwd_paramsE,"a",@progbits
	.sectionflags	@""
	.align	4
.nv.constant0._ZN5flash44flash_bwd_dq_dk_dv_loop_seqk_parallel_kernelI23Flash_bwd_kernel_traitsILi256ELi64ELi64ELi8ELi4ELi2ELi2ELb0ELb1EN7cutlass10bfloat16_tE19Flash_kernel_traitsILi256ELi64ELi64ELi8ES3_EELb0ELb1ELb0ELb0ELb0ELb0ELb0EEEvNS_16Flash_bwd_paramsE:
	.zero		1168


//--------------------- .nv.constant0._ZN5flash44flash_bwd_dq_dk_dv_loop_seqk_parallel_kernelI23Flash_bwd_kernel_traitsILi256ELi64ELi64ELi8ELi4ELi2ELi2ELb0ELb1EN7cutlass10bfloat16_tE19Flash_kernel_traitsILi256ELi64ELi64ELi8ES3_EELb0ELb1ELb0ELb0ELb0ELb1ELb0EEEvNS_16Flash_bwd_paramsE --------------------------
	.section	.nv.constant0._ZN5flash44flash_bwd_dq_dk_dv_loop_seqk_parallel_kernelI23Flash_bwd_kernel_traitsILi256ELi64ELi64ELi8ELi4ELi2ELi2ELb0ELb1EN7cutlass10bfloat16_tE19Flash_kernel_traitsILi256ELi64ELi64ELi8ES3_EELb0ELb1ELb0ELb0ELb0ELb1ELb0EEEvNS_16Flash_bwd_paramsE,"a",@progbits
	.sectionflags	@""
	.align	4
.nv.constant0._ZN5flash44flash_bwd_dq_dk_dv_loop_seqk_parallel_kernelI23Flash_bwd_kernel_traitsILi256ELi64ELi64ELi8ELi4ELi2ELi2ELb0ELb1EN7cutlass10bfloat16_tE19Flash_kernel_traitsILi256ELi64ELi64ELi8ES3_EELb0ELb1ELb0ELb0ELb0ELb1ELb0EEEvNS_16Flash_bwd_paramsE:
	.zero		1168


//--------------------- .nv.constant0._ZN5flash44flash_bwd_dq_dk_dv_loop_seqk_parallel_kernelI23Flash_bwd_kernel_traitsILi256ELi64ELi64ELi8ELi4ELi2ELi2ELb0ELb1EN7cutlass10bfloat16_tE19Flash_kernel_traitsILi256ELi64ELi64ELi8ES3_EELb0ELb1ELb0ELb1ELb0ELb0ELb0EEEvNS_16Flash_bwd_paramsE --------------------------
	.section	.nv.constant0._ZN5flash44flash_bwd_dq_dk_dv_loop_seqk_parallel_kernelI23Flash_bwd_kernel_traitsILi256ELi64ELi64ELi8ELi4ELi2ELi2ELb0ELb1EN7cutlass10bfloat16_tE19Flash_kernel_traitsILi256ELi64ELi64ELi8ES3_EELb0ELb1ELb0ELb1ELb0ELb0ELb0EEEvNS_16Flash_bwd_paramsE,"a",@progbits
	.sectionflags	@""
	.align	4
.nv.constant0._ZN5flash44flash_bwd_dq_dk_dv_loop_seqk_parallel_kernelI23Flash_bwd_kernel_traitsILi256ELi64ELi64ELi8ELi4ELi2ELi2ELb0ELb1EN7cutlass10bfloat16_tE19Flash_kernel_traitsILi256ELi64ELi64ELi8ES3_EELb0ELb1ELb0ELb1ELb0ELb0ELb0EEEvNS_16Flash_bwd_paramsE:
	.zero		1168


//--------------------- .nv.constant0._ZN5flash44flash_bwd_dq_dk_dv_loop_seqk_parallel_kernelI23Flash_bwd_kernel_traitsILi256ELi64ELi64ELi8ELi4ELi2ELi2ELb0ELb0EN7cutlass10bfloat16_tE19Flash_kernel_traitsILi256ELi64ELi64ELi8ES3_EELb0ELb1ELb0ELb0ELb0ELb0ELb0EEEvNS_16Flash_bwd_paramsE --------------------------
	.section	.nv.constant0._ZN5flash44flash_bwd_dq_dk_dv_loop_seqk_parallel_kernelI23Flash_bwd_kernel_traitsILi256ELi64ELi64ELi8ELi4ELi2ELi2ELb0ELb0EN7cutlass10bfloat16_tE19Flash_kernel_traitsILi256ELi64ELi64ELi8ES3_EELb0ELb1ELb0ELb0ELb0ELb0ELb0EEEvNS_16Flash_bwd_paramsE,"a",@progbits
	.sectionflags	@""
	.align	4
.nv.constant0._ZN5flash44flash_bwd_dq_dk_dv_loop_seqk_parallel_kernelI23Flash_bwd_kernel_traitsILi256ELi64ELi64ELi8ELi4ELi2ELi2ELb0ELb0EN7cutlass10bfloat16_tE19Flash_kernel_traitsILi256ELi64ELi64ELi8ES3_EELb0ELb1ELb0ELb0ELb0ELb0ELb0EEEvNS_16Flash_bwd_paramsE:
	.zero		1168


//--------------------- .nv.constant0._ZN5flash44flash_bwd_dq_dk_dv_loop_seqk_parallel_kernelI23Flash_bwd_kernel_traitsILi256ELi64ELi64ELi8ELi4ELi2ELi2ELb0ELb0EN7cutlass10bfloat16_tE19Flash_kernel_traitsILi256ELi64ELi64ELi8ES3_EELb0ELb1ELb0ELb0ELb0ELb1ELb0EEEvNS_16Flash_bwd_paramsE --------------------------
	.section	.nv.constant0._ZN5flash44flash_bwd_dq_dk_dv_loop_seqk_parallel_kernelI23Flash_bwd_kernel_traitsILi256ELi64ELi64ELi8ELi4ELi2ELi2ELb0ELb0EN7cutlass10bfloat16_tE19Flash_kernel_traitsILi256ELi64ELi64ELi8ES3_EELb0ELb1ELb0ELb0ELb0ELb1ELb0EEEvNS_16Flash_bwd_paramsE,"a",@progbits
	.sectionflags	@""
	.align	4
.nv.constant0._ZN5flash44flash_bwd_dq_dk_dv_loop_seqk_parallel_kernelI23Flash_bwd_kernel_traitsILi256ELi64ELi64ELi8ELi4ELi2ELi2ELb0ELb0EN7cutlass10bfloat16_tE19Flash_kernel_traitsILi256ELi64ELi64ELi8ES3_EELb0ELb1ELb0ELb0ELb0ELb1ELb0EEEvNS_16Flash_bwd_paramsE:
	.zero		1168


//--------------------- .nv.constant0._ZN5flash44flash_bwd_dq_dk_dv_loop_seqk_parallel_kernelI23Flash_bwd_kernel_traitsILi256ELi64ELi64ELi8ELi4ELi2ELi2ELb0ELb0EN7cutlass10bfloat16_tE19Flash_kernel_traitsILi256ELi64ELi64ELi8ES3_EELb0ELb1ELb0ELb1ELb0ELb0ELb0EEEvNS_16Flash_bwd_paramsE --------------------------
	.section	.nv.constant0._ZN5flash44flash_bwd_dq_dk_dv_loop_seqk_parallel_kernelI23Flash_bwd_kernel_traitsILi256ELi64ELi64ELi8ELi4ELi2ELi2ELb0ELb0EN7cutlass10bfloat16_tE19Flash_kernel_traitsILi256ELi64ELi64ELi8ES3_EELb0ELb1ELb0ELb1ELb0ELb0ELb0EEEvNS_16Flash_bwd_paramsE,"a",@progbits
	.sectionflags	@""
	.align	4
.nv.constant0._ZN5flash44flash_bwd_dq_dk_dv_loop_seqk_parallel_kernelI23Flash_bwd_kernel_traitsILi256ELi64ELi64ELi8ELi4ELi2ELi2ELb0ELb0EN7cutlass10bfloat16_tE19Flash_kernel_traitsILi256ELi64ELi64ELi8ES3_EELb0ELb1ELb0ELb1ELb0ELb0ELb0EEEvNS_16Flash_bwd_paramsE:
	.zero		1168


//--------------------- .nv.constant0._ZN5flash27flash_bwd_convert_dq_kernelI23Flash_bwd_kernel_traitsILi256ELi64ELi64ELi8ELi4ELi2ELi2ELb0ELb1EN7cutlass10bfloat16_tE19Flash_kernel_traitsILi256ELi64ELi64ELi8ES3_EEEEvNS_16Flash_bwd_paramsEi --------------------------
	.section	.nv.constant0._ZN5flash27flash_bwd_convert_dq_kernelI23Flash_bwd_kernel_traitsILi256ELi64ELi64ELi8ELi4ELi2ELi2ELb0ELb1EN7cutlass10bfloat16_tE19Flash_kernel_traitsILi256ELi64ELi64ELi8ES3_EEEEvNS_16Flash_bwd_paramsEi,"a",@progbits
	.sectionflags	@""
	.align	4
.nv.constant0._ZN5flash27flash_bwd_convert_dq_kernelI23Flash_bwd_kernel_traitsILi256ELi64ELi64ELi8ELi4ELi2ELi2ELb0ELb1EN7cutlass10bfloat16_tE19Flash_kernel_traitsILi256ELi64ELi64ELi8ES3_EEEEvNS_16Flash_bwd_paramsEi:
	.zero		1172


//--------------------- .nv.constant0._ZN5flash44flash_bwd_dq_dk_dv_loop_seqk_parallel_kernelI23Flash_bwd_kernel_traitsILi256ELi64ELi64ELi8ELi4ELi2ELi2ELb0ELb1EN7cutlass10bfloat16_tE19Flash_kernel_traitsILi256ELi64ELi64ELi8ES3_EELb1ELb1ELb0ELb0ELb0ELb0ELb0EEEvNS_16Flash_bwd_paramsE --------------------------
	.section	.nv.constant0._ZN5flash44flash_bwd_dq_dk_dv_loop_seqk_parallel_kernelI23Flash_bwd_kernel_traitsILi256ELi64ELi64ELi8ELi4ELi2ELi2ELb0ELb1EN7cutlass10bfloat16_tE19Flash_kernel_traitsILi256ELi64ELi64ELi8ES3_EELb1ELb1ELb0ELb0ELb0ELb0ELb0EEEvNS_16Flash_bwd_paramsE,"a",@progbits
	.sectionflags	@""
	.align	4
.nv.constant0._ZN5flash44flash_bwd_dq_dk_dv_loop_seqk_parallel_kernelI23Flash_bwd_kernel_traitsILi256ELi64ELi64ELi8ELi4ELi2ELi2ELb0ELb1EN7cutlass10bfloat16_tE19Flash_kernel_traitsILi256ELi64ELi64ELi8ES3_EELb1ELb1ELb0ELb0ELb0ELb0ELb0EEEvNS_16Flash_bwd_paramsE:
	.zero		1168


//--------------------- .nv.constant0._ZN5flash44flash_bwd_dq_dk_dv_loop_seqk_parallel_kernelI23Flash_bwd_kernel_traitsILi256ELi64ELi64ELi8ELi4ELi2ELi2ELb0ELb1EN7cutlass10bfloat16_tE19Flash_kernel_traitsILi256ELi64ELi64ELi8ES3_EELb0ELb1ELb0ELb0ELb0ELb0ELb1EEEvNS_16Flash_bwd_paramsE --------------------------
	.section	.nv.constant0._ZN5flash44flash_bwd_dq_dk_dv_loop_seqk_parallel_kernelI23Flash_bwd_kernel_traitsILi256ELi64ELi64ELi8ELi4ELi2ELi2ELb0ELb1EN7cutlass10bfloat16_tE19Flash_kernel_traitsILi256ELi64ELi64ELi8ES3_EELb0ELb1ELb0ELb0ELb0ELb0ELb1EEEvNS_16Flash_bwd_paramsE,"a",@progbits
	.sectionflags	@""
	.align	4
.nv.constant0._ZN5flash44flash_bwd_dq_dk_dv_loop_seqk_parallel_kernelI23Flash_bwd_kernel_traitsILi256ELi64ELi64ELi8ELi4ELi2ELi2ELb0ELb1EN7cutlass10bfloat16_tE19Flash_kernel_traitsILi256ELi64ELi64ELi8ES3_EELb0ELb1ELb0ELb0ELb0ELb0ELb1EEEvNS_16Flash_bwd_paramsE:
	.zero		1168


//--------------------- .nv.constant0._ZN5flash44flash_bwd_dq_dk_dv_loop_seqk_parallel_kernelI23Flash_bwd_kernel_traitsILi256ELi64ELi64ELi8ELi4ELi2ELi2ELb0ELb1EN7cutlass10bfloat16_tE19Flash_kernel_traitsILi256ELi64ELi64ELi8ES3_EELb1ELb1ELb0ELb0ELb0ELb1ELb0EEEvNS_16Flash_bwd_paramsE --------------------------
	.section	.nv.constant0._ZN5flash44flash_bwd_dq_dk_dv_loop_seqk_parallel_kernelI23Flash_bwd_kernel_traitsILi256ELi64ELi64ELi8ELi4ELi2ELi2ELb0ELb1EN7cutlass10bfloat16_tE19Flash_kernel_traitsILi256ELi64ELi64ELi8ES3_EELb1ELb1ELb0ELb0ELb0ELb1ELb0EEEvNS_16Flash_bwd_paramsE,"a",@progbits
	.sectionflags	@""
	.align	4
.nv.constant0._ZN5flash44flash_bwd_dq_dk_dv_loop_seqk_parallel_kernelI23Flash_bwd_kernel_traitsILi256ELi64ELi64ELi8ELi4ELi2ELi2ELb0ELb1EN7cutlass10bfloat16_tE19Flash_kernel_traitsILi256ELi64ELi64ELi8ES3_EELb1ELb1ELb0ELb0ELb0ELb1ELb0EEEvNS_16Flash_bwd_paramsE:
	.zero		1168


//--------------------- .nv.constant0._ZN5flash44flash_bwd_dq_dk_dv_loop_seqk_parallel_kernelI23Flash_bwd_kernel_traitsILi256ELi64ELi64ELi8ELi4ELi2ELi2ELb0ELb1EN7cutlass10bfloat16_tE19Flash_kernel_traitsILi256ELi64ELi64ELi8ES3_EELb0ELb1ELb0ELb0ELb0ELb1ELb1EEEvNS_16Flash_bwd_paramsE --------------------------
	.section	.nv.constant0._ZN5flash44flash_bwd_dq_dk_dv_loop_seqk_parallel_kernelI23Flash_bwd_kernel_traitsILi256ELi64ELi64ELi8ELi4ELi2ELi2ELb0ELb1EN7cutlass10bfloat16_tE19Flash_kernel_traitsILi256ELi64ELi64ELi8ES3_EELb0ELb1ELb0ELb0ELb0ELb1ELb1EEEvNS_16Flash_bwd_paramsE,"a",@progbits
	.sectionflags	@""
	.align	4
.nv.constant0._ZN5flash44flash_bwd_dq_dk_dv_loop_seqk_parallel_kernelI23Flash_bwd_kernel_traitsILi256ELi64ELi64ELi8ELi4ELi2ELi2ELb0ELb1EN7cutlass10bfloat16_tE19Flash_kernel_traitsILi256ELi64ELi64ELi8ES3_EELb0ELb1ELb0ELb0ELb0ELb1ELb1EEEvNS_16Flash_bwd_paramsE:
	.zero		1168


//--------------------- .nv.constant0._ZN5flash44flash_bwd_dq_dk_dv_loop_seqk_parallel_kernelI23Flash_bwd_kernel_traitsILi256ELi64ELi64ELi8ELi4ELi2ELi2ELb0ELb1EN7cutlass10bfloat16_tE19Flash_kernel_traitsILi256ELi64ELi64ELi8ES3_EELb1ELb1ELb0ELb1ELb0ELb0ELb0EEEvNS_16Flash_bwd_paramsE --------------------------
	.section	.nv.constant0._ZN5flash44flash_bwd_dq_dk_dv_loop_seqk_parallel_kernelI23Flash_bwd_kernel_traitsILi256ELi64ELi64ELi8ELi4ELi2ELi2ELb0ELb1EN7cutlass10bfloat16_tE19Flash_kernel_traitsILi256ELi64ELi64ELi8ES3_EELb1ELb1ELb0ELb1ELb0ELb0ELb0EEEvNS_16Flash_bwd_paramsE,"a",@progbits
	.sectionflags	@""
	.align	4
.nv.constant0._ZN5flash44flash_bwd_dq_dk_dv_loop_seqk_parallel_kernelI23Flash_bwd_kernel_traitsILi256ELi64ELi64ELi8ELi4ELi2ELi2ELb0ELb1EN7cutlass10bfloat16_tE19Flash_kernel_traitsILi256ELi64ELi64ELi8ES3_EELb1ELb1ELb0ELb1ELb0ELb0ELb0EEEvNS_16Flash_bwd_paramsE:
	.zero		1168


//--------------------- .nv.constant0._ZN5flash44flash_bwd_dq_dk_dv_loop_seqk_parallel_kernelI23Flash_bwd_kernel_traitsILi256ELi64ELi64ELi8ELi4ELi2ELi2ELb0ELb1EN7cutlass10bfloat16_tE19Flash_kernel_traitsILi256ELi64ELi64ELi8ES3_EELb0ELb1ELb0ELb1ELb0ELb0ELb1EEEvNS_16Flash_bwd_paramsE --------------------------
	.section	.nv.constant0._ZN5flash44flash_bwd_dq_dk_dv_loop_seqk_parallel_kernelI23Flash_bwd_kernel_traitsILi256ELi64ELi64ELi8ELi4ELi2ELi2ELb0ELb1EN7cutlass10bfloat16_tE19Flash_kernel_traitsILi256ELi64ELi64ELi8ES3_EELb0ELb1ELb0ELb1ELb0ELb0ELb1EEEvNS_16Flash_bwd_paramsE,"a",@progbits
	.sectionflags	@""
	.align	4
.nv.constant0._ZN5flash44flash_bwd_dq_dk_dv_loop_seqk_parallel_kernelI23Flash_bwd_kernel_traitsILi256ELi64ELi64ELi8ELi4ELi2ELi2ELb0ELb1EN7cutlass10bfloat16_tE19Flash_kernel_traitsILi256ELi64ELi64ELi8ES3_EELb0ELb1ELb0ELb1ELb0ELb0ELb1EEEvNS_16Flash_bwd_paramsE:
	.zero		1168


//--------------------- .nv.constant0._ZN5flash25flash_bwd_dot_do_o_kernelILb0E23Flash_bwd_kernel_traitsILi256ELi64ELi64ELi8ELi4ELi2ELi2ELb0ELb1EN7cutlass10bfloat16_tE19Flash_kernel_traitsILi256ELi64ELi64ELi8ES3_EEEEvNS_16Flash_bwd_paramsE --------------------------
	.section	.nv.constant0._ZN5flash25flash_bwd_dot_do_o_kernelILb0E23Flash_bwd_kernel_traitsILi256ELi64ELi64ELi8ELi4ELi2ELi2ELb0ELb1EN7cutlass10bfloat16_tE19Flash_kernel_traitsILi256ELi64ELi64ELi8ES3_EEEEvNS_16Flash_bwd_paramsE,"a",@progbits
	.sectionflags	@""
	.align	4
.nv.constant0._ZN5flash25flash_bwd_dot_do_o_kernelILb0E23Flash_bwd_kernel_traitsILi256ELi64ELi64ELi8ELi4ELi2ELi2ELb0ELb1EN7cutlass10bfloat16_tE19Flash_kernel_traitsILi256ELi64ELi64ELi8ES3_EEEEvNS_16Flash_bwd_paramsE:
	.zero		1168


//--------------------- .nv.constant0._ZN5flash25flash_bwd_dot_do_o_kernelILb1E23Flash_bwd_kernel_traitsILi256ELi64ELi64ELi8ELi4ELi2ELi2ELb0ELb1EN7cutlass10bfloat16_tE19Flash_kernel_traitsILi256ELi64ELi64ELi8ES3_EEEEvNS_16Flash_bwd_paramsE --------------------------
	.section	.nv.constant0._ZN5flash25flash_bwd_dot_do_o_kernelILb1E23Flash_bwd_kernel_traitsILi256ELi64ELi64ELi8ELi4ELi2ELi2ELb0ELb1EN7cutlass10bfloat16_tE19Flash_kernel_traitsILi256ELi64ELi64ELi8ES3_EEEEvNS_16Flash_bwd_paramsE,"a",@progbits
	.sectionflags	@""
	.align	4
.nv.constant0._ZN5flash25flash_bwd_dot_do_o_kernelILb1E23Flash_bwd_kernel_traitsILi256ELi64ELi64ELi8ELi4ELi2ELi2ELb0ELb1EN7cutlass10bfloat16_tE19Flash_kernel_traitsILi256ELi64ELi64ELi8ES3_EEEEvNS_16Flash_bwd_paramsE:
	.zero		1168


//--------------------- .nv.constant0._ZN5flash27flash_bwd_convert_dq_kernelI23Flash_bwd_kernel_traitsILi256ELi64ELi64ELi8ELi4ELi2ELi2ELb0ELb0EN7cutlass10bfloat16_tE19Flash_kernel_traitsILi256ELi64ELi64ELi8ES3_EEEEvNS_16Flash_bwd_paramsEi --------------------------
	.section	.nv.constant0._ZN5flash27flash_bwd_convert_dq_kernelI23Flash_bwd_kernel_traitsILi256ELi64ELi64ELi8ELi4ELi2ELi2ELb0ELb0EN7cutlass10bfloat16_tE19Flash_kernel_traitsILi256ELi64ELi64ELi8ES3_EEEEvNS_16Flash_bwd_paramsEi,"a",@progbits
	.sectionflags	@""
	.align	4
.nv.constant0._ZN5flash27flash_bwd_convert_dq_kernelI23Flash_bwd_kernel_traitsILi256ELi64ELi64ELi8ELi4ELi2ELi2ELb0ELb0EN7cutlass10bfloat16_tE19Flash_kernel_traitsILi256ELi64ELi64ELi8ES3_EEEEvNS_16Flash_bwd_paramsEi:
	.zero		1172


//--------------------- .nv.constant0._ZN5flash44flash_bwd_dq_dk_dv_loop_seqk_parallel_kernelI23Flash_bwd_kernel_traitsILi256ELi64ELi64ELi8ELi4ELi2ELi2ELb0ELb0EN7cutlass10bfloat16_tE19Flash_kernel_traitsILi256ELi64ELi64ELi8ES3_EELb1ELb1ELb0ELb0ELb0ELb0ELb0EEEvNS_16Flash_bwd_paramsE --------------------------
	.section	.nv.constant0._ZN5flash44flash_bwd_dq_dk_dv_loop_seqk_parallel_kernelI23Flash_bwd_kernel_traitsILi256ELi64ELi64ELi8ELi4ELi2ELi2ELb0ELb0EN7cutlass10bfloat16_tE19Flash_kernel_traitsILi256ELi64ELi64ELi8ES3_EELb1ELb1ELb0ELb0ELb0ELb0ELb0EEEvNS_16Flash_bwd_paramsE,"a",@progbits
	.sectionflags	@""
	.align	4
.nv.constant0._ZN5flash44flash_bwd_dq_dk_dv_loop_seqk_parallel_kernelI23Flash_bwd_kernel_traitsILi256ELi64ELi64ELi8ELi4ELi2ELi2ELb0ELb0EN7cutlass10bfloat16_tE19Flash_kernel_traitsILi256ELi64ELi64ELi8ES3_EELb1ELb1ELb0ELb0ELb0ELb0ELb0EEEvNS_16Flash_bwd_paramsE:
	.zero		1168


//--------------------- .nv.constant0._ZN5flash44flash_bwd_dq_dk_dv_loop_seqk_parallel_kernelI23Flash_bwd_kernel_traitsILi256ELi64ELi64ELi8ELi4ELi2ELi2ELb0ELb0EN7cutlass10bfloat16_tE19Flash_kernel_traitsILi256ELi64ELi64ELi8ES3_EELb0ELb1ELb0ELb0ELb0ELb0ELb1EEEvNS_16Flash_bwd_paramsE --------------------------
	.section	.nv.constant0._ZN5flash44flash_bwd_dq_dk_dv_loop_seqk_parallel_kernelI23Flash_bwd_kernel_traitsILi256ELi64ELi64ELi8ELi4ELi2ELi2ELb0ELb0EN7cutlass10bfloat16_tE19Flash_kernel_traitsILi256ELi64ELi64ELi8ES3_EELb0ELb1ELb0ELb0ELb0ELb0ELb1EEEvNS_16Flash_bwd_paramsE,"a",@progbits
	.sectionflags	@""
	.align	4
.nv.constant0._ZN5flash44flash_bwd_dq_dk_dv_loop_seqk_parallel_kernelI23Flash_bwd_kernel_traitsILi256ELi64ELi64ELi8ELi4ELi2ELi2ELb0ELb0EN7cutlass10bfloat16_tE19Flash_kernel_traitsILi256ELi64ELi64ELi8ES3_EELb0ELb1ELb0ELb0ELb0ELb0ELb1EEEvNS_16Flash_bwd_paramsE:
	.zero		1168


//--------------------- .nv.constant0._ZN5flash44flash_bwd_dq_dk_dv_loop_seqk_parallel_kernelI23Flash_bwd_kernel_traitsILi256ELi64ELi64ELi8ELi4ELi2ELi2ELb0ELb0EN7cutlass10bfloat16_tE19Flash_kernel_traitsILi256ELi64ELi64ELi8ES3_EELb1ELb1ELb0ELb0ELb0ELb1ELb0EEEvNS_16Flash_bwd_paramsE --------------------------
	.section	.nv.constant0._ZN5flash44flash_bwd_dq_dk_dv_loop_seqk_parallel_kernelI23Flash_bwd_kernel_traitsILi256ELi64ELi64ELi8ELi4ELi2ELi2ELb0ELb0EN7cutlass10bfloat16_tE19Flash_kernel_traitsILi256ELi64ELi64ELi8ES3_EELb1ELb1ELb0ELb0ELb0ELb1ELb0EEEvNS_16Flash_bwd_paramsE,"a",@progbits
	.sectionflags	@""
	.align	4
.nv.constant0._ZN5flash44flash_bwd_dq_dk_dv_loop_seqk_parallel_kernelI23Flash_bwd_kernel_traitsILi256ELi64ELi64ELi8ELi4ELi2ELi2ELb0ELb0EN7cutlass10bfloat16_tE19Flash_kernel_traitsILi256ELi64ELi64ELi8ES3_EELb1ELb1ELb0ELb0ELb0ELb1ELb0EEEvNS_16Flash_bwd_paramsE:
	.zero		1168


//--------------------- .nv.constant0._ZN5flash44flash_bwd_dq_dk_dv_loop_seqk_parallel_kernelI23Flash_bwd_kernel_traitsILi256ELi64ELi64ELi8ELi4ELi2ELi2ELb0ELb0EN7cutlass10bfloat16_tE19Flash_kernel_traitsILi256ELi64ELi64ELi8ES3_EELb0ELb1ELb0ELb0ELb0ELb1ELb1EEEvNS_16Flash_bwd_paramsE --------------------------
	.section	.nv.constant0._ZN5flash44flash_bwd_dq_dk_dv_loop_seqk_parallel_kernelI23Flash_bwd_kernel_traitsILi256ELi64ELi64ELi8ELi4ELi2ELi2ELb0ELb0EN7cutlass10bfloat16_tE19Flash_kernel_traitsILi256ELi64ELi64ELi8ES3_EELb0ELb1ELb0ELb0ELb0ELb1ELb1EEEvNS_16Flash_bwd_paramsE,"a",@progbits
	.sectionflags	@""
	.align	4
.nv.constant0._ZN5flash44flash_bwd_dq_dk_dv_loop_seqk_parallel_kernelI23Flash_bwd_kernel_traitsILi256ELi64ELi64ELi8ELi4ELi2ELi2ELb0ELb0EN7cutlass10bfloat16_tE19Flash_kernel_traitsILi256ELi64ELi64ELi8ES3_EELb0ELb1ELb0ELb0ELb0ELb1ELb1EEEvNS_16Flash_bwd_paramsE:
	.zero		1168


//--------------------- .nv.constant0._ZN5flash44flash_bwd_dq_dk_dv_loop_seqk_parallel_kernelI23Flash_bwd_kernel_traitsILi256ELi64ELi64ELi8ELi4ELi2ELi2ELb0ELb0EN7cutlass10bfloat16_tE19Flash_kernel_traitsILi256ELi64ELi64ELi8ES3_EELb1ELb1ELb0ELb1ELb0ELb0ELb0EEEvNS_16Flash_bwd_paramsE --------------------------
	.section	.nv.constant0._ZN5flash44flash_bwd_dq_dk_dv_loop_seqk_parallel_kernelI23Flash_bwd_kernel_traitsILi256ELi64ELi64ELi8ELi4ELi2ELi2ELb0ELb0EN7cutlass10bfloat16_tE19Flash_kernel_traitsILi256ELi64ELi64ELi8ES3_EELb1ELb1ELb0ELb1ELb0ELb0ELb0EEEvNS_16Flash_bwd_paramsE,"a",@progbits
	.sectionflags	@""
	.align	4
.nv.constant0._ZN5flash44flash_bwd_dq_dk_dv_loop_seqk_parallel_kernelI23Flash_bwd_kernel_traitsILi256ELi64ELi64ELi8ELi4ELi2ELi2ELb0ELb0EN7cutlass10bfloat16_tE19Flash_kernel_traitsILi256ELi64ELi64ELi8ES3_EELb1ELb1ELb0ELb1ELb0ELb0ELb0EEEvNS_16Flash_bwd_paramsE:
	.zero		1168


//--------------------- .nv.constant0._ZN5flash44flash_bwd_dq_dk_dv_loop_seqk_parallel_kernelI23Flash_bwd_kernel_traitsILi256ELi64ELi64ELi8ELi4ELi2ELi2ELb0ELb0EN7cutlass10bfloat16_tE19Flash_kernel_traitsILi256ELi64ELi64ELi8ES3_EELb0ELb1ELb0ELb1ELb0ELb0ELb1EEEvNS_16Flash_bwd_paramsE --------------------------
	.section	.nv.constant0._ZN5flash44flash_bwd_dq_dk_dv_loop_seqk_parallel_kernelI23Flash_bwd_kernel_traitsILi256ELi64ELi64ELi8ELi4ELi2ELi2ELb0ELb0EN7cutlass10bfloat16_tE19Flash_kernel_traitsILi256ELi64ELi64ELi8ES3_EELb0ELb1ELb0ELb1ELb0ELb0ELb1EEEvNS_16Flash_bwd_paramsE,"a",@progbits
	.sectionflags	@""
	.align	4
.nv.constant0._ZN5flash44flash_bwd_dq_dk_dv_loop_seqk_parallel_kernelI23Flash_bwd_kernel_traitsILi256ELi64ELi64ELi8ELi4ELi2ELi2ELb0ELb0EN7cutlass10bfloat16_tE19Flash_kernel_traitsILi256ELi64ELi64ELi8ES3_EELb0ELb1ELb0ELb1ELb0ELb0ELb1EEEvNS_16Flash_bwd_paramsE:
	.zero		1168


//--------------------- .nv.constant0._ZN5flash25flash_bwd_dot_do_o_kernelILb0E23Flash_bwd_kernel_traitsILi256ELi64ELi64ELi8ELi4ELi2ELi2ELb0ELb0EN7cutlass10bfloat16_tE19Flash_kernel_traitsILi256ELi64ELi64ELi8ES3_EEEEvNS_16Flash_bwd_paramsE --------------------------
	.section	.nv.constant0._ZN5flash25flash_bwd_dot_do_o_kernelILb0E23Flash_bwd_kernel_traitsILi256ELi64ELi64ELi8ELi4ELi2ELi2ELb0ELb0EN7cutlass10bfloat16_tE19Flash_kernel_traitsILi256ELi64ELi64ELi8ES3_EEEEvNS_16Flash_bwd_paramsE,"a",@progbits
	.sectionflags	@""
	.align	4
.nv.constant0._ZN5flash25flash_bwd_dot_do_o_kernelILb0E23Flash_bwd_kernel_traitsILi256ELi64ELi64ELi8ELi4ELi2ELi2ELb0ELb0EN7cutlass10bfloat16_tE19Flash_kernel_traitsILi256ELi64ELi64ELi8ES3_EEEEvNS_16Flash_bwd_paramsE:
	.zero		1168


//--------------------- .nv.constant0._ZN5flash25flash_bwd_dot_do_o_kernelILb1E23Flash_bwd_kernel_traitsILi256ELi64ELi64ELi8ELi4ELi2ELi2ELb0ELb0EN7cutlass10bfloat16_tE19Flash_kernel_traitsILi256ELi64ELi64ELi8ES3_EEEEvNS_16Flash_bwd_paramsE --------------------------
	.section	.nv.constant0._ZN5flash25flash_bwd_dot_do_o_kernelILb1E23Flash_bwd_kernel_traitsILi256ELi64ELi64ELi8ELi4ELi2ELi2ELb0ELb0EN7cutlass10bfloat16_tE19Flash_kernel_traitsILi256ELi64ELi64ELi8ES3_EEEEvNS_16Flash_bwd_paramsE,"a",@progbits
	.sectionflags	@""
	.align	4
.nv.constant0._ZN5flash25flash_bwd_dot_do_o_kernelILb1E23Flash_bwd_kernel_traitsILi256ELi64ELi64ELi8ELi4ELi2ELi2ELb0ELb0EN7cutlass10bfloat16_tE19Flash_kernel_traitsILi256ELi64ELi64ELi8ES3_EEEEvNS_16Flash_bwd_paramsE:
	.zero		1168


//--------------------- SYMBOLS --------------------------

	.type		.nv.reservedSmem.offset0,@object
	.size		.nv.reservedSmem.offset0,0x4
